	.target	sm_90a

	.elftype	@"ET_EXEC"


//--------------------- .note.nv.tkinfo           --------------------------
	.section	.note.nv.tkinfo,"",@"SHT_NOTE"
	.sectionflags	@"SHF_NOTE_NV_TKINFO"
	.tkinfo
        /*0018*/ 	.word	0x00000002
        /*0030*/ 	.string	""
        /*0030*/ 	.string	"ptxas"
        /*0030*/ 	.string	"Cuda compilation tools, release 13.0, V13.0.88"
        /*0030*/ 	.string	"Build cuda_13.0.r13.0/compiler.36424714_0"
        /*0030*/ 	.string	"-arch sm_90a -m 64 "



//--------------------- .note.nv.cuinfo           --------------------------
	.section	.note.nv.cuinfo,"",@"SHT_NOTE"
	.sectionflags	@"SHF_NOTE_NV_CUINFO"
        /*0018*/ 	.short	0x0002
        /*001a*/ 	.short	0x005a
        /*001c*/ 	.short	0x0082
	.zero		2


//--------------------- .nv.info                  --------------------------
	.section	.nv.info,"",@"SHT_CUDA_INFO"
	.align	4


	//----- nvinfo : EIATTR_REGCOUNT
	.align		4
        /*0000*/ 	.byte	0x04, 0x2f
        /*0002*/ 	.short	(.L_15 - .L_14)
	.align		4
.L_14:
        /*0004*/ 	.word	index@(_ZN7cutlass13device_kernelINS_4gemm6kernel13GemmUniversalINS1_17GroupProblemShapeIN4cute5tupleIJiiiEEEEENS1_10collective13CollectiveMmaINS1_39MainloopSm90ArrayTmaGmmaWarpSpecializedILi2ENS6_IJNS5_1CILi2EEENSC_ILi1EEESE_EEENS1_40KernelPtrArrayTmaWarpSpecializedPingpongEEENS6_IJNSC_ILi256EEENSC_ILi128EEESJ_EEENS_10bfloat16_tEPNS6_IJlSE_NSC_ILi0EEEEEESL_SO_NS5_8TiledMMAINS5_8MMA_AtomIJNS5_4SM904GMMA28MMA_64x128x16_F32BF16BF16_SSILNSS_5MajorE0ELSU_0ELNSS_7ScaleInE1ELSV_1EEEEEENS5_6LayoutINS6_IJSE_SE_SE_EEENS6_IJSM_SM_SM_EEEEENS6_IJNS5_10UnderscoreES12_S12_EEEEENS5_13SM90_TMA_LOADENS5_14ComposedLayoutINS5_7SwizzleILi3ELi4ELi3EEENS5_18smem_ptr_flag_bitsILi16EEENSY_INS6_IJNSC_ILi8EEENSC_ILi64EEEEEENS6_IJS1C_SE_EEEEEEEvNS5_8identityENS5_23SM90_TMA_LOAD_MULTICASTES1G_vS1H_EENS_8epilogue10collective18CollectiveEpilogueINS1K_30Sm90PtrArrayTmaWarpSpecializedILi4ELi2ELi16ELb1ELb0ELi2EEEJSK_NS6_IJS1C_NSC_ILi32EEEEEENS_6half_tEPNS6_IJSE_lSM_EEES1R_S1T_NS1K_6fusion15FusionCallbacksIS1O_NS1U_17LinearCombinationIS1R_fS1R_fLNS_15FloatRoundStyleE2EEESK_S1Q_JEEES15_NS16_IS18_S1A_NSY_INS6_IJS1C_S1B_EEENS6_IJSE_S1C_EEEEEEENS5_17SM75_U16x8_LDSM_TENS5_14SM90_TMA_STOREES23_NS5_17SM90_U16x8_STSM_TENS5_9Copy_AtomIJNS5_17SM90_U32x4_STSM_NES1R_EEEvEEEvvEEEEvNT_6ParamsE)
        /*0008*/ 	.word	0x000000a8


	//----- nvinfo : EIATTR_FRAME_SIZE
	.align		4
.L_15:
        /*000c*/ 	.byte	0x04, 0x11
        /*000e*/ 	.short	(.L_17 - .L_16)
	.align		4
.L_16:
        /*0010*/ 	.word	index@($__internal_0_$__cuda_sm20_div_u64)
        /*0014*/ 	.word	0x000008d8


	//----- nvinfo : EIATTR_FRAME_SIZE
	.align		4
.L_17:
        /*0018*/ 	.byte	0x04, 0x11
        /*001a*/ 	.short	(.L_19 - .L_18)
	.align		4
.L_18:
        /*001c*/ 	.word	index@(_ZN7cutlass13device_kernelINS_4gemm6kernel13GemmUniversalINS1_17GroupProblemShapeIN4cute5tupleIJiiiEEEEENS1_10collective13CollectiveMmaINS1_39MainloopSm90ArrayTmaGmmaWarpSpecializedILi2ENS6_IJNS5_1CILi2EEENSC_ILi1EEESE_EEENS1_40KernelPtrArrayTmaWarpSpecializedPingpongEEENS6_IJNSC_ILi256EEENSC_ILi128EEESJ_EEENS_10bfloat16_tEPNS6_IJlSE_NSC_ILi0EEEEEESL_SO_NS5_8TiledMMAINS5_8MMA_AtomIJNS5_4SM904GMMA28MMA_64x128x16_F32BF16BF16_SSILNSS_5MajorE0ELSU_0ELNSS_7ScaleInE1ELSV_1EEEEEENS5_6LayoutINS6_IJSE_SE_SE_EEENS6_IJSM_SM_SM_EEEEENS6_IJNS5_10UnderscoreES12_S12_EEEEENS5_13SM90_TMA_LOADENS5_14ComposedLayoutINS5_7SwizzleILi3ELi4ELi3EEENS5_18smem_ptr_flag_bitsILi16EEENSY_INS6_IJNSC_ILi8EEENSC_ILi64EEEEEENS6_IJS1C_SE_EEEEEEEvNS5_8identityENS5_23SM90_TMA_LOAD_MULTICASTES1G_vS1H_EENS_8epilogue10collective18CollectiveEpilogueINS1K_30Sm90PtrArrayTmaWarpSpecializedILi4ELi2ELi16ELb1ELb0ELi2EEEJSK_NS6_IJS1C_NSC_ILi32EEEEEENS_6half_tEPNS6_IJSE_lSM_EEES1R_S1T_NS1K_6fusion15FusionCallbacksIS1O_NS1U_17LinearCombinationIS1R_fS1R_fLNS_15FloatRoundStyleE2EEESK_S1Q_JEEES15_NS16_IS18_S1A_NSY_INS6_IJS1C_S1B_EEENS6_IJSE_S1C_EEEEEEENS5_17SM75_U16x8_LDSM_TENS5_14SM90_TMA_STOREES23_NS5_17SM90_U16x8_STSM_TENS5_9Copy_AtomIJNS5_17SM90_U32x4_STSM_NES1R_EEEvEEEvvEEEEvNT_6ParamsE)
        /*0020*/ 	.word	0x000008d8


	//----- nvinfo : EIATTR_MIN_STACK_SIZE
	.align		4
.L_19:
        /*0024*/ 	.byte	0x04, 0x12
        /*0026*/ 	.short	(.L_21 - .L_20)
	.align		4
.L_20:
        /*0028*/ 	.word	index@(_ZN7cutlass13device_kernelINS_4gemm6kernel13GemmUniversalINS1_17GroupProblemShapeIN4cute5tupleIJiiiEEEEENS1_10collective13CollectiveMmaINS1_39MainloopSm90ArrayTmaGmmaWarpSpecializedILi2ENS6_IJNS5_1CILi2EEENSC_ILi1EEESE_EEENS1_40KernelPtrArrayTmaWarpSpecializedPingpongEEENS6_IJNSC_ILi256EEENSC_ILi128EEESJ_EEENS_10bfloat16_tEPNS6_IJlSE_NSC_ILi0EEEEEESL_SO_NS5_8TiledMMAINS5_8MMA_AtomIJNS5_4SM904GMMA28MMA_64x128x16_F32BF16BF16_SSILNSS_5MajorE0ELSU_0ELNSS_7ScaleInE1ELSV_1EEEEEENS5_6LayoutINS6_IJSE_SE_SE_EEENS6_IJSM_SM_SM_EEEEENS6_IJNS5_10UnderscoreES12_S12_EEEEENS5_13SM90_TMA_LOADENS5_14ComposedLayoutINS5_7SwizzleILi3ELi4ELi3EEENS5_18smem_ptr_flag_bitsILi16EEENSY_INS6_IJNSC_ILi8EEENSC_ILi64EEEEEENS6_IJS1C_SE_EEEEEEEvNS5_8identityENS5_23SM90_TMA_LOAD_MULTICASTES1G_vS1H_EENS_8epilogue10collective18CollectiveEpilogueINS1K_30Sm90PtrArrayTmaWarpSpecializedILi4ELi2ELi16ELb1ELb0ELi2EEEJSK_NS6_IJS1C_NSC_ILi32EEEEEENS_6half_tEPNS6_IJSE_lSM_EEES1R_S1T_NS1K_6fusion15FusionCallbacksIS1O_NS1U_17LinearCombinationIS1R_fS1R_fLNS_15FloatRoundStyleE2EEESK_S1Q_JEEES15_NS16_IS18_S1A_NSY_INS6_IJS1C_S1B_EEENS6_IJSE_S1C_EEEEEEENS5_17SM75_U16x8_LDSM_TENS5_14SM90_TMA_STOREES23_NS5_17SM90_U16x8_STSM_TENS5_9Copy_AtomIJNS5_17SM90_U32x4_STSM_NES1R_EEEvEEEvvEEEEvNT_6ParamsE)
        /*002c*/ 	.word	0x000008d8
.L_21:


//--------------------- .nv.compat                --------------------------
	.section	.nv.compat,"",@"SHT_CUDA_COMPAT_INFO"
	.align	4
        /*0000*/ 	.byte	0x02, 0x09, 0x01, 0x00, 0x02, 0x02, 0x04, 0x00, 0x02, 0x05, 0x05, 0x00, 0x03, 0x07, 0x01, 0x01
        /*0010*/ 	.byte	0x02, 0x03, 0x03, 0x00, 0x02, 0x06, 0x01, 0x00, 0x04, 0x0b, 0x08, 0x00, 0x00, 0x00, 0x00, 0x00
        /*0020*/ 	.byte	0x00, 0x00, 0x00, 0x00


//--------------------- .nv.info._ZN7cutlass13device_kernelINS_4gemm6kernel13GemmUniversalINS1_17GroupProblemShapeIN4cute5tupleIJiiiEEEEENS1_10collective13CollectiveMmaINS1_39MainloopSm90ArrayTmaGmmaWarpSpecializedILi2ENS6_IJNS5_1CILi2EEENSC_ILi1EEESE_EEENS1_40KernelPtrArrayTmaWarpSpecializedPingpongEEENS6_IJNSC_ILi256EEENSC_ILi128EEESJ_EEENS_10bfloat16_tEPNS6_IJlSE_NSC_ILi0EEEEEESL_SO_NS5_8TiledMMAINS5_8MMA_AtomIJNS5_4SM904GMMA28MMA_64x128x16_F32BF16BF16_SSILNSS_5MajorE0ELSU_0ELNSS_7ScaleInE1ELSV_1EEEEEENS5_6LayoutINS6_IJSE_SE_SE_EEENS6_IJSM_SM_SM_EEEEENS6_IJNS5_10UnderscoreES12_S12_EEEEENS5_13SM90_TMA_LOADENS5_14ComposedLayoutINS5_7SwizzleILi3ELi4ELi3EEENS5_18smem_ptr_flag_bitsILi16EEENSY_INS6_IJNSC_ILi8EEENSC_ILi64EEEEEENS6_IJS1C_SE_EEEEEEEvNS5_8identityENS5_23SM90_TMA_LOAD_MULTICASTES1G_vS1H_EENS_8epilogue10collective18CollectiveEpilogueINS1K_30Sm90PtrArrayTmaWarpSpecializedILi4ELi2ELi16ELb1ELb0ELi2EEEJSK_NS6_IJS1C_NSC_ILi32EEEEEENS_6half_tEPNS6_IJSE_lSM_EEES1R_S1T_NS1K_6fusion15FusionCallbacksIS1O_NS1U_17LinearCombinationIS1R_fS1R_fLNS_15FloatRoundStyleE2EEESK_S1Q_JEEES15_NS16_IS18_S1A_NSY_INS6_IJS1C_S1B_EEENS6_IJSE_S1C_EEEEEEENS5_17SM75_U16x8_LDSM_TENS5_14SM90_TMA_STOREES23_NS5_17SM90_U16x8_STSM_TENS5_9Copy_AtomIJNS5_17SM90_U32x4_STSM_NES1R_EEEvEEEvvEEEEvNT_6ParamsE --------------------------
	.section	.nv.info._ZN7cutlass13device_kernelINS_4gemm6kernel13GemmUniversalINS1_17GroupProblemShapeIN4cute5tupleIJiiiEEEEENS1_10collective13CollectiveMmaINS1_39MainloopSm90ArrayTmaGmmaWarpSpecializedILi2ENS6_IJNS5_1CILi2EEENSC_ILi1EEESE_EEENS1_40KernelPtrArrayTmaWarpSpecializedPingpongEEENS6_IJNSC_ILi256EEENSC_ILi128EEESJ_EEENS_10bfloat16_tEPNS6_IJlSE_NSC_ILi0EEEEEESL_SO_NS5_8TiledMMAINS5_8MMA_AtomIJNS5_4SM904GMMA28MMA_64x128x16_F32BF16BF16_SSILNSS_5MajorE0ELSU_0ELNSS_7ScaleInE1ELSV_1EEEEEENS5_6LayoutINS6_IJSE_SE_SE_EEENS6_IJSM_SM_SM_EEEEENS6_IJNS5_10UnderscoreES12_S12_EEEEENS5_13SM90_TMA_LOADENS5_14ComposedLayoutINS5_7SwizzleILi3ELi4ELi3EEENS5_18smem_ptr_flag_bitsILi16EEENSY_INS6_IJNSC_ILi8EEENSC_ILi64EEEEEENS6_IJS1C_SE_EEEEEEEvNS5_8identityENS5_23SM90_TMA_LOAD_MULTICASTES1G_vS1H_EENS_8epilogue10collective18CollectiveEpilogueINS1K_30Sm90PtrArrayTmaWarpSpecializedILi4ELi2ELi16ELb1ELb0ELi2EEEJSK_NS6_IJS1C_NSC_ILi32EEEEEENS_6half_tEPNS6_IJSE_lSM_EEES1R_S1T_NS1K_6fusion15FusionCallbacksIS1O_NS1U_17LinearCombinationIS1R_fS1R_fLNS_15FloatRoundStyleE2EEESK_S1Q_JEEES15_NS16_IS18_S1A_NSY_INS6_IJS1C_S1B_EEENS6_IJSE_S1C_EEEEEEENS5_17SM75_U16x8_LDSM_TENS5_14SM90_TMA_STOREES23_NS5_17SM90_U16x8_STSM_TENS5_9Copy_AtomIJNS5_17SM90_U32x4_STSM_NES1R_EEEvEEEvvEEEEvNT_6ParamsE,"",@"SHT_CUDA_INFO"
	.sectionflags	@""
	.align	4


	//----- nvinfo : EIATTR_CUDA_API_VERSION
	.align		4
        /*0000*/ 	.byte	0x04, 0x37
        /*0002*/ 	.short	(.L_23 - .L_22)
.L_22:
        /*0004*/ 	.word	0x00000082


	//----- nvinfo : EIATTR_KPARAM_INFO
	.align		4
.L_23:
        /*0008*/ 	.byte	0x04, 0x17
        /*000a*/ 	.short	(.L_25 - .L_24)
.L_24:
        /*000c*/ 	.word	0x00000000
        /*0010*/ 	.short	0x0000
        /*0012*/ 	.short	0x0070
        /*0014*/ 	.byte	0x00, 0xf0, 0x01, 0x1c


	//----- nvinfo : EIATTR_SPARSE_MMA_MASK
	.align		4
.L_25:
        /*0018*/ 	.byte	0x03, 0x50
        /*001a*/ 	.short	0x0000


	//----- nvinfo : EIATTR_MAXREG_COUNT
	.align		4
        /*001c*/ 	.byte	0x03, 0x1b
        /*001e*/ 	.short	0x00a8


	//----- nvinfo : EIATTR_NUM_BARRIERS
	.align		4
        /*0020*/ 	.byte	0x02, 0x4c
        /*0022*/ 	.byte	0x02
	.zero		1


	//----- nvinfo : EIATTR_EXTERNS
	.align		4
        /*0024*/ 	.byte	0x04, 0x0f
        /*0026*/ 	.short	(.L_27 - .L_26)


	//   ....[0]....
	.align		4
.L_26:
        /*0028*/ 	.word	index@(__assertfail)


	//----- nvinfo : EIATTR_ANNOTATIONS
	.align		4
.L_27:
        /*002c*/ 	.byte	0x04, 0x55
        /*002e*/ 	.short	(.L_29 - .L_28)


	//   ....[0]....
.L_28:
        /*0030*/ 	.word	0x00000001
        /*0034*/ 	.byte	0xf0, 0x2f, 0x00, 0x00, 0x01, 0x00, 0x00, 0x00, 0x30, 0x32, 0x00, 0x00, 0x01, 0x00, 0x00, 0x00
        /* <DEDUP_REMOVED lines=977> */
        /*3d54*/ 	.byte	0xa0, 0xa4, 0x01, 0x00, 0x01, 0x00, 0x00, 0x00, 0x10, 0xa5, 0x01, 0x00


	//----- nvinfo : EIATTR_MERCURY_ISA_VERSION
	.align		4
.L_29:
        /*3d60*/ 	.byte	0x03, 0x5f
        /*3d62*/ 	.short	0x0101


	//----- nvinfo : EIATTR_INT_WARP_WIDE_INSTR_OFFSETS
	.align		4
        /*3d64*/ 	.byte	0x04, 0x31
        /*3d66*/ 	.short	(.L_31 - .L_30)


	//   ....[0]....
.L_30:
        /*3d68*/ 	.word	0x00001300


	//   ....[1]....
        /*3d6c*/ 	.word	0x00001320


	//   ....[2]....
        /*3d70*/ 	.word	0x00001490


	//   ....[3]....
        /*3d74*/ 	.word	0x000014a0


	//   ....[4]....
        /*3d78*/ 	.word	0x000014f0


	//   ....[5]....
        /*3d7c*/ 	.word	0x00001530


	//   ....[6]....
        /*3d80*/ 	.word	0x00001580


	//   ....[7]....
        /*3d84*/ 	.word	0x000015a0


	//----- nvinfo : EIATTR_COOP_GROUP_MASK_REGIDS
	.align		4
.L_31:
        /*3d88*/ 	.byte	0x04, 0x29
        /*3d8a*/ 	.short	(.L_33 - .L_32)


	//   ....[0]....
.L_32:
        /*3d8c*/ 	.word	0xffffffff


	//   ....[1]....
        /*3d90*/ 	.word	0xffffffff


	//   ....[2]....
        /*3d94*/ 	.word	0xffffffff


	//   ....[3]....
        /*3d98*/ 	.word	0xffffffff


	//   ....[4]....
        /*3d9c*/ 	.word	0xffffffff


	//   ....[5]....
        /*3da0*/ 	.word	0xffffffff


	//   ....[6]....
        /*3da4*/ 	.word	0xffffffff


	//   ....[7]....
        /*3da8*/ 	.word	0xffffffff


	//   ....[8]....
        /*3dac*/ 	.word	0xffffffff


	//   ....[9]....
        /*3db0*/ 	.word	0xffffffff


	//   ....[10]....
        /*3db4*/ 	.word	0xffffffff


	//   ....[11]....
        /*3db8*/ 	.word	0xffffffff


	//   ....[12]....
        /*3dbc*/ 	.word	0xffffffff


	//   ....[13]....
        /*3dc0*/ 	.word	0xffffffff


	//   ....[14]....
        /*3dc4*/ 	.word	0xffffffff


	//   ....[15]....
        /*3dc8*/ 	.word	0xffffffff


	//   ....[16]....
        /*3dcc*/ 	.word	0xffffffff


	//   ....[17]....
        /*3dd0*/ 	.word	0xffffffff


	//   ....[18]....
        /*3dd4*/ 	.word	0xffffffff


	//   ....[19]....
        /*3dd8*/ 	.word	0xffffffff


	//   ....[20]....
        /*3ddc*/ 	.word	0xffffffff


	//   ....[21]....
        /*3de0*/ 	.word	0xffffffff


	//   ....[22]....
        /*3de4*/ 	.word	0xffffffff


	//   ....[23]....
        /*3de8*/ 	.word	0xffffffff


	//   ....[24]....
        /*3dec*/ 	.word	0xffffffff


	//   ....[25]....
        /*3df0*/ 	.word	0xffffffff


	//   ....[26]....
        /*3df4*/ 	.word	0xffffffff


	//   ....[27]....
        /*3df8*/ 	.word	0xffffffff


	//   ....[28]....
        /*3dfc*/ 	.word	0xffffffff


	//   ....[29]....
        /*3e00*/ 	.word	0xffffffff


	//   ....[30]....
        /*3e04*/ 	.word	0xffffffff


	//   ....[31]....
        /*3e08*/ 	.word	0xffffffff


	//   ....[32]....
        /*3e0c*/ 	.word	0xffffffff


	//   ....[33]....
        /*3e10*/ 	.word	0xffffffff


	//   ....[34]....
        /*3e14*/ 	.word	0xffffffff


	//   ....[35]....
        /*3e18*/ 	.word	0xffffffff


	//   ....[36]....
        /*3e1c*/ 	.word	0xffffffff


	//   ....[37]....
        /*3e20*/ 	.word	0xffffffff


	//   ....[38]....
        /*3e24*/ 	.word	0xffffffff


	//   ....[39]....
        /*3e28*/ 	.word	0xffffffff


	//   ....[40]....
        /*3e2c*/ 	.word	0xffffffff


	//   ....[41]....
        /*3e30*/ 	.word	0xffffffff


	//   ....[42]....
        /*3e34*/ 	.word	0xffffffff


	//   ....[43]....
        /*3e38*/ 	.word	0xffffffff


	//   ....[44]....
        /*3e3c*/ 	.word	0xffffffff


	//   ....[45]....
        /*3e40*/ 	.word	0xffffffff


	//   ....[46]....
        /*3e44*/ 	.word	0xffffffff


	//   ....[47]....
        /*3e48*/ 	.word	0xffffffff


	//   ....[48]....
        /*3e4c*/ 	.word	0xffffffff


	//   ....[49]....
        /*3e50*/ 	.word	0xffffffff


	//   ....[50]....
        /*3e54*/ 	.word	0xffffffff


	//   ....[51]....
        /*3e58*/ 	.word	0xffffffff


	//   ....[52]....
        /*3e5c*/ 	.word	0xffffffff


	//   ....[53]....
        /*3e60*/ 	.word	0xffffffff


	//   ....[54]....
        /*3e64*/ 	.word	0xffffffff


	//   ....[55]....
        /*3e68*/ 	.word	0xffffffff


	//   ....[56]....
        /*3e6c*/ 	.word	0xffffffff


	//   ....[57]....
        /*3e70*/ 	.word	0xffffffff


	//   ....[58]....
        /*3e74*/ 	.word	0xffffffff


	//   ....[59]....
        /*3e78*/ 	.word	0xffffffff


	//   ....[60]....
        /*3e7c*/ 	.word	0xffffffff


	//   ....[61]....
        /*3e80*/ 	.word	0xffffffff


	//   ....[62]....
        /*3e84*/ 	.word	0xffffffff


	//   ....[63]....
        /*3e88*/ 	.word	0xffffffff


	//   ....[64]....
        /*3e8c*/ 	.word	0xffffffff


	//   ....[65]....
        /*3e90*/ 	.word	0xffffffff


	//   ....[66]....
        /*3e94*/ 	.word	0xffffffff


	//   ....[67]....
        /*3e98*/ 	.word	0xffffffff


	//   ....[68]....
        /*3e9c*/ 	.word	0xffffffff


	//   ....[69]....
        /*3ea0*/ 	.word	0xffffffff


	//   ....[70]....
        /*3ea4*/ 	.word	0xffffffff


	//   ....[71]....
        /*3ea8*/ 	.word	0xffffffff


	//   ....[72]....
        /*3eac*/ 	.word	0xffffffff


	//   ....[73]....
        /*3eb0*/ 	.word	0xffffffff


	//   ....[74]....
        /*3eb4*/ 	.word	0xffffffff


	//   ....[75]....
        /*3eb8*/ 	.word	0xffffffff


	//   ....[76]....
        /*3ebc*/ 	.word	0xffffffff


	//   ....[77]....
        /*3ec0*/ 	.word	0xffffffff


	//   ....[78]....
        /*3ec4*/ 	.word	0xffffffff


	//   ....[79]....
        /*3ec8*/ 	.word	0x0500000f


	//----- nvinfo : EIATTR_COOP_GROUP_INSTR_OFFSETS
	.align		4
.L_33:
        /*3ecc*/ 	.byte	0x04, 0x28
        /*3ece*/ 	.short	(.L_35 - .L_34)


	//   ....[0]....
.L_34:
        /*3ed0*/ 	.word	0x00000800


	//   ....[1]....
        /*3ed4*/ 	.word	0x00000880


	//   ....[2]....
        /*3ed8*/ 	.word	0x00000d20


	//   ....[3]....
        /*3edc*/ 	.word	0x00000ee0


	//   ....[4]....
        /*3ee0*/ 	.word	0x00001140


	//   ....[5]....
        /*3ee4*/ 	.word	0x00001180


	//   ....[6]....
        /*3ee8*/ 	.word	0x00001660


	//   ....[7]....
        /*3eec*/ 	.word	0x00001da0


	//   ....[8]....
        /*3ef0*/ 	.word	0x00001dd0


	//   ....[9]....
        /*3ef4*/ 	.word	0x00001e50


	//   ....[10]....
        /*3ef8*/ 	.word	0x00001e60


	//   ....[11]....
        /*3efc*/ 	.word	0x00001ea0


	//   ....[12]....
        /*3f00*/ 	.word	0x00001ec0


	//   ....[13]....
        /*3f04*/ 	.word	0x00001f00


	//   ....[14]....
        /*3f08*/ 	.word	0x00001f20


	//   ....[15]....
        /*3f0c*/ 	.word	0x00001f60


	//   ....[16]....
        /*3f10*/ 	.word	0x00001f80


	//   ....[17]....
        /*3f14*/ 	.word	0x00001ff0


	//   ....[18]....
        /*3f18*/ 	.word	0x00002110


	//   ....[19]....
        /*3f1c*/ 	.word	0x00002190


	//   ....[20]....
        /*3f20*/ 	.word	0x00002770


	//   ....[21]....
        /*3f24*/ 	.word	0x00002780


	//   ....[22]....
        /*3f28*/ 	.word	0x000027d0


	//   ....[23]....
        /*3f2c*/ 	.word	0x000027e0


	//   ....[24]....
        /*3f30*/ 	.word	0x00002830


	//   ....[25]....
        /*3f34*/ 	.word	0x00002840


	//   ....[26]....
        /*3f38*/ 	.word	0x00002890


	//   ....[27]....
        /*3f3c*/ 	.word	0x000028a0


	//   ....[28]....
        /*3f40*/ 	.word	0x000028f0


	//   ....[29]....
        /*3f44*/ 	.word	0x00002900


	//   ....[30]....
        /*3f48*/ 	.word	0x00002990


	//   ....[31]....
        /*3f4c*/ 	.word	0x00002a00


	//   ....[32]....
        /*3f50*/ 	.word	0x00002a90


	//   ....[33]....
        /*3f54*/ 	.word	0x00002ab0


	//   ....[34]....
        /*3f58*/ 	.word	0x00002ac0


	//   ....[35]....
        /*3f5c*/ 	.word	0x00002ad0


	//   ....[36]....
        /*3f60*/ 	.word	0x00002ae0


	//   ....[37]....
        /*3f64*/ 	.word	0x00002af0


	//   ....[38]....
        /*3f68*/ 	.word	0x00003370


	//   ....[39]....
        /*3f6c*/ 	.word	0x00003610


	//   ....[40]....
        /*3f70*/ 	.word	0x00003980


	//   ....[41]....
        /*3f74*/ 	.word	0x00016310


	//   ....[42]....
        /*3f78*/ 	.word	0x00016730


	//   ....[43]....
        /*3f7c*/ 	.word	0x00016ad0


	//   ....[44]....
        /*3f80*/ 	.word	0x00018860


	//   ....[45]....
        /*3f84*/ 	.word	0x00018f90


	//   ....[46]....
        /*3f88*/ 	.word	0x00019460


	//   ....[47]....
        /*3f8c*/ 	.word	0x0001a3a0


	//   ....[48]....
        /*3f90*/ 	.word	0x0001b0d0


	//   ....[49]....
        /*3f94*/ 	.word	0x0001b0f0


	//   ....[50]....
        /*3f98*/ 	.word	0x0001b140


	//   ....[51]....
        /*3f9c*/ 	.word	0x0001b160


	//   ....[52]....
        /*3fa0*/ 	.word	0x0001b1a0


	//   ....[53]....
        /*3fa4*/ 	.word	0x0001b1d0


	//   ....[54]....
        /*3fa8*/ 	.word	0x0001b210


	//   ....[55]....
        /*3fac*/ 	.word	0x0001b240


	//   ....[56]....
        /*3fb0*/ 	.word	0x0001b280


	//   ....[57]....
        /*3fb4*/ 	.word	0x0001b2b0


	//   ....[58]....
        /*3fb8*/ 	.word	0x0001b340


	//   ....[59]....
        /*3fbc*/ 	.word	0x0001b460


	//   ....[60]....
        /*3fc0*/ 	.word	0x0001b480


	//   ....[61]....
        /*3fc4*/ 	.word	0x0001bae0


	//   ....[62]....
        /*3fc8*/ 	.word	0x0001baf0


	//   ....[63]....
        /*3fcc*/ 	.word	0x0001bb40


	//   ....[64]....
        /*3fd0*/ 	.word	0x0001bb50


	//   ....[65]....
        /*3fd4*/ 	.word	0x0001bba0


	//   ....[66]....
        /*3fd8*/ 	.word	0x0001bbb0


	//   ....[67]....
        /*3fdc*/ 	.word	0x0001bc00


	//   ....[68]....
        /*3fe0*/ 	.word	0x0001bc10


	//   ....[69]....
        /*3fe4*/ 	.word	0x0001bc60


	//   ....[70]....
        /*3fe8*/ 	.word	0x0001bc70


	//   ....[71]....
        /*3fec*/ 	.word	0x0001bd00


	//   ....[72]....
        /*3ff0*/ 	.word	0x0001bd70


	//   ....[73]....
        /*3ff4*/ 	.word	0x0001be00


	//   ....[74]....
        /*3ff8*/ 	.word	0x0001be20


	//   ....[75]....
        /*3ffc*/ 	.word	0x0001be30


	//   ....[76]....
        /*4000*/ 	.word	0x0001be40


	//   ....[77]....
        /*4004*/ 	.word	0x0001be50


	//   ....[78]....
        /*4008*/ 	.word	0x0001be60


	//   ....[79]....
        /*400c*/ 	.word	0x0001dd30


	//----- nvinfo : EIATTR_REG_RECONFIG
	.align		4
.L_35:
        /*4010*/ 	.byte	0x01, 0x54
	.zero		2


	//----- nvinfo : EIATTR_SYSCALL_OFFSETS
	.align		4
        /*4014*/ 	.byte	0x04, 0x46
        /*4016*/ 	.short	(.L_37 - .L_36)


	//   ....[0]....
.L_36:
        /*4018*/ 	.word	0x0000fb10


	//   ....[1]....
        /*401c*/ 	.word	0x0000fc00


	//----- nvinfo : EIATTR_MBARRIER_INSTR_OFFSETS
	.align		4
.L_37:
        /*4020*/ 	.byte	0x04, 0x39
        /*4022*/ 	.short	(.L_39 - .L_38)


	//   ....[0]....
.L_38:
        /*4024*/ 	.word	0x00000c00
        /*4028*/ 	.word	0x000000ff
        /*402c*/ 	.word	0x00034400
        /*4030*/ 	.short	0x0100
        /*4032*/ 	.byte	0x0b
	.zero		1


	//   ....[1]....
        /*4034*/ 	.word	0x00000c10
        /*4038*/ 	.word	0x000000ff
        /*403c*/ 	.word	0x00034440
        /*4040*/ 	.short	0x0100
        /*4042*/ 	.byte	0x0b
	.zero		1


	//   ....[2]....
        /*4044*/ 	.word	0x00000c20
        /*4048*/ 	.word	0x000000ff
        /*404c*/ 	.word	0x00034408
        /*4050*/ 	.short	0x0100
        /*4052*/ 	.byte	0x0b
	.zero		1


	//   ....[3]....
        /*4054*/ 	.word	0x00000c30
        /*4058*/ 	.word	0x000000ff
        /*405c*/ 	.word	0x00034448
        /*4060*/ 	.short	0x0100
        /*4062*/ 	.byte	0x0b
	.zero		1


	//   ....[4]....
        /*4064*/ 	.word	0x00000c40
        /*4068*/ 	.word	0x000000ff
        /*406c*/ 	.word	0x00034410
        /*4070*/ 	.short	0x0100
        /*4072*/ 	.byte	0x0b
	.zero		1


	//   ....[5]....
        /*4074*/ 	.word	0x00000c50
        /*4078*/ 	.word	0x000000ff
        /*407c*/ 	.word	0x00034450
        /*4080*/ 	.short	0x0100
        /*4082*/ 	.byte	0x0b
	.zero		1


	//   ....[6]....
        /*4084*/ 	.word	0x00000c60
        /*4088*/ 	.word	0x000000ff
        /*408c*/ 	.word	0x00034418
        /*4090*/ 	.short	0x0100
        /*4092*/ 	.byte	0x0b
	.zero		1


	//   ....[7]....
        /*4094*/ 	.word	0x00000c70
        /*4098*/ 	.word	0x000000ff
        /*409c*/ 	.word	0x00034458
        /*40a0*/ 	.short	0x0100
        /*40a2*/ 	.byte	0x0b
	.zero		1


	//   ....[8]....
        /*40a4*/ 	.word	0x00000c80
        /*40a8*/ 	.word	0x000000ff
        /*40ac*/ 	.word	0x00034420
        /*40b0*/ 	.short	0x0100
        /*40b2*/ 	.byte	0x0b
	.zero		1


	//   ....[9]....
        /*40b4*/ 	.word	0x00000c90
        /*40b8*/ 	.word	0x000000ff
        /*40bc*/ 	.word	0x00034460
        /*40c0*/ 	.short	0x0100
        /*40c2*/ 	.byte	0x0b
	.zero		1


	//   ....[10]....
        /*40c4*/ 	.word	0x00000ca0
        /*40c8*/ 	.word	0x000000ff
        /*40cc*/ 	.word	0x00034428
        /*40d0*/ 	.short	0x0100
        /*40d2*/ 	.byte	0x0b
	.zero		1


	//   ....[11]....
        /*40d4*/ 	.word	0x00000cb0
        /*40d8*/ 	.word	0x000000ff
        /*40dc*/ 	.word	0x00034468
        /*40e0*/ 	.short	0x0100
        /*40e2*/ 	.byte	0x0b
	.zero		1


	//   ....[12]....
        /*40e4*/ 	.word	0x00000cc0
        /*40e8*/ 	.word	0x000000ff
        /*40ec*/ 	.word	0x00034430
        /*40f0*/ 	.short	0x0100
        /*40f2*/ 	.byte	0x0b
	.zero		1


	//   ....[13]....
        /*40f4*/ 	.word	0x00000cd0
        /*40f8*/ 	.word	0x000000ff
        /*40fc*/ 	.word	0x00034470
        /*4100*/ 	.short	0x0100
        /*4102*/ 	.byte	0x0b
	.zero		1


	//   ....[14]....
        /*4104*/ 	.word	0x00000ce0
        /*4108*/ 	.word	0x000000ff
        /*410c*/ 	.word	0x00034438
        /*4110*/ 	.short	0x0100
        /*4112*/ 	.byte	0x0b
	.zero		1


	//   ....[15]....
        /*4114*/ 	.word	0x00000cf0
        /*4118*/ 	.word	0x000000ff
        /*411c*/ 	.word	0x00034478
        /*4120*/ 	.short	0x0100
        /*4122*/ 	.byte	0x0b
	.zero		1


	//   ....[16]....
        /*4124*/ 	.word	0x00000e90
        /*4128*/ 	.word	0x000000ff
        /*412c*/ 	.word	0x00034480
        /*4130*/ 	.short	0x0100
        /*4132*/ 	.byte	0x0b
	.zero		1


	//   ....[17]....
        /*4134*/ 	.word	0x00000ea0
        /*4138*/ 	.word	0x000000ff
        /*413c*/ 	.word	0x00034490
        /*4140*/ 	.short	0x0100
        /*4142*/ 	.byte	0x0b
	.zero		1


	//   ....[18]....
        /*4144*/ 	.word	0x00000eb0
        /*4148*/ 	.word	0x000000ff
        /*414c*/ 	.word	0x00034488
        /*4150*/ 	.short	0x0100
        /*4152*/ 	.byte	0x0b
	.zero		1


	//   ....[19]....
        /*4154*/ 	.word	0x00000ec0
        /*4158*/ 	.word	0x000000ff
        /*415c*/ 	.word	0x00034498
        /*4160*/ 	.short	0x0100
        /*4162*/ 	.byte	0x0b
	.zero		1


	//   ....[20]....
        /*4164*/ 	.word	0x000010b0
        /*4168*/ 	.word	0x000000ff
        /*416c*/ 	.word	0x000344a0
        /*4170*/ 	.short	0x0100
        /*4172*/ 	.byte	0x06
	.zero		1


	//   ....[21]....
        /*4174*/ 	.word	0x000010c0
        /*4178*/ 	.word	0x000000ff
        /*417c*/ 	.word	0x000344c0
        /*4180*/ 	.short	0x0100
        /*4182*/ 	.byte	0x06
	.zero		1


	//   ....[22]....
        /*4184*/ 	.word	0x000010d0
        /*4188*/ 	.word	0x000000ff
        /*418c*/ 	.word	0x000344a8
        /*4190*/ 	.short	0x0100
        /*4192*/ 	.byte	0x06
	.zero		1


	//   ....[23]....
        /*4194*/ 	.word	0x000010e0
        /*4198*/ 	.word	0x000000ff
        /*419c*/ 	.word	0x000344c8
        /*41a0*/ 	.short	0x0100
        /*41a2*/ 	.byte	0x06
	.zero		1


	//   ....[24]....
        /*41a4*/ 	.word	0x000010f0
        /*41a8*/ 	.word	0x000000ff
        /*41ac*/ 	.word	0x000344b0
        /*41b0*/ 	.short	0x0100
        /*41b2*/ 	.byte	0x06
	.zero		1


	//   ....[25]....
        /*41b4*/ 	.word	0x00001100
        /*41b8*/ 	.word	0x000000ff
        /*41bc*/ 	.word	0x000344d0
        /*41c0*/ 	.short	0x0100
        /*41c2*/ 	.byte	0x06
	.zero		1


	//   ....[26]....
        /*41c4*/ 	.word	0x00001110
        /*41c8*/ 	.word	0x000000ff
        /*41cc*/ 	.word	0x000344b8
        /*41d0*/ 	.short	0x0100
        /*41d2*/ 	.byte	0x06
	.zero		1


	//   ....[27]....
        /*41d4*/ 	.word	0x00001120
        /*41d8*/ 	.word	0x000000ff
        /*41dc*/ 	.word	0x000344d8
        /*41e0*/ 	.short	0x0100
        /*41e2*/ 	.byte	0x06
	.zero		1


	//   ....[28]....
        /*41e4*/ 	.word	0x000014e0
        /*41e8*/ 	.word	0x000000ff
        /*41ec*/ 	.word	0x000344e0
        /*41f0*/ 	.short	0x0100
        /*41f2*/ 	.byte	0x06
	.zero		1


	//   ....[29]....
        /*41f4*/ 	.word	0x00001520
        /*41f8*/ 	.word	0x000000ff
        /*41fc*/ 	.word	0x000344e8
        /*4200*/ 	.short	0x0100
        /*4202*/ 	.byte	0x06
	.zero		1


	//   ....[30]....
        /*4204*/ 	.word	0x00001570
        /*4208*/ 	.word	0x000000ff
        /*420c*/ 	.word	0x000344f0
        /*4210*/ 	.short	0x0100
        /*4212*/ 	.byte	0x0b
	.zero		1


	//   ....[31]....
        /*4214*/ 	.word	0x00001590
        /*4218*/ 	.word	0x000000ff
        /*421c*/ 	.word	0x000344f8
        /*4220*/ 	.short	0x0100
        /*4222*/ 	.byte	0x0b
	.zero		1


	//   ....[32]....
        /*4224*/ 	.word	0x00001600
        /*4228*/ 	.word	0x000000ff
        /*422c*/ 	.word	0x00034500
        /*4230*/ 	.short	0x0100
        /*4232*/ 	.byte	0x0b
	.zero		1


	//   ....[33]....
        /*4234*/ 	.word	0x00001610
        /*4238*/ 	.word	0x000000ff
        /*423c*/ 	.word	0x00034508
        /*4240*/ 	.short	0x0100
        /*4242*/ 	.byte	0x0b
	.zero		1


	//   ....[34]....
        /*4244*/ 	.word	0x000030c0
        /*4248*/ 	.word	0x000000ff
        /*424c*/ 	.word	0x00034400
        /*4250*/ 	.short	0x010a
        /*4252*/ 	.byte	0x0b
	.zero		1


	//   ....[35]....
        /*4254*/ 	.word	0x000031a0
        /*4258*/ 	.word	0x000000ff
        /*425c*/ 	.word	0x00000000
        /*4260*/ 	.short	0x0101
        /*4262*/ 	.byte	0x0b
	.zero		1


	//   ....[36]....
        /*4264*/ 	.word	0x00003dc0
        /*4268*/ 	.word	0x00000008
        /*426c*/ 	.word	0x00000000
        /*4270*/ 	.short	0x010a
        /*4272*/ 	.byte	0x32
	.zero		1


	//   ....[37]....
        /*4274*/ 	.word	0x000048f0
        /*4278*/ 	.word	0x000000ff
        /*427c*/ 	.word	0x00034480
        /*4280*/ 	.short	0x010a
        /*4282*/ 	.byte	0x04
	.zero		1


	//   ....[38]....
        /*4284*/ 	.word	0x00004930
        /*4288*/ 	.word	0x000000ff
        /*428c*/ 	.word	0x00034480
        /*4290*/ 	.short	0x010a
        /*4292*/ 	.byte	0x04
	.zero		1


	//   ....[39]....
        /*4294*/ 	.word	0x00009d20
        /*4298*/ 	.word	0x000000ff
        /*429c*/ 	.word	0x00034480
        /*42a0*/ 	.short	0x010a
        /*42a2*/ 	.byte	0x06
	.zero		1


	//   ....[40]....
        /*42a4*/ 	.word	0x00009d60
        /*42a8*/ 	.word	0x000000ff
        /*42ac*/ 	.word	0x00034480
        /*42b0*/ 	.short	0x010a
        /*42b2*/ 	.byte	0x06
	.zero		1


	//   ....[41]....
        /*42b4*/ 	.word	0x0000f5f0
        /*42b8*/ 	.word	0x00000004
        /*42bc*/ 	.word	0x00000000
        /*42c0*/ 	.short	0x0101
        /*42c2*/ 	.byte	0x3f
	.zero		1


	//   ....[42]....
        /*42c4*/ 	.word	0x0000f700
        /*42c8*/ 	.word	0x00000000
        /*42cc*/ 	.word	0x00000000
        /*42d0*/ 	.short	0x0101
        /*42d2*/ 	.byte	0x30
	.zero		1


	//   ....[43]....
        /*42d4*/ 	.word	0x0000f7e0
        /*42d8*/ 	.word	0x00000000
        /*42dc*/ 	.word	0x00000000
        /*42e0*/ 	.short	0x0101
        /*42e2*/ 	.byte	0x3f
	.zero		1


	//   ....[44]....
        /*42e4*/ 	.word	0x0000f840
        /*42e8*/ 	.word	0x00000008
        /*42ec*/ 	.word	0x00000010
        /*42f0*/ 	.short	0x010a
        /*42f2*/ 	.byte	0x32
	.zero		1


	//   ....[45]....
        /*42f4*/ 	.word	0x0000ffa0
        /*42f8*/ 	.word	0x000000ff
        /*42fc*/ 	.word	0x000344a0
        /*4300*/ 	.short	0x010a
        /*4302*/ 	.byte	0x2f
	.zero		1


	//   ....[46]....
        /*4304*/ 	.word	0x00010680
        /*4308*/ 	.word	0x000000ff
        /*430c*/ 	.word	0x000344a8
        /*4310*/ 	.short	0x010a
        /*4312*/ 	.byte	0x2f
	.zero		1


	//   ....[47]....
        /*4314*/ 	.word	0x00010bd0
        /*4318*/ 	.word	0x000000ff
        /*431c*/ 	.word	0x00000000
        /*4320*/ 	.short	0x0101
        /*4322*/ 	.byte	0x07
	.zero		1


	//   ....[48]....
        /*4324*/ 	.word	0x00010c00
        /*4328*/ 	.word	0x000000ff
        /*432c*/ 	.word	0x000344b0
        /*4330*/ 	.short	0x010a
        /*4332*/ 	.byte	0x2f
	.zero		1


	//   ....[49]....
        /*4334*/ 	.word	0x00011150
        /*4338*/ 	.word	0x000000ff
        /*433c*/ 	.word	0x00000000
        /*4340*/ 	.short	0x0101
        /*4342*/ 	.byte	0x08
	.zero		1


	//   ....[50]....
        /*4344*/ 	.word	0x00011180
        /*4348*/ 	.word	0x000000ff
        /*434c*/ 	.word	0x000344b8
        /*4350*/ 	.short	0x010a
        /*4352*/ 	.byte	0x2f
	.zero		1


	//   ....[51]....
        /*4354*/ 	.word	0x000116d0
        /*4358*/ 	.word	0x000000ff
        /*435c*/ 	.word	0x00000000
        /*4360*/ 	.short	0x0101
        /*4362*/ 	.byte	0x09
	.zero		1


	//   ....[52]....
        /*4364*/ 	.word	0x00011720
        /*4368*/ 	.word	0x000000ff
        /*436c*/ 	.word	0x000344a0
        /*4370*/ 	.short	0x010a
        /*4372*/ 	.byte	0x2f
	.zero		1


	//   ....[53]....
        /*4374*/ 	.word	0x00011d70
        /*4378*/ 	.word	0x000000ff
        /*437c*/ 	.word	0x00000000
        /*4380*/ 	.short	0x0101
        /*4382*/ 	.byte	0x0a
	.zero		1


	//   ....[54]....
        /*4384*/ 	.word	0x00011da0
        /*4388*/ 	.word	0x000000ff
        /*438c*/ 	.word	0x000344a8
        /*4390*/ 	.short	0x010a
        /*4392*/ 	.byte	0x2f
	.zero		1


	//   ....[55]....
        /*4394*/ 	.word	0x000122d0
        /*4398*/ 	.word	0x000000ff
        /*439c*/ 	.word	0x00000000
        /*43a0*/ 	.short	0x0101
        /*43a2*/ 	.byte	0x07
	.zero		1


	//   ....[56]....
        /*43a4*/ 	.word	0x00012300
        /*43a8*/ 	.word	0x000000ff
        /*43ac*/ 	.word	0x000344b0
        /*43b0*/ 	.short	0x010a
        /*43b2*/ 	.byte	0x2f
	.zero		1


	//   ....[57]....
        /*43b4*/ 	.word	0x00012830
        /*43b8*/ 	.word	0x000000ff
        /*43bc*/ 	.word	0x00000000
        /*43c0*/ 	.short	0x0101
        /*43c2*/ 	.byte	0x08
	.zero		1


	//   ....[58]....
        /*43c4*/ 	.word	0x00012860
        /*43c8*/ 	.word	0x000000ff
        /*43cc*/ 	.word	0x000344b8
        /*43d0*/ 	.short	0x010a
        /*43d2*/ 	.byte	0x2f
	.zero		1


	//   ....[59]....
        /*43d4*/ 	.word	0x00012d90
        /*43d8*/ 	.word	0x000000ff
        /*43dc*/ 	.word	0x00000000
        /*43e0*/ 	.short	0x0101
        /*43e2*/ 	.byte	0x09
	.zero		1


	//   ....[60]....
        /*43e4*/ 	.word	0x00012dc0
        /*43e8*/ 	.word	0x000000ff
        /*43ec*/ 	.word	0x000344a0
        /*43f0*/ 	.short	0x010a
        /*43f2*/ 	.byte	0x2f
	.zero		1


	//   ....[61]....
        /*43f4*/ 	.word	0x000133f0
        /*43f8*/ 	.word	0x000000ff
        /*43fc*/ 	.word	0x00000000
        /*4400*/ 	.short	0x0101
        /*4402*/ 	.byte	0x0a
	.zero		1


	//   ....[62]....
        /*4404*/ 	.word	0x00013420
        /*4408*/ 	.word	0x000000ff
        /*440c*/ 	.word	0x000344a8
        /*4410*/ 	.short	0x010a
        /*4412*/ 	.byte	0x2f
	.zero		1


	//   ....[63]....
        /*4414*/ 	.word	0x00013950
        /*4418*/ 	.word	0x000000ff
        /*441c*/ 	.word	0x00000000
        /*4420*/ 	.short	0x0101
        /*4422*/ 	.byte	0x07
	.zero		1


	//   ....[64]....
        /*4424*/ 	.word	0x00013980
        /*4428*/ 	.word	0x000000ff
        /*442c*/ 	.word	0x000344b0
        /*4430*/ 	.short	0x010a
        /*4432*/ 	.byte	0x2f
	.zero		1


	//   ....[65]....
        /*4434*/ 	.word	0x00013eb0
        /*4438*/ 	.word	0x000000ff
        /*443c*/ 	.word	0x00000000
        /*4440*/ 	.short	0x0101
        /*4442*/ 	.byte	0x08
	.zero		1


	//   ....[66]....
        /*4444*/ 	.word	0x00013ee0
        /*4448*/ 	.word	0x000000ff
        /*444c*/ 	.word	0x000344b8
        /*4450*/ 	.short	0x010a
        /*4452*/ 	.byte	0x2f
	.zero		1


	//   ....[67]....
        /*4454*/ 	.word	0x00014410
        /*4458*/ 	.word	0x000000ff
        /*445c*/ 	.word	0x00000000
        /*4460*/ 	.short	0x0101
        /*4462*/ 	.byte	0x09
	.zero		1


	//   ....[68]....
        /*4464*/ 	.word	0x00014440
        /*4468*/ 	.word	0x000000ff
        /*446c*/ 	.word	0x000344a0
        /*4470*/ 	.short	0x010a
        /*4472*/ 	.byte	0x2f
	.zero		1


	//   ....[69]....
        /*4474*/ 	.word	0x00014a70
        /*4478*/ 	.word	0x000000ff
        /*447c*/ 	.word	0x00000000
        /*4480*/ 	.short	0x0101
        /*4482*/ 	.byte	0x0a
	.zero		1


	//   ....[70]....
        /*4484*/ 	.word	0x00014aa0
        /*4488*/ 	.word	0x000000ff
        /*448c*/ 	.word	0x000344a8
        /*4490*/ 	.short	0x010a
        /*4492*/ 	.byte	0x2f
	.zero		1


	//   ....[71]....
        /*4494*/ 	.word	0x00014fd0
        /*4498*/ 	.word	0x000000ff
        /*449c*/ 	.word	0x00000000
        /*44a0*/ 	.short	0x0101
        /*44a2*/ 	.byte	0x07
	.zero		1


	//   ....[72]....
        /*44a4*/ 	.word	0x00015000
        /*44a8*/ 	.word	0x000000ff
        /*44ac*/ 	.word	0x000344b0
        /*44b0*/ 	.short	0x010a
        /*44b2*/ 	.byte	0x2f
	.zero		1


	//   ....[73]....
        /*44b4*/ 	.word	0x00015530
        /*44b8*/ 	.word	0x000000ff
        /*44bc*/ 	.word	0x00000000
        /*44c0*/ 	.short	0x0101
        /*44c2*/ 	.byte	0x08
	.zero		1


	//   ....[74]....
        /*44c4*/ 	.word	0x00015560
        /*44c8*/ 	.word	0x000000ff
        /*44cc*/ 	.word	0x000344b8
        /*44d0*/ 	.short	0x010a
        /*44d2*/ 	.byte	0x2f
	.zero		1


	//   ....[75]....
        /*44d4*/ 	.word	0x00015aa0
        /*44d8*/ 	.word	0x000000ff
        /*44dc*/ 	.word	0x00000000
        /*44e0*/ 	.short	0x0101
        /*44e2*/ 	.byte	0x09
	.zero		1


	//   ....[76]....
        /*44e4*/ 	.word	0x00015b30
        /*44e8*/ 	.word	0x000000ff
        /*44ec*/ 	.word	0x00034400
        /*44f0*/ 	.short	0x010a
        /*44f2*/ 	.byte	0x04
	.zero		1


	//   ....[77]....
        /*44f4*/ 	.word	0x00015c30
        /*44f8*/ 	.word	0x000000ff
        /*44fc*/ 	.word	0x00000000
        /*4500*/ 	.short	0x0101
        /*4502*/ 	.byte	0x04
	.zero		1


	//   ....[78]....
        /*4504*/ 	.word	0x00015e30
        /*4508*/ 	.word	0x000000ff
        /*450c*/ 	.word	0x00034400
        /*4510*/ 	.short	0x010a
        /*4512*/ 	.byte	0x04
	.zero		1


	//   ....[79]....
        /*4514*/ 	.word	0x00015f20
        /*4518*/ 	.word	0x000000ff
        /*451c*/ 	.word	0x00000000
        /*4520*/ 	.short	0x0101
        /*4522*/ 	.byte	0x04
	.zero		1


	//   ....[80]....
        /*4524*/ 	.word	0x00016400
        /*4528*/ 	.word	0x000000ff
        /*452c*/ 	.word	0x00000000
        /*4530*/ 	.short	0x0101
        /*4532*/ 	.byte	0x0a
	.zero		1


	//   ....[81]....
        /*4534*/ 	.word	0x00016430
        /*4538*/ 	.word	0x00000000
        /*453c*/ 	.word	0x00000000
        /*4540*/ 	.short	0x0101
        /*4542*/ 	.byte	0x30
	.zero		1


	//   ....[82]....
        /*4544*/ 	.word	0x00016bd0
        /*4548*/ 	.word	0x000000ff
        /*454c*/ 	.word	0x000344e8
        /*4550*/ 	.short	0x010a
        /*4552*/ 	.byte	0x06
	.zero		1


	//   ....[83]....
        /*4554*/ 	.word	0x00016d00
        /*4558*/ 	.word	0x000000ff
        /*455c*/ 	.word	0x00034400
        /*4560*/ 	.short	0x010a
        /*4562*/ 	.byte	0x07
	.zero		1


	//   ....[84]....
        /*4564*/ 	.word	0x00016e20
        /*4568*/ 	.word	0x000000ff
        /*456c*/ 	.word	0x00000000
        /*4570*/ 	.short	0x0101
        /*4572*/ 	.byte	0x07
	.zero		1


	//   ....[85]....
        /*4574*/ 	.word	0x00017010
        /*4578*/ 	.word	0x000000ff
        /*457c*/ 	.word	0x000344c0
        /*4580*/ 	.short	0x010a
        /*4582*/ 	.byte	0x06
	.zero		1


	//   ....[86]....
        /*4584*/ 	.word	0x000170d0
        /*4588*/ 	.word	0x000000ff
        /*458c*/ 	.word	0x000344a0
        /*4590*/ 	.short	0x010b
        /*4592*/ 	.byte	0x06
	.zero		1


	//   ....[87]....
        /*4594*/ 	.word	0x00017130
        /*4598*/ 	.word	0x000000ff
        /*459c*/ 	.word	0x00000000
        /*45a0*/ 	.short	0x0101
        /*45a2*/ 	.byte	0x0f
	.zero		1


	//   ....[88]....
        /*45a4*/ 	.word	0x00017160
        /*45a8*/ 	.word	0x000000ff
        /*45ac*/ 	.word	0x000344c8
        /*45b0*/ 	.short	0x010a
        /*45b2*/ 	.byte	0x06
	.zero		1


	//   ....[89]....
        /*45b4*/ 	.word	0x00017240
        /*45b8*/ 	.word	0x000000ff
        /*45bc*/ 	.word	0x000344a8
        /*45c0*/ 	.short	0x010b
        /*45c2*/ 	.byte	0x06
	.zero		1


	//   ....[90]....
        /*45c4*/ 	.word	0x000172a0
        /*45c8*/ 	.word	0x000000ff
        /*45cc*/ 	.word	0x00000000
        /*45d0*/ 	.short	0x0101
        /*45d2*/ 	.byte	0x07
	.zero		1


	//   ....[91]....
        /*45d4*/ 	.word	0x000172d0
        /*45d8*/ 	.word	0x000000ff
        /*45dc*/ 	.word	0x000344d0
        /*45e0*/ 	.short	0x010a
        /*45e2*/ 	.byte	0x06
	.zero		1


	//   ....[92]....
        /*45e4*/ 	.word	0x000173b0
        /*45e8*/ 	.word	0x000000ff
        /*45ec*/ 	.word	0x000344b0
        /*45f0*/ 	.short	0x010b
        /*45f2*/ 	.byte	0x06
	.zero		1


	//   ....[93]....
        /*45f4*/ 	.word	0x00017410
        /*45f8*/ 	.word	0x000000ff
        /*45fc*/ 	.word	0x00000000
        /*4600*/ 	.short	0x0101
        /*4602*/ 	.byte	0x0e
	.zero		1


	//   ....[94]....
        /*4604*/ 	.word	0x00017440
        /*4608*/ 	.word	0x000000ff
        /*460c*/ 	.word	0x000344d8
        /*4610*/ 	.short	0x010a
        /*4612*/ 	.byte	0x06
	.zero		1


	//   ....[95]....
        /*4614*/ 	.word	0x00017520
        /*4618*/ 	.word	0x000000ff
        /*461c*/ 	.word	0x000344b8
        /*4620*/ 	.short	0x010b
        /*4622*/ 	.byte	0x06
	.zero		1


	//   ....[96]....
        /*4624*/ 	.word	0x00017590
        /*4628*/ 	.word	0x000000ff
        /*462c*/ 	.word	0x00000000
        /*4630*/ 	.short	0x0101
        /*4632*/ 	.byte	0x24
	.zero		1


	//   ....[97]....
        /*4634*/ 	.word	0x000175d0
        /*4638*/ 	.word	0x000000ff
        /*463c*/ 	.word	0x000344c0
        /*4640*/ 	.short	0x010a
        /*4642*/ 	.byte	0x06
	.zero		1


	//   ....[98]....
        /*4644*/ 	.word	0x00017690
        /*4648*/ 	.word	0x000000ff
        /*464c*/ 	.word	0x000344a0
        /*4650*/ 	.short	0x010b
        /*4652*/ 	.byte	0x06
	.zero		1


	//   ....[99]....
        /*4654*/ 	.word	0x000176d0
        /*4658*/ 	.word	0x000000ff
        /*465c*/ 	.word	0x00000000
        /*4660*/ 	.short	0x0101
        /*4662*/ 	.byte	0x0f
	.zero		1


	//   ....[100]....
        /*4664*/ 	.word	0x00017700
        /*4668*/ 	.word	0x000000ff
        /*466c*/ 	.word	0x000344c8
        /*4670*/ 	.short	0x010a
        /*4672*/ 	.byte	0x06
	.zero		1


	//   ....[101]....
        /*4674*/ 	.word	0x000177d0
        /*4678*/ 	.word	0x000000ff
        /*467c*/ 	.word	0x000344a8
        /*4680*/ 	.short	0x010b
        /*4682*/ 	.byte	0x06
	.zero		1


	//   ....[102]....
        /*4684*/ 	.word	0x00017810
        /*4688*/ 	.word	0x000000ff
        /*468c*/ 	.word	0x00000000
        /*4690*/ 	.short	0x0101
        /*4692*/ 	.byte	0x07
	.zero		1


	//   ....[103]....
        /*4694*/ 	.word	0x00017840
        /*4698*/ 	.word	0x000000ff
        /*469c*/ 	.word	0x000344d0
        /*46a0*/ 	.short	0x010a
        /*46a2*/ 	.byte	0x06
	.zero		1


	//   ....[104]....
        /*46a4*/ 	.word	0x00017910
        /*46a8*/ 	.word	0x000000ff
        /*46ac*/ 	.word	0x000344b0
        /*46b0*/ 	.short	0x010b
        /*46b2*/ 	.byte	0x06
	.zero		1


	//   ....[105]....
        /*46b4*/ 	.word	0x00017950
        /*46b8*/ 	.word	0x000000ff
        /*46bc*/ 	.word	0x00000000
        /*46c0*/ 	.short	0x0101
        /*46c2*/ 	.byte	0x0e
	.zero		1


	//   ....[106]....
        /*46c4*/ 	.word	0x00017980
        /*46c8*/ 	.word	0x000000ff
        /*46cc*/ 	.word	0x000344d8
        /*46d0*/ 	.short	0x010a
        /*46d2*/ 	.byte	0x06
	.zero		1


	//   ....[107]....
        /*46d4*/ 	.word	0x00017a50
        /*46d8*/ 	.word	0x000000ff
        /*46dc*/ 	.word	0x000344b8
        /*46e0*/ 	.short	0x010b
        /*46e2*/ 	.byte	0x06
	.zero		1


	//   ....[108]....
        /*46e4*/ 	.word	0x00017a90
        /*46e8*/ 	.word	0x000000ff
        /*46ec*/ 	.word	0x00000000
        /*46f0*/ 	.short	0x0101
        /*46f2*/ 	.byte	0x24
	.zero		1


	//   ....[109]....
        /*46f4*/ 	.word	0x00017ad0
        /*46f8*/ 	.word	0x000000ff
        /*46fc*/ 	.word	0x000344c0
        /*4700*/ 	.short	0x010a
        /*4702*/ 	.byte	0x06
	.zero		1


	//   ....[110]....
        /*4704*/ 	.word	0x00017b90
        /*4708*/ 	.word	0x000000ff
        /*470c*/ 	.word	0x000344a0
        /*4710*/ 	.short	0x010b
        /*4712*/ 	.byte	0x06
	.zero		1


	//   ....[111]....
        /*4714*/ 	.word	0x00017bd0
        /*4718*/ 	.word	0x000000ff
        /*471c*/ 	.word	0x00000000
        /*4720*/ 	.short	0x0101
        /*4722*/ 	.byte	0x0f
	.zero		1


	//   ....[112]....
        /*4724*/ 	.word	0x00017c00
        /*4728*/ 	.word	0x000000ff
        /*472c*/ 	.word	0x000344c8
        /*4730*/ 	.short	0x010a
        /*4732*/ 	.byte	0x06
	.zero		1


	//   ....[113]....
        /*4734*/ 	.word	0x00017cd0
        /*4738*/ 	.word	0x000000ff
        /*473c*/ 	.word	0x000344a8
        /*4740*/ 	.short	0x010b
        /*4742*/ 	.byte	0x06
	.zero		1


	//   ....[114]....
        /*4744*/ 	.word	0x00017d10
        /*4748*/ 	.word	0x000000ff
        /*474c*/ 	.word	0x00000000
        /*4750*/ 	.short	0x0101
        /*4752*/ 	.byte	0x07
	.zero		1


	//   ....[115]....
        /*4754*/ 	.word	0x00017d40
        /*4758*/ 	.word	0x000000ff
        /*475c*/ 	.word	0x000344d0
        /*4760*/ 	.short	0x010a
        /*4762*/ 	.byte	0x06
	.zero		1


	//   ....[116]....
        /*4764*/ 	.word	0x00017e10
        /*4768*/ 	.word	0x000000ff
        /*476c*/ 	.word	0x000344b0
        /*4770*/ 	.short	0x010b
        /*4772*/ 	.byte	0x06
	.zero		1


	//   ....[117]....
        /*4774*/ 	.word	0x00017e50
        /*4778*/ 	.word	0x000000ff
        /*477c*/ 	.word	0x00000000
        /*4780*/ 	.short	0x0101
        /*4782*/ 	.byte	0x0e
	.zero		1


	//   ....[118]....
        /*4784*/ 	.word	0x00017e80
        /*4788*/ 	.word	0x000000ff
        /*478c*/ 	.word	0x000344d8
        /*4790*/ 	.short	0x010a
        /*4792*/ 	.byte	0x06
	.zero		1


	//   ....[119]....
        /*4794*/ 	.word	0x00017f50
        /*4798*/ 	.word	0x000000ff
        /*479c*/ 	.word	0x000344b8
        /*47a0*/ 	.short	0x010b
        /*47a2*/ 	.byte	0x06
	.zero		1


	//   ....[120]....
        /*47a4*/ 	.word	0x00017f90
        /*47a8*/ 	.word	0x000000ff
        /*47ac*/ 	.word	0x00000000
        /*47b0*/ 	.short	0x0101
        /*47b2*/ 	.byte	0x24
	.zero		1


	//   ....[121]....
        /*47b4*/ 	.word	0x00017fd0
        /*47b8*/ 	.word	0x000000ff
        /*47bc*/ 	.word	0x000344c0
        /*47c0*/ 	.short	0x010a
        /*47c2*/ 	.byte	0x06
	.zero		1


	//   ....[122]....
        /*47c4*/ 	.word	0x00018090
        /*47c8*/ 	.word	0x000000ff
        /*47cc*/ 	.word	0x000344a0
        /*47d0*/ 	.short	0x010b
        /*47d2*/ 	.byte	0x06
	.zero		1


	//   ....[123]....
        /*47d4*/ 	.word	0x000180d0
        /*47d8*/ 	.word	0x000000ff
        /*47dc*/ 	.word	0x00000000
        /*47e0*/ 	.short	0x0101
        /*47e2*/ 	.byte	0x0f
	.zero		1


	//   ....[124]....
        /*47e4*/ 	.word	0x00018100
        /*47e8*/ 	.word	0x000000ff
        /*47ec*/ 	.word	0x000344c8
        /*47f0*/ 	.short	0x010a
        /*47f2*/ 	.byte	0x06
	.zero		1


	//   ....[125]....
        /*47f4*/ 	.word	0x000181e0
        /*47f8*/ 	.word	0x000000ff
        /*47fc*/ 	.word	0x000344a8
        /*4800*/ 	.short	0x010b
        /*4802*/ 	.byte	0x06
	.zero		1


	//   ....[126]....
        /*4804*/ 	.word	0x00018220
        /*4808*/ 	.word	0x000000ff
        /*480c*/ 	.word	0x00000000
        /*4810*/ 	.short	0x0101
        /*4812*/ 	.byte	0x07
	.zero		1


	//   ....[127]....
        /*4814*/ 	.word	0x00018250
        /*4818*/ 	.word	0x000000ff
        /*481c*/ 	.word	0x000344d0
        /*4820*/ 	.short	0x010a
        /*4822*/ 	.byte	0x06
	.zero		1


	//   ....[128]....
        /*4824*/ 	.word	0x00018330
        /*4828*/ 	.word	0x000000ff
        /*482c*/ 	.word	0x000344b0
        /*4830*/ 	.short	0x010b
        /*4832*/ 	.byte	0x06
	.zero		1


	//   ....[129]....
        /*4834*/ 	.word	0x00018370
        /*4838*/ 	.word	0x000000ff
        /*483c*/ 	.word	0x00000000
        /*4840*/ 	.short	0x0101
        /*4842*/ 	.byte	0x0e
	.zero		1


	//   ....[130]....
        /*4844*/ 	.word	0x000183a0
        /*4848*/ 	.word	0x000000ff
        /*484c*/ 	.word	0x000344d8
        /*4850*/ 	.short	0x010a
        /*4852*/ 	.byte	0x06
	.zero		1


	//   ....[131]....
        /*4854*/ 	.word	0x00018480
        /*4858*/ 	.word	0x000000ff
        /*485c*/ 	.word	0x000344b8
        /*4860*/ 	.short	0x010b
        /*4862*/ 	.byte	0x06
	.zero		1


	//   ....[132]....
        /*4864*/ 	.word	0x000184d0
        /*4868*/ 	.word	0x000000ff
        /*486c*/ 	.word	0x00000000
        /*4870*/ 	.short	0x0101
        /*4872*/ 	.byte	0x24
	.zero		1


	//   ....[133]....
        /*4874*/ 	.word	0x00018a40
        /*4878*/ 	.word	0x000000ff
        /*487c*/ 	.word	0x000344c0
        /*4880*/ 	.short	0x010a
        /*4882*/ 	.byte	0x06
	.zero		1


	//   ....[134]....
        /*4884*/ 	.word	0x00018a80
        /*4888*/ 	.word	0x000000ff
        /*488c*/ 	.word	0x000344c8
        /*4890*/ 	.short	0x010a
        /*4892*/ 	.byte	0x06
	.zero		1


	//   ....[135]....
        /*4894*/ 	.word	0x00018ac0
        /*4898*/ 	.word	0x000000ff
        /*489c*/ 	.word	0x000344d0
        /*48a0*/ 	.short	0x010a
        /*48a2*/ 	.byte	0x06
	.zero		1


	//   ....[136]....
        /*48a4*/ 	.word	0x00018b30
        /*48a8*/ 	.word	0x00000003
        /*48ac*/ 	.word	0x000344d8
        /*48b0*/ 	.short	0x010a
        /*48b2*/ 	.byte	0x3f
	.zero		1


	//   ....[137]....
        /*48b4*/ 	.word	0x00019870
        /*48b8*/ 	.word	0x00000008
        /*48bc*/ 	.word	0x00034490
        /*48c0*/ 	.short	0x010a
        /*48c2*/ 	.byte	0x3f
	.zero		1


	//   ....[138]....
        /*48c4*/ 	.word	0x00019bb0
        /*48c8*/ 	.word	0x000000ff
        /*48cc*/ 	.word	0x000344e8
        /*48d0*/ 	.short	0x0101
        /*48d2*/ 	.byte	0x16
	.zero		1


	//   ....[139]....
        /*48d4*/ 	.word	0x00019cb0
        /*48d8*/ 	.word	0x00000003
        /*48dc*/ 	.word	0x00034400
        /*48e0*/ 	.short	0x010a
        /*48e2*/ 	.byte	0x3f
	.zero		1


	//   ....[140]....
        /*48e4*/ 	.word	0x00019df0
        /*48e8*/ 	.word	0x00000002
        /*48ec*/ 	.word	0x00000000
        /*48f0*/ 	.short	0x0101
        /*48f2*/ 	.byte	0x3f
	.zero		1


	//   ....[141]....
        /*48f4*/ 	.word	0x0001a650
        /*48f8*/ 	.word	0x00000007
        /*48fc*/ 	.word	0x00000000
        /*4900*/ 	.short	0x010a
        /*4902*/ 	.byte	0x3f
	.zero		1


	//   ....[142]....
        /*4904*/ 	.word	0x0001a6d0
        /*4908*/ 	.word	0x00000003
        /*490c*/ 	.word	0x00000000
        /*4910*/ 	.short	0x010a
        /*4912*/ 	.byte	0x3f
	.zero		1


	//   ....[143]....
        /*4914*/ 	.word	0x0001c350
        /*4918*/ 	.word	0x0000000c
        /*491c*/ 	.word	0x00034440
        /*4920*/ 	.short	0x010a
        /*4922*/ 	.byte	0x3f
	.zero		1


	//   ....[144]....
        /*4924*/ 	.word	0x0001c470
        /*4928*/ 	.word	0x0000000c
        /*492c*/ 	.word	0x00034400
        /*4930*/ 	.short	0x0101
        /*4932*/ 	.byte	0x3f
	.zero		1


	//   ....[145]....
        /*4934*/ 	.word	0x0001c540
        /*4938*/ 	.word	0x00000003
        /*493c*/ 	.word	0x00034440
        /*4940*/ 	.short	0x010a
        /*4942*/ 	.byte	0x3f
	.zero		1


	//   ....[146]....
        /*4944*/ 	.word	0x0001c5f0
        /*4948*/ 	.word	0x00000003
        /*494c*/ 	.word	0x00034440
        /*4950*/ 	.short	0x010a
        /*4952*/ 	.byte	0x3f
	.zero		1


	//   ....[147]....
        /*4954*/ 	.word	0x0001c6a0
        /*4958*/ 	.word	0x00000003
        /*495c*/ 	.word	0x00034440
        /*4960*/ 	.short	0x010a
        /*4962*/ 	.byte	0x3f
	.zero		1


	//   ....[148]....
        /*4964*/ 	.word	0x0001c750
        /*4968*/ 	.word	0x00000003
        /*496c*/ 	.word	0x00034440
        /*4970*/ 	.short	0x010a
        /*4972*/ 	.byte	0x3f
	.zero		1


	//   ....[149]....
        /*4974*/ 	.word	0x0001c800
        /*4978*/ 	.word	0x00000003
        /*497c*/ 	.word	0x00034440
        /*4980*/ 	.short	0x010a
        /*4982*/ 	.byte	0x3f
	.zero		1


	//   ....[150]....
        /*4984*/ 	.word	0x0001c8b0
        /*4988*/ 	.word	0x00000003
        /*498c*/ 	.word	0x00034440
        /*4990*/ 	.short	0x010a
        /*4992*/ 	.byte	0x3f
	.zero		1


	//   ....[151]....
        /*4994*/ 	.word	0x0001c960
        /*4998*/ 	.word	0x00000003
        /*499c*/ 	.word	0x00034440
        /*49a0*/ 	.short	0x010a
        /*49a2*/ 	.byte	0x3f
	.zero		1


	//   ....[152]....
        /*49a4*/ 	.word	0x0001ca10
        /*49a8*/ 	.word	0x00000003
        /*49ac*/ 	.word	0x00034440
        /*49b0*/ 	.short	0x010a
        /*49b2*/ 	.byte	0x3f
	.zero		1


	//   ....[153]....
        /*49b4*/ 	.word	0x0001ca70
        /*49b8*/ 	.word	0x0000000d
        /*49bc*/ 	.word	0x00034400
        /*49c0*/ 	.short	0x010a
        /*49c2*/ 	.byte	0x3f
	.zero		1


	//   ....[154]....
        /*49c4*/ 	.word	0x0001cae0
        /*49c8*/ 	.word	0x00000000
        /*49cc*/ 	.word	0x00000000
        /*49d0*/ 	.short	0x010a
        /*49d2*/ 	.byte	0x3f
	.zero		1


	//   ....[155]....
        /*49d4*/ 	.word	0x0001cb40
        /*49d8*/ 	.word	0x00000003
        /*49dc*/ 	.word	0x00034480
        /*49e0*/ 	.short	0x010a
        /*49e2*/ 	.byte	0x3f
	.zero		1


	//   ....[156]....
        /*49e4*/ 	.word	0x0001cba0
        /*49e8*/ 	.word	0x00000009
        /*49ec*/ 	.word	0x00034480
        /*49f0*/ 	.short	0x010a
        /*49f2*/ 	.byte	0x3f
	.zero		1


	//   ....[157]....
        /*49f4*/ 	.word	0x0001cc10
        /*49f8*/ 	.word	0x00000002
        /*49fc*/ 	.word	0x00000010
        /*4a00*/ 	.short	0x010a
        /*4a02*/ 	.byte	0x3f
	.zero		1


	//   ....[158]....
        /*4a04*/ 	.word	0x0001ccd0
        /*4a08*/ 	.word	0x00000004
        /*4a0c*/ 	.word	0x000344a0
        /*4a10*/ 	.short	0x010a
        /*4a12*/ 	.byte	0x3f
	.zero		1


	//   ....[159]....
        /*4a14*/ 	.word	0x0001cd30
        /*4a18*/ 	.word	0x0000000c
        /*4a1c*/ 	.word	0x000344a8
        /*4a20*/ 	.short	0x010a
        /*4a22*/ 	.byte	0x3f
	.zero		1


	//   ....[160]....
        /*4a24*/ 	.word	0x0001cd90
        /*4a28*/ 	.word	0x0000000c
        /*4a2c*/ 	.word	0x000344b0
        /*4a30*/ 	.short	0x010a
        /*4a32*/ 	.byte	0x3f
	.zero		1


	//   ....[161]....
        /*4a34*/ 	.word	0x0001cdf0
        /*4a38*/ 	.word	0x0000000c
        /*4a3c*/ 	.word	0x000344b8
        /*4a40*/ 	.short	0x010a
        /*4a42*/ 	.byte	0x3f
	.zero		1


	//   ....[162]....
        /*4a44*/ 	.word	0x0001ce50
        /*4a48*/ 	.word	0x0000000d
        /*4a4c*/ 	.word	0x000344a0
        /*4a50*/ 	.short	0x010a
        /*4a52*/ 	.byte	0x3f
	.zero		1


	//   ....[163]....
        /*4a54*/ 	.word	0x0001ceb0
        /*4a58*/ 	.word	0x0000000d
        /*4a5c*/ 	.word	0x000344a8
        /*4a60*/ 	.short	0x010a
        /*4a62*/ 	.byte	0x3f
	.zero		1


	//   ....[164]....
        /*4a64*/ 	.word	0x0001cf10
        /*4a68*/ 	.word	0x0000000d
        /*4a6c*/ 	.word	0x000344b0
        /*4a70*/ 	.short	0x010a
        /*4a72*/ 	.byte	0x3f
	.zero		1


	//   ....[165]....
        /*4a74*/ 	.word	0x0001cf70
        /*4a78*/ 	.word	0x0000000d
        /*4a7c*/ 	.word	0x000344b8
        /*4a80*/ 	.short	0x010a
        /*4a82*/ 	.byte	0x3f
	.zero		1


	//   ....[166]....
        /*4a84*/ 	.word	0x0001cfd0
        /*4a88*/ 	.word	0x0000000c
        /*4a8c*/ 	.word	0x000344a0
        /*4a90*/ 	.short	0x010a
        /*4a92*/ 	.byte	0x3f
	.zero		1


	//   ....[167]....
        /*4a94*/ 	.word	0x0001d030
        /*4a98*/ 	.word	0x0000000c
        /*4a9c*/ 	.word	0x000344a8
        /*4aa0*/ 	.short	0x010a
        /*4aa2*/ 	.byte	0x3f
	.zero		1


	//   ....[168]....
        /*4aa4*/ 	.word	0x0001d090
        /*4aa8*/ 	.word	0x0000000c
        /*4aac*/ 	.word	0x000344b0
        /*4ab0*/ 	.short	0x010a
        /*4ab2*/ 	.byte	0x3f
	.zero		1


	//   ....[169]....
        /*4ab4*/ 	.word	0x0001d0f0
        /*4ab8*/ 	.word	0x0000000c
        /*4abc*/ 	.word	0x000344b8
        /*4ac0*/ 	.short	0x010a
        /*4ac2*/ 	.byte	0x3f
	.zero		1


	//   ....[170]....
        /*4ac4*/ 	.word	0x0001d150
        /*4ac8*/ 	.word	0x0000000d
        /*4acc*/ 	.word	0x000344a0
        /*4ad0*/ 	.short	0x010a
        /*4ad2*/ 	.byte	0x3f
	.zero		1


	//   ....[171]....
        /*4ad4*/ 	.word	0x0001d1b0
        /*4ad8*/ 	.word	0x0000000d
        /*4adc*/ 	.word	0x000344a8
        /*4ae0*/ 	.short	0x010a
        /*4ae2*/ 	.byte	0x3f
	.zero		1


	//   ....[172]....
        /*4ae4*/ 	.word	0x0001d210
        /*4ae8*/ 	.word	0x0000000d
        /*4aec*/ 	.word	0x000344b0
        /*4af0*/ 	.short	0x010a
        /*4af2*/ 	.byte	0x3f
	.zero		1


	//   ....[173]....
        /*4af4*/ 	.word	0x0001d270
        /*4af8*/ 	.word	0x0000000d
        /*4afc*/ 	.word	0x000344b8
        /*4b00*/ 	.short	0x010a
        /*4b02*/ 	.byte	0x3f
	.zero		1


	//   ....[174]....
        /*4b04*/ 	.word	0x0001d2d0
        /*4b08*/ 	.word	0x00000003
        /*4b0c*/ 	.word	0x00034400
        /*4b10*/ 	.short	0x010a
        /*4b12*/ 	.byte	0x3f
	.zero		1


	//   ....[175]....
        /*4b14*/ 	.word	0x0001d330
        /*4b18*/ 	.word	0x00000003
        /*4b1c*/ 	.word	0x00034400
        /*4b20*/ 	.short	0x010a
        /*4b22*/ 	.byte	0x3f
	.zero		1


	//   ....[176]....
        /*4b24*/ 	.word	0x0001d390
        /*4b28*/ 	.word	0x00000003
        /*4b2c*/ 	.word	0x000344e8
        /*4b30*/ 	.short	0x010a
        /*4b32*/ 	.byte	0x3f
	.zero		1


	//   ....[177]....
        /*4b34*/ 	.word	0x0001d3f0
        /*4b38*/ 	.word	0x00000006
        /*4b3c*/ 	.word	0x00034400
        /*4b40*/ 	.short	0x010a
        /*4b42*/ 	.byte	0x3f
	.zero		1


	//   ....[178]....
        /*4b44*/ 	.word	0x0001d450
        /*4b48*/ 	.word	0x00000003
        /*4b4c*/ 	.word	0x000344c0
        /*4b50*/ 	.short	0x010a
        /*4b52*/ 	.byte	0x3f
	.zero		1


	//   ....[179]....
        /*4b54*/ 	.word	0x0001d4b0
        /*4b58*/ 	.word	0x00000003
        /*4b5c*/ 	.word	0x000344c8
        /*4b60*/ 	.short	0x010a
        /*4b62*/ 	.byte	0x3f
	.zero		1


	//   ....[180]....
        /*4b64*/ 	.word	0x0001d510
        /*4b68*/ 	.word	0x00000003
        /*4b6c*/ 	.word	0x000344d0
        /*4b70*/ 	.short	0x010a
        /*4b72*/ 	.byte	0x3f
	.zero		1


	//   ....[181]....
        /*4b74*/ 	.word	0x0001d570
        /*4b78*/ 	.word	0x00000003
        /*4b7c*/ 	.word	0x000344d8
        /*4b80*/ 	.short	0x010a
        /*4b82*/ 	.byte	0x3f
	.zero		1


	//   ....[182]....
        /*4b84*/ 	.word	0x0001d5d0
        /*4b88*/ 	.word	0x00000003
        /*4b8c*/ 	.word	0x000344c0
        /*4b90*/ 	.short	0x010a
        /*4b92*/ 	.byte	0x3f
	.zero		1


	//   ....[183]....
        /*4b94*/ 	.word	0x0001d630
        /*4b98*/ 	.word	0x00000003
        /*4b9c*/ 	.word	0x000344c8
        /*4ba0*/ 	.short	0x010a
        /*4ba2*/ 	.byte	0x3f
	.zero		1


	//   ....[184]....
        /*4ba4*/ 	.word	0x0001d690
        /*4ba8*/ 	.word	0x00000003
        /*4bac*/ 	.word	0x000344d0
        /*4bb0*/ 	.short	0x010a
        /*4bb2*/ 	.byte	0x3f
	.zero		1


	//   ....[185]....
        /*4bb4*/ 	.word	0x0001d6f0
        /*4bb8*/ 	.word	0x00000003
        /*4bbc*/ 	.word	0x000344d8
        /*4bc0*/ 	.short	0x010a
        /*4bc2*/ 	.byte	0x3f
	.zero		1


	//   ....[186]....
        /*4bc4*/ 	.word	0x0001d750
        /*4bc8*/ 	.word	0x00000003
        /*4bcc*/ 	.word	0x000344c0
        /*4bd0*/ 	.short	0x010a
        /*4bd2*/ 	.byte	0x3f
	.zero		1


	//   ....[187]....
        /*4bd4*/ 	.word	0x0001d7b0
        /*4bd8*/ 	.word	0x00000003
        /*4bdc*/ 	.word	0x000344c8
        /*4be0*/ 	.short	0x010a
        /*4be2*/ 	.byte	0x3f
	.zero		1


	//   ....[188]....
        /*4be4*/ 	.word	0x0001d810
        /*4be8*/ 	.word	0x00000003
        /*4bec*/ 	.word	0x000344d0
        /*4bf0*/ 	.short	0x010a
        /*4bf2*/ 	.byte	0x3f
	.zero		1


	//   ....[189]....
        /*4bf4*/ 	.word	0x0001d870
        /*4bf8*/ 	.word	0x00000003
        /*4bfc*/ 	.word	0x000344d8
        /*4c00*/ 	.short	0x010a
        /*4c02*/ 	.byte	0x3f
	.zero		1


	//   ....[190]....
        /*4c04*/ 	.word	0x0001d8d0
        /*4c08*/ 	.word	0x00000003
        /*4c0c*/ 	.word	0x000344c0
        /*4c10*/ 	.short	0x010a
        /*4c12*/ 	.byte	0x3f
	.zero		1


	//   ....[191]....
        /*4c14*/ 	.word	0x0001d930
        /*4c18*/ 	.word	0x00000003
        /*4c1c*/ 	.word	0x000344c8
        /*4c20*/ 	.short	0x010a
        /*4c22*/ 	.byte	0x3f
	.zero		1


	//   ....[192]....
        /*4c24*/ 	.word	0x0001d990
        /*4c28*/ 	.word	0x00000003
        /*4c2c*/ 	.word	0x000344d0
        /*4c30*/ 	.short	0x010a
        /*4c32*/ 	.byte	0x3f
	.zero		1


	//   ....[193]....
        /*4c34*/ 	.word	0x0001d9f0
        /*4c38*/ 	.word	0x00000003
        /*4c3c*/ 	.word	0x000344d8
        /*4c40*/ 	.short	0x010a
        /*4c42*/ 	.byte	0x3f
	.zero		1


	//   ....[194]....
        /*4c44*/ 	.word	0x0001da50
        /*4c48*/ 	.word	0x00000003
        /*4c4c*/ 	.word	0x000344c0
        /*4c50*/ 	.short	0x010a
        /*4c52*/ 	.byte	0x3f
	.zero		1


	//   ....[195]....
        /*4c54*/ 	.word	0x0001dab0
        /*4c58*/ 	.word	0x00000003
        /*4c5c*/ 	.word	0x000344c8
        /*4c60*/ 	.short	0x010a
        /*4c62*/ 	.byte	0x3f
	.zero		1


	//   ....[196]....
        /*4c64*/ 	.word	0x0001db10
        /*4c68*/ 	.word	0x00000003
        /*4c6c*/ 	.word	0x000344d0
        /*4c70*/ 	.short	0x010a
        /*4c72*/ 	.byte	0x3f
	.zero		1


	//   ....[197]....
        /*4c74*/ 	.word	0x0001dbe0
        /*4c78*/ 	.word	0x00000008
        /*4c7c*/ 	.word	0x00034490
        /*4c80*/ 	.short	0x010a
        /*4c82*/ 	.byte	0x3f
	.zero		1


	//   ....[198]....
        /*4c84*/ 	.word	0x0001dc30
        /*4c88*/ 	.word	0x00000003
        /*4c8c*/ 	.word	0x00034400
        /*4c90*/ 	.short	0x010a
        /*4c92*/ 	.byte	0x3f
	.zero		1


	//   ....[199]....
        /*4c94*/ 	.word	0x0001de40
        /*4c98*/ 	.word	0x00000007
        /*4c9c*/ 	.word	0x00000000
        /*4ca0*/ 	.short	0x010a
        /*4ca2*/ 	.byte	0x3f
	.zero		1


	//   ....[200]....
        /*4ca4*/ 	.word	0x0001de90
        /*4ca8*/ 	.word	0x0000000c
        /*4cac*/ 	.word	0x00034440
        /*4cb0*/ 	.short	0x010a
        /*4cb2*/ 	.byte	0x3f
	.zero		1


	//   ....[201]....
        /*4cb4*/ 	.word	0x0001dee0
        /*4cb8*/ 	.word	0x00000003
        /*4cbc*/ 	.word	0x00034440
        /*4cc0*/ 	.short	0x010a
        /*4cc2*/ 	.byte	0x3f
	.zero		1


	//   ....[202]....
        /*4cc4*/ 	.word	0x0001df30
        /*4cc8*/ 	.word	0x00000003
        /*4ccc*/ 	.word	0x00034440
        /*4cd0*/ 	.short	0x010a
        /*4cd2*/ 	.byte	0x3f
	.zero		1


	//   ....[203]....
        /*4cd4*/ 	.word	0x0001df80
        /*4cd8*/ 	.word	0x00000003
        /*4cdc*/ 	.word	0x00034440
        /*4ce0*/ 	.short	0x010a
        /*4ce2*/ 	.byte	0x3f
	.zero		1


	//   ....[204]....
        /*4ce4*/ 	.word	0x0001dfd0
        /*4ce8*/ 	.word	0x00000003
        /*4cec*/ 	.word	0x00034440
        /*4cf0*/ 	.short	0x010a
        /*4cf2*/ 	.byte	0x3f
	.zero		1


	//   ....[205]....
        /*4cf4*/ 	.word	0x0001e020
        /*4cf8*/ 	.word	0x00000003
        /*4cfc*/ 	.word	0x00034440
        /*4d00*/ 	.short	0x010a
        /*4d02*/ 	.byte	0x3f
	.zero		1


	//   ....[206]....
        /*4d04*/ 	.word	0x0001e070
        /*4d08*/ 	.word	0x00000003
        /*4d0c*/ 	.word	0x00034440
        /*4d10*/ 	.short	0x010a
        /*4d12*/ 	.byte	0x3f
	.zero		1


	//   ....[207]....
        /*4d14*/ 	.word	0x0001e0c0
        /*4d18*/ 	.word	0x00000003
        /*4d1c*/ 	.word	0x00034440
        /*4d20*/ 	.short	0x010a
        /*4d22*/ 	.byte	0x3f
	.zero		1


	//----- nvinfo : EIATTR_NUM_MBARRIERS
	.align		4
.L_39:
        /*4d24*/ 	.byte	0x03, 0x38
        /*4d26*/ 	.short	0x0022


	//----- nvinfo : EIATTR_EXIT_INSTR_OFFSETS
	.align		4
        /*4d28*/ 	.byte	0x04, 0x1c
        /*4d2a*/ 	.short	(.L_41 - .L_40)


	//   ....[0]....
.L_40:
        /*4d2c*/ 	.word	0x00002f80


	//   ....[1]....
        /*4d30*/ 	.word	0x000031b0


	//   ....[2]....
        /*4d34*/ 	.word	0x00003320


	//   ....[3]....
        /*4d38*/ 	.word	0x00016450


	//   ....[4]....
        /*4d3c*/ 	.word	0x000164f0


	//   ....[5]....
        /*4d40*/ 	.word	0x00018b80


	//   ....[6]....
        /*4d44*/ 	.word	0x0001a720


	//   ....[7]....
        /*4d48*/ 	.word	0x0001ca40


	//----- nvinfo : EIATTR_MAX_THREADS
	.align		4
.L_41:
        /*4d4c*/ 	.byte	0x04, 0x05
        /*4d4e*/ 	.short	(.L_43 - .L_42)
.L_42:
        /*4d50*/ 	.word	0x00000180
        /*4d54*/ 	.word	0x00000001
        /*4d58*/ 	.word	0x00000001


	//----- nvinfo : EIATTR_CRS_STACK_SIZE
	.align		4
.L_43:
        /*4d5c*/ 	.byte	0x04, 0x1e
        /*4d5e*/ 	.short	(.L_45 - .L_44)
.L_44:
        /*4d60*/ 	.word	0x00000000


	//----- nvinfo : EIATTR_CBANK_PARAM_SIZE
	.align		4
.L_45:
        /*4d64*/ 	.byte	0x03, 0x19
        /*4d66*/ 	.short	0x0770


	//----- nvinfo : EIATTR_PARAM_CBANK
	.align		4
        /*4d68*/ 	.byte	0x04, 0x0a
        /*4d6a*/ 	.short	(.L_47 - .L_46)
	.align		4
.L_46:
        /*4d6c*/ 	.word	index@(.nv.constant0._ZN7cutlass13device_kernelINS_4gemm6kernel13GemmUniversalINS1_17GroupProblemShapeIN4cute5tupleIJiiiEEEEENS1_10collective13CollectiveMmaINS1_39MainloopSm90ArrayTmaGmmaWarpSpecializedILi2ENS6_IJNS5_1CILi2EEENSC_ILi1EEESE_EEENS1_40KernelPtrArrayTmaWarpSpecializedPingpongEEENS6_IJNSC_ILi256EEENSC_ILi128EEESJ_EEENS_10bfloat16_tEPNS6_IJlSE_NSC_ILi0EEEEEESL_SO_NS5_8TiledMMAINS5_8MMA_AtomIJNS5_4SM904GMMA28MMA_64x128x16_F32BF16BF16_SSILNSS_5MajorE0ELSU_0ELNSS_7ScaleInE1ELSV_1EEEEEENS5_6LayoutINS6_IJSE_SE_SE_EEENS6_IJSM_SM_SM_EEEEENS6_IJNS5_10UnderscoreES12_S12_EEEEENS5_13SM90_TMA_LOADENS5_14ComposedLayoutINS5_7SwizzleILi3ELi4ELi3EEENS5_18smem_ptr_flag_bitsILi16EEENSY_INS6_IJNSC_ILi8EEENSC_ILi64EEEEEENS6_IJS1C_SE_EEEEEEEvNS5_8identityENS5_23SM90_TMA_LOAD_MULTICASTES1G_vS1H_EENS_8epilogue10collective18CollectiveEpilogueINS1K_30Sm90PtrArrayTmaWarpSpecializedILi4ELi2ELi16ELb1ELb0ELi2EEEJSK_NS6_IJS1C_NSC_ILi32EEEEEENS_6half_tEPNS6_IJSE_lSM_EEES1R_S1T_NS1K_6fusion15FusionCallbacksIS1O_NS1U_17LinearCombinationIS1R_fS1R_fLNS_15FloatRoundStyleE2EEESK_S1Q_JEEES15_NS16_IS18_S1A_NSY_INS6_IJS1C_S1B_EEENS6_IJSE_S1C_EEEEEEENS5_17SM75_U16x8_LDSM_TENS5_14SM90_TMA_STOREES23_NS5_17SM90_U16x8_STSM_TENS5_9Copy_AtomIJNS5_17SM90_U32x4_STSM_NES1R_EEEvEEEvvEEEEvNT_6ParamsE)
        /*4d70*/ 	.short	0x0210
        /*4d72*/ 	.short	0x0770


	//----- nvinfo : EIATTR_SW_WAR
	.align		4
.L_47:
        /*4d74*/ 	.byte	0x04, 0x36
        /*4d76*/ 	.short	(.L_49 - .L_48)
.L_48:
        /*4d78*/ 	.word	0x00000008
.L_49:


//--------------------- .nv.callgraph             --------------------------
	.section	.nv.callgraph,"",@"SHT_CUDA_CALLGRAPH"
	.align	4
	.sectionentsize	8
	.align		4
        /*0000*/ 	.word	0x00000000
	.align		4
        /*0004*/ 	.word	0xffffffff
	.align		4
        /*0008*/ 	.word	index@(_ZN7cutlass13device_kernelINS_4gemm6kernel13GemmUniversalINS1_17GroupProblemShapeIN4cute5tupleIJiiiEEEEENS1_10collective13CollectiveMmaINS1_39MainloopSm90ArrayTmaGmmaWarpSpecializedILi2ENS6_IJNS5_1CILi2EEENSC_ILi1EEESE_EEENS1_40KernelPtrArrayTmaWarpSpecializedPingpongEEENS6_IJNSC_ILi256EEENSC_ILi128EEESJ_EEENS_10bfloat16_tEPNS6_IJlSE_NSC_ILi0EEEEEESL_SO_NS5_8TiledMMAINS5_8MMA_AtomIJNS5_4SM904GMMA28MMA_64x128x16_F32BF16BF16_SSILNSS_5MajorE0ELSU_0ELNSS_7ScaleInE1ELSV_1EEEEEENS5_6LayoutINS6_IJSE_SE_SE_EEENS6_IJSM_SM_SM_EEEEENS6_IJNS5_10UnderscoreES12_S12_EEEEENS5_13SM90_TMA_LOADENS5_14ComposedLayoutINS5_7SwizzleILi3ELi4ELi3EEENS5_18smem_ptr_flag_bitsILi16EEENSY_INS6_IJNSC_ILi8EEENSC_ILi64EEEEEENS6_IJS1C_SE_EEEEEEEvNS5_8identityENS5_23SM90_TMA_LOAD_MULTICASTES1G_vS1H_EENS_8epilogue10collective18CollectiveEpilogueINS1K_30Sm90PtrArrayTmaWarpSpecializedILi4ELi2ELi16ELb1ELb0ELi2EEEJSK_NS6_IJS1C_NSC_ILi32EEEEEENS_6half_tEPNS6_IJSE_lSM_EEES1R_S1T_NS1K_6fusion15FusionCallbacksIS1O_NS1U_17LinearCombinationIS1R_fS1R_fLNS_15FloatRoundStyleE2EEESK_S1Q_JEEES15_NS16_IS18_S1A_NSY_INS6_IJS1C_S1B_EEENS6_IJSE_S1C_EEEEEEENS5_17SM75_U16x8_LDSM_TENS5_14SM90_TMA_STOREES23_NS5_17SM90_U16x8_STSM_TENS5_9Copy_AtomIJNS5_17SM90_U32x4_STSM_NES1R_EEEvEEEvvEEEEvNT_6ParamsE)
	.align		4
        /*000c*/ 	.word	index@(__assertfail)
	.align		4
        /*0010*/ 	.word	0x00000000
	.align		4
        /*0014*/ 	.word	0xfffffffe
	.align		4
        /*0018*/ 	.word	0x00000000
	.align		4
        /*001c*/ 	.word	0xfffffffd
	.align		4
        /*0020*/ 	.word	0x00000000
	.align		4
        /*0024*/ 	.word	0xfffffffc


//--------------------- .nv.constant4             --------------------------
	.section	.nv.constant4,"a",@progbits
	.align	8
	.align		8
.nv.constant4:
        /*0000*/ 	.dword	__assertfail
	.align		8
        /*0008*/ 	.dword	__unnamed_1
	.align		8
        /*0010*/ 	.dword	_ZN39_INTERNAL_1782232b_4_k_cu_e7200def_29804cuda3std3__45__cpo5beginE
	.align		8
        /*0018*/ 	.dword	_ZN39_INTERNAL_1782232b_4_k_cu_e7200def_29804cuda3std3__45__cpo3endE
	.align		8
        /*0020*/ 	.dword	_ZN39_INTERNAL_1782232b_4_k_cu_e7200def_29804cuda3std3__45__cpo6cbeginE
	.align		8
        /*0028*/ 	.dword	_ZN39_INTERNAL_1782232b_4_k_cu_e7200def_29804cuda3std3__45__cpo4cendE
	.align		8
        /*0030*/ 	.dword	_ZN39_INTERNAL_1782232b_4_k_cu_e7200def_29804cuda3std3__441_GLOBAL__N__1782232b_4_k_cu_e7200def_29806ignoreE
	.align		8
        /*0038*/ 	.dword	_ZN39_INTERNAL_1782232b_4_k_cu_e7200def_29804cuda3std3__419piecewise_constructE
	.align		8
        /*0040*/ 	.dword	_ZN39_INTERNAL_1782232b_4_k_cu_e7200def_29804cuda3std3__48in_placeE
	.align		8
        /*0048*/ 	.dword	_ZN39_INTERNAL_1782232b_4_k_cu_e7200def_29804cuda3std6ranges3__45__cpo4swapE
	.align		8
        /*0050*/ 	.dword	_ZN39_INTERNAL_1782232b_4_k_cu_e7200def_29804cuda3std6ranges3__45__cpo9iter_moveE
	.align		8
        /*0058*/ 	.dword	_ZN39_INTERNAL_1782232b_4_k_cu_e7200def_29804cute7productE
	.align		8
        /*0060*/ 	.dword	_ZN39_INTERNAL_1782232b_4_k_cu_e7200def_29804cute1_E
	.align		8
        /*0068*/ 	.dword	$str$24
	.align		8
        /*0070*/ 	.dword	$str$25


//--------------------- .text._ZN7cutlass13device_kernelINS_4gemm6kernel13GemmUniversalINS1_17GroupProblemShapeIN4cute5tupleIJiiiEEEEENS1_10collective13CollectiveMmaINS1_39MainloopSm90ArrayTmaGmmaWarpSpecializedILi2ENS6_IJNS5_1CILi2EEENSC_ILi1EEESE_EEENS1_40KernelPtrArrayTmaWarpSpecializedPingpongEEENS6_IJNSC_ILi256EEENSC_ILi128EEESJ_EEENS_10bfloat16_tEPNS6_IJlSE_NSC_ILi0EEEEEESL_SO_NS5_8TiledMMAINS5_8MMA_AtomIJNS5_4SM904GMMA28MMA_64x128x16_F32BF16BF16_SSILNSS_5MajorE0ELSU_0ELNSS_7ScaleInE1ELSV_1EEEEEENS5_6LayoutINS6_IJSE_SE_SE_EEENS6_IJSM_SM_SM_EEEEENS6_IJNS5_10UnderscoreES12_S12_EEEEENS5_13SM90_TMA_LOADENS5_14ComposedLayoutINS5_7SwizzleILi3ELi4ELi3EEENS5_18smem_ptr_flag_bitsILi16EEENSY_INS6_IJNSC_ILi8EEENSC_ILi64EEEEEENS6_IJS1C_SE_EEEEEEEvNS5_8identityENS5_23SM90_TMA_LOAD_MULTICASTES1G_vS1H_EENS_8epilogue10collective18CollectiveEpilogueINS1K_30Sm90PtrArrayTmaWarpSpecializedILi4ELi2ELi16ELb1ELb0ELi2EEEJSK_NS6_IJS1C_NSC_ILi32EEEEEENS_6half_tEPNS6_IJSE_lSM_EEES1R_S1T_NS1K_6fusion15FusionCallbacksIS1O_NS1U_17LinearCombinationIS1R_fS1R_fLNS_15FloatRoundStyleE2EEESK_S1Q_JEEES15_NS16_IS18_S1A_NSY_INS6_IJS1C_S1B_EEENS6_IJSE_S1C_EEEEEEENS5_17SM75_U16x8_LDSM_TENS5_14SM90_TMA_STOREES23_NS5_17SM90_U16x8_STSM_TENS5_9Copy_AtomIJNS5_17SM90_U32x4_STSM_NES1R_EEEvEEEvvEEEEvNT_6ParamsE --------------------------
	.section	.text._ZN7cutlass13device_kernelINS_4gemm6kernel13GemmUniversalINS1_17GroupProblemShapeIN4cute5tupleIJiiiEEEEENS1_10collective13CollectiveMmaINS1_39MainloopSm90ArrayTmaGmmaWarpSpecializedILi2ENS6_IJNS5_1CILi2EEENSC_ILi1EEESE_EEENS1_40KernelPtrArrayTmaWarpSpecializedPingpongEEENS6_IJNSC_ILi256EEENSC_ILi128EEESJ_EEENS_10bfloat16_tEPNS6_IJlSE_NSC_ILi0EEEEEESL_SO_NS5_8TiledMMAINS5_8MMA_AtomIJNS5_4SM904GMMA28MMA_64x128x16_F32BF16BF16_SSILNSS_5MajorE0ELSU_0ELNSS_7ScaleInE1ELSV_1EEEEEENS5_6LayoutINS6_IJSE_SE_SE_EEENS6_IJSM_SM_SM_EEEEENS6_IJNS5_10UnderscoreES12_S12_EEEEENS5_13SM90_TMA_LOADENS5_14ComposedLayoutINS5_7SwizzleILi3ELi4ELi3EEENS5_18smem_ptr_flag_bitsILi16EEENSY_INS6_IJNSC_ILi8EEENSC_ILi64EEEEEENS6_IJS1C_SE_EEEEEEEvNS5_8identityENS5_23SM90_TMA_LOAD_MULTICASTES1G_vS1H_EENS_8epilogue10collective18CollectiveEpilogueINS1K_30Sm90PtrArrayTmaWarpSpecializedILi4ELi2ELi16ELb1ELb0ELi2EEEJSK_NS6_IJS1C_NSC_ILi32EEEEEENS_6half_tEPNS6_IJSE_lSM_EEES1R_S1T_NS1K_6fusion15FusionCallbacksIS1O_NS1U_17LinearCombinationIS1R_fS1R_fLNS_15FloatRoundStyleE2EEESK_S1Q_JEEES15_NS16_IS18_S1A_NSY_INS6_IJS1C_S1B_EEENS6_IJSE_S1C_EEEEEEENS5_17SM75_U16x8_LDSM_TENS5_14SM90_TMA_STOREES23_NS5_17SM90_U16x8_STSM_TENS5_9Copy_AtomIJNS5_17SM90_U32x4_STSM_NES1R_EEEvEEEvvEEEEvNT_6ParamsE,"ax",@progbits
	.align	128
.text._ZN7cutlass13device_kernelINS_4gemm6kernel13GemmUniversalINS1_17GroupProblemShapeIN4cute5tupleIJiiiEEEEENS1_10collective13CollectiveMmaINS1_39MainloopSm90ArrayTmaGmmaWarpSpecializedILi2ENS6_IJNS5_1CILi2EEENSC_ILi1EEESE_EEENS1_40KernelPtrArrayTmaWarpSpecializedPingpongEEENS6_IJNSC_ILi256EEENSC_ILi128EEESJ_EEENS_10bfloat16_tEPNS6_IJlSE_NSC_ILi0EEEEEESL_SO_NS5_8TiledMMAINS5_8MMA_AtomIJNS5_4SM904GMMA28MMA_64x128x16_F32BF16BF16_SSILNSS_5MajorE0ELSU_0ELNSS_7ScaleInE1ELSV_1EEEEEENS5_6LayoutINS6_IJSE_SE_SE_EEENS6_IJSM_SM_SM_EEEEENS6_IJNS5_10UnderscoreES12_S12_EEEEENS5_13SM90_TMA_LOADENS5_14ComposedLayoutINS5_7SwizzleILi3ELi4ELi3EEENS5_18smem_ptr_flag_bitsILi16EEENSY_INS6_IJNSC_ILi8EEENSC_ILi64EEEEEENS6_IJS1C_SE_EEEEEEEvNS5_8identityENS5_23SM90_TMA_LOAD_MULTICASTES1G_vS1H_EENS_8epilogue10collective18CollectiveEpilogueINS1K_30Sm90PtrArrayTmaWarpSpecializedILi4ELi2ELi16ELb1ELb0ELi2EEEJSK_NS6_IJS1C_NSC_ILi32EEEEEENS_6half_tEPNS6_IJSE_lSM_EEES1R_S1T_NS1K_6fusion15FusionCallbacksIS1O_NS1U_17LinearCombinationIS1R_fS1R_fLNS_15FloatRoundStyleE2EEESK_S1Q_JEEES15_NS16_IS18_S1A_NSY_INS6_IJS1C_S1B_EEENS6_IJSE_S1C_EEEEEEENS5_17SM75_U16x8_LDSM_TENS5_14SM90_TMA_STOREES23_NS5_17SM90_U16x8_STSM_TENS5_9Copy_AtomIJNS5_17SM90_U32x4_STSM_NES1R_EEEvEEEvvEEEEvNT_6ParamsE:
        .type           _ZN7cutlass13device_kernelINS_4gemm6kernel13GemmUniversalINS1_17GroupProblemShapeIN4cute5tupleIJiiiEEEEENS1_10collective13CollectiveMmaINS1_39MainloopSm90ArrayTmaGmmaWarpSpecializedILi2ENS6_IJNS5_1CILi2EEENSC_ILi1EEESE_EEENS1_40KernelPtrArrayTmaWarpSpecializedPingpongEEENS6_IJNSC_ILi256EEENSC_ILi128EEESJ_EEENS_10bfloat16_tEPNS6_IJlSE_NSC_ILi0EEEEEESL_SO_NS5_8TiledMMAINS5_8MMA_AtomIJNS5_4SM904GMMA28MMA_64x128x16_F32BF16BF16_SSILNSS_5MajorE0ELSU_0ELNSS_7ScaleInE1ELSV_1EEEEEENS5_6LayoutINS6_IJSE_SE_SE_EEENS6_IJSM_SM_SM_EEEEENS6_IJNS5_10UnderscoreES12_S12_EEEEENS5_13SM90_TMA_LOADENS5_14ComposedLayoutINS5_7SwizzleILi3ELi4ELi3EEENS5_18smem_ptr_flag_bitsILi16EEENSY_INS6_IJNSC_ILi8EEENSC_ILi64EEEEEENS6_IJS1C_SE_EEEEEEEvNS5_8identityENS5_23SM90_TMA_LOAD_MULTICASTES1G_vS1H_EENS_8epilogue10collective18CollectiveEpilogueINS1K_30Sm90PtrArrayTmaWarpSpecializedILi4ELi2ELi16ELb1ELb0ELi2EEEJSK_NS6_IJS1C_NSC_ILi32EEEEEENS_6half_tEPNS6_IJSE_lSM_EEES1R_S1T_NS1K_6fusion15FusionCallbacksIS1O_NS1U_17LinearCombinationIS1R_fS1R_fLNS_15FloatRoundStyleE2EEESK_S1Q_JEEES15_NS16_IS18_S1A_NSY_INS6_IJS1C_S1B_EEENS6_IJSE_S1C_EEEEEEENS5_17SM75_U16x8_LDSM_TENS5_14SM90_TMA_STOREES23_NS5_17SM90_U16x8_STSM_TENS5_9Copy_AtomIJNS5_17SM90_U32x4_STSM_NES1R_EEEvEEEvvEEEEvNT_6ParamsE,@function
        .size           _ZN7cutlass13device_kernelINS_4gemm6kernel13GemmUniversalINS1_17GroupProblemShapeIN4cute5tupleIJiiiEEEEENS1_10collective13CollectiveMmaINS1_39MainloopSm90ArrayTmaGmmaWarpSpecializedILi2ENS6_IJNS5_1CILi2EEENSC_ILi1EEESE_EEENS1_40KernelPtrArrayTmaWarpSpecializedPingpongEEENS6_IJNSC_ILi256EEENSC_ILi128EEESJ_EEENS_10bfloat16_tEPNS6_IJlSE_NSC_ILi0EEEEEESL_SO_NS5_8TiledMMAINS5_8MMA_AtomIJNS5_4SM904GMMA28MMA_64x128x16_F32BF16BF16_SSILNSS_5MajorE0ELSU_0ELNSS_7ScaleInE1ELSV_1EEEEEENS5_6LayoutINS6_IJSE_SE_SE_EEENS6_IJSM_SM_SM_EEEEENS6_IJNS5_10UnderscoreES12_S12_EEEEENS5_13SM90_TMA_LOADENS5_14ComposedLayoutINS5_7SwizzleILi3ELi4ELi3EEENS5_18smem_ptr_flag_bitsILi16EEENSY_INS6_IJNSC_ILi8EEENSC_ILi64EEEEEENS6_IJS1C_SE_EEEEEEEvNS5_8identityENS5_23SM90_TMA_LOAD_MULTICASTES1G_vS1H_EENS_8epilogue10collective18CollectiveEpilogueINS1K_30Sm90PtrArrayTmaWarpSpecializedILi4ELi2ELi16ELb1ELb0ELi2EEEJSK_NS6_IJS1C_NSC_ILi32EEEEEENS_6half_tEPNS6_IJSE_lSM_EEES1R_S1T_NS1K_6fusion15FusionCallbacksIS1O_NS1U_17LinearCombinationIS1R_fS1R_fLNS_15FloatRoundStyleE2EEESK_S1Q_JEEES15_NS16_IS18_S1A_NSY_INS6_IJS1C_S1B_EEENS6_IJSE_S1C_EEEEEEENS5_17SM75_U16x8_LDSM_TENS5_14SM90_TMA_STOREES23_NS5_17SM90_U16x8_STSM_TENS5_9Copy_AtomIJNS5_17SM90_U32x4_STSM_NES1R_EEEvEEEvvEEEEvNT_6ParamsE,(.L_x_428 - _ZN7cutlass13device_kernelINS_4gemm6kernel13GemmUniversalINS1_17GroupProblemShapeIN4cute5tupleIJiiiEEEEENS1_10collective13CollectiveMmaINS1_39MainloopSm90ArrayTmaGmmaWarpSpecializedILi2ENS6_IJNS5_1CILi2EEENSC_ILi1EEESE_EEENS1_40KernelPtrArrayTmaWarpSpecializedPingpongEEENS6_IJNSC_ILi256EEENSC_ILi128EEESJ_EEENS_10bfloat16_tEPNS6_IJlSE_NSC_ILi0EEEEEESL_SO_NS5_8TiledMMAINS5_8MMA_AtomIJNS5_4SM904GMMA28MMA_64x128x16_F32BF16BF16_SSILNSS_5MajorE0ELSU_0ELNSS_7ScaleInE1ELSV_1EEEEEENS5_6LayoutINS6_IJSE_SE_SE_EEENS6_IJSM_SM_SM_EEEEENS6_IJNS5_10UnderscoreES12_S12_EEEEENS5_13SM90_TMA_LOADENS5_14ComposedLayoutINS5_7SwizzleILi3ELi4ELi3EEENS5_18smem_ptr_flag_bitsILi16EEENSY_INS6_IJNSC_ILi8EEENSC_ILi64EEEEEENS6_IJS1C_SE_EEEEEEEvNS5_8identityENS5_23SM90_TMA_LOAD_MULTICASTES1G_vS1H_EENS_8epilogue10collective18CollectiveEpilogueINS1K_30Sm90PtrArrayTmaWarpSpecializedILi4ELi2ELi16ELb1ELb0ELi2EEEJSK_NS6_IJS1C_NSC_ILi32EEEEEENS_6half_tEPNS6_IJSE_lSM_EEES1R_S1T_NS1K_6fusion15FusionCallbacksIS1O_NS1U_17LinearCombinationIS1R_fS1R_fLNS_15FloatRoundStyleE2EEESK_S1Q_JEEES15_NS16_IS18_S1A_NSY_INS6_IJS1C_S1B_EEENS6_IJSE_S1C_EEEEEEENS5_17SM75_U16x8_LDSM_TENS5_14SM90_TMA_STOREES23_NS5_17SM90_U16x8_STSM_TENS5_9Copy_AtomIJNS5_17SM90_U32x4_STSM_NES1R_EEEvEEEvvEEEEvNT_6ParamsE)
        .other          _ZN7cutlass13device_kernelINS_4gemm6kernel13GemmUniversalINS1_17GroupProblemShapeIN4cute5tupleIJiiiEEEEENS1_10collective13CollectiveMmaINS1_39MainloopSm90ArrayTmaGmmaWarpSpecializedILi2ENS6_IJNS5_1CILi2EEENSC_ILi1EEESE_EEENS1_40KernelPtrArrayTmaWarpSpecializedPingpongEEENS6_IJNSC_ILi256EEENSC_ILi128EEESJ_EEENS_10bfloat16_tEPNS6_IJlSE_NSC_ILi0EEEEEESL_SO_NS5_8TiledMMAINS5_8MMA_AtomIJNS5_4SM904GMMA28MMA_64x128x16_F32BF16BF16_SSILNSS_5MajorE0ELSU_0ELNSS_7ScaleInE1ELSV_1EEEEEENS5_6LayoutINS6_IJSE_SE_SE_EEENS6_IJSM_SM_SM_EEEEENS6_IJNS5_10UnderscoreES12_S12_EEEEENS5_13SM90_TMA_LOADENS5_14ComposedLayoutINS5_7SwizzleILi3ELi4ELi3EEENS5_18smem_ptr_flag_bitsILi16EEENSY_INS6_IJNSC_ILi8EEENSC_ILi64EEEEEENS6_IJS1C_SE_EEEEEEEvNS5_8identityENS5_23SM90_TMA_LOAD_MULTICASTES1G_vS1H_EENS_8epilogue10collective18CollectiveEpilogueINS1K_30Sm90PtrArrayTmaWarpSpecializedILi4ELi2ELi16ELb1ELb0ELi2EEEJSK_NS6_IJS1C_NSC_ILi32EEEEEENS_6half_tEPNS6_IJSE_lSM_EEES1R_S1T_NS1K_6fusion15FusionCallbacksIS1O_NS1U_17LinearCombinationIS1R_fS1R_fLNS_15FloatRoundStyleE2EEESK_S1Q_JEEES15_NS16_IS18_S1A_NSY_INS6_IJS1C_S1B_EEENS6_IJSE_S1C_EEEEEEENS5_17SM75_U16x8_LDSM_TENS5_14SM90_TMA_STOREES23_NS5_17SM90_U16x8_STSM_TENS5_9Copy_AtomIJNS5_17SM90_U32x4_STSM_NES1R_EEEvEEEvvEEEEvNT_6ParamsE,@"STO_CUDA_ENTRY STV_DEFAULT"
_ZN7cutlass13device_kernelINS_4gemm6kernel13GemmUniversalINS1_17GroupProblemShapeIN4cute5tupleIJiiiEEEEENS1_10collective13CollectiveMmaINS1_39MainloopSm90ArrayTmaGmmaWarpSpecializedILi2ENS6_IJNS5_1CILi2EEENSC_ILi1EEESE_EEENS1_40KernelPtrArrayTmaWarpSpecializedPingpongEEENS6_IJNSC_ILi256EEENSC_ILi128EEESJ_EEENS_10bfloat16_tEPNS6_IJlSE_NSC_ILi0EEEEEESL_SO_NS5_8TiledMMAINS5_8MMA_AtomIJNS5_4SM904GMMA28MMA_64x128x16_F32BF16BF16_SSILNSS_5MajorE0ELSU_0ELNSS_7ScaleInE1ELSV_1EEEEEENS5_6LayoutINS6_IJSE_SE_SE_EEENS6_IJSM_SM_SM_EEEEENS6_IJNS5_10UnderscoreES12_S12_EEEEENS5_13SM90_TMA_LOADENS5_14ComposedLayoutINS5_7SwizzleILi3ELi4ELi3EEENS5_18smem_ptr_flag_bitsILi16EEENSY_INS6_IJNSC_ILi8EEENSC_ILi64EEEEEENS6_IJS1C_SE_EEEEEEEvNS5_8identityENS5_23SM90_TMA_LOAD_MULTICASTES1G_vS1H_EENS_8epilogue10collective18CollectiveEpilogueINS1K_30Sm90PtrArrayTmaWarpSpecializedILi4ELi2ELi16ELb1ELb0ELi2EEEJSK_NS6_IJS1C_NSC_ILi32EEEEEENS_6half_tEPNS6_IJSE_lSM_EEES1R_S1T_NS1K_6fusion15FusionCallbacksIS1O_NS1U_17LinearCombinationIS1R_fS1R_fLNS_15FloatRoundStyleE2EEESK_S1Q_JEEES15_NS16_IS18_S1A_NSY_INS6_IJS1C_S1B_EEENS6_IJSE_S1C_EEEEEEENS5_17SM75_U16x8_LDSM_TENS5_14SM90_TMA_STOREES23_NS5_17SM90_U16x8_STSM_TENS5_9Copy_AtomIJNS5_17SM90_U32x4_STSM_NES1R_EEEvEEEvvEEEEvNT_6ParamsE:
[----:B------:R-:W1:Y:S02]  /*0000*/  LDC R1, c[0x0][0x28] ;  /* 0x00000a00ff017b82 */ /* 0x000e640000000800 */
[----:B-1----:R-:W-:-:S06]  /*0010*/  VIADD R1, R1, 0xfffff728 ;  /* 0xfffff72801017836 */ /* 0x002fcc0000000000 */
[----:B------:R-:W1:Y:S01]  /*0020*/  LDC.64 R4, c[0x0][0x918] ;  /* 0x00024600ff047b82 */ /* 0x000e620000000a00 */
[----:B------:R-:W-:Y:S01]  /*0030*/  ULDC.64 UR38, c[0x0][0x208] ;  /* 0x0000820000267ab9 */ /* 0x000fe20000000a00 */
[----:B------:R-:W2:Y:S01]  /*0040*/  S2R R20, SR_TID.X ;  /* 0x0000000000147919 */ /* 0x000ea20000002100 */
[----:B------:R-:W-:Y:S01]  /*0050*/  ULDC UR4, c[0x0][0x910] ;  /* 0x0002440000047ab9 */ /* 0x000fe20000000800 */
[----:B------:R-:W-:Y:S01]  /*0060*/  ULDC.64 UR20, c[0x0][0x8d0] ;  /* 0x0002340000147ab9 */ /* 0x000fe20000000a00 */
[----:B------:R-:W-:Y:S01]  /*0070*/  ULDC.64 UR14, c[0x0][0x8c8] ;  /* 0x00023200000e7ab9 */ /* 0x000fe20000000a00 */
[----:B------:R-:W-:Y:S01]  /*0080*/  MOV R8, RZ ;  /* 0x000000ff00087202 */ /* 0x000fe20000000f00 */
[----:B------:R-:W-:Y:S01]  /*0090*/  IMAD.MOV.U32 R0, RZ, RZ, RZ ;  /* 0x000000ffff007224 */ /* 0x000fe200078e00ff */
[----:B------:R-:W3:Y:S01]  /*00a0*/  S2UR UR25, SR_CTAID.Y ;  /* 0x00000000001979c3 */ /* 0x000ee20000002600 */
[----:B------:R-:W-:Y:S01]  /*00b0*/  ULDC.64 UR16, c[0x0][0x8e0] ;  /* 0x0002380000107ab9 */ /* 0x000fe20000000a00 */
[----:B------:R-:W-:Y:S01]  /*00c0*/  ULDC.64 UR22, c[0x0][0x8e8] ;  /* 0x00023a0000167ab9 */ /* 0x000fe20000000a00 */
[----:B-1----:R-:W4:Y:S01]  /*00d0*/  LDG.E R7, desc[UR38][R4.64] ;  /* 0x0000002604077981 */ /* 0x002f22000c1e1900 */
[----:B------:R-:W-:-:S03]  /*00e0*/  IMAD.U32 R12, RZ, RZ, UR4 ;  /* 0x00000004ff0c7e24 */ /* 0x000fc6000f8e00ff */
[----:B------:R-:W4:Y:S01]  /*00f0*/  LDG.E R6, desc[UR38][R4.64+0x4] ;  /* 0x0000042604067981 */ /* 0x000f22000c1e1900 */
[----:B--2---:R-:W-:Y:S01]  /*0100*/  LOP3.LUT R21, R20, 0x1f, RZ, 0xc0, !PT ;  /* 0x0000001f14157812 */ /* 0x004fe200078ec0ff */
[----:B------:R-:W-:Y:S01]  /*0110*/  UISETP.NE.U32.AND UP0, UPT, UR20, URZ, UPT ;  /* 0x0000003f1400728c */ /* 0x000fe2000bf05070 */
[----:B------:R-:W1:Y:S01]  /*0120*/  S2UR UR52, SR_CTAID.X ;  /* 0x00000000003479c3 */ /* 0x000e620000002500 */
[----:B------:R-:W-:Y:S01]  /*0130*/  ULDC UR4, c[0x0][0x908] ;  /* 0x0002420000047ab9 */ /* 0x000fe20000000800 */
[----:B------:R-:W-:Y:S01]  /*0140*/  ISETP.GE.AND P0, PT, R21, R12, PT ;  /* 0x0000000c1500720c */ /* 0x000fe20003f06270 */
[----:B------:R-:W-:Y:S02]  /*0150*/  UISETP.NE.AND.EX UP0, UPT, UR21, URZ, UPT, UP0 ;  /* 0x0000003f1500728c */ /* 0x000fe4000bf05300 */
[----:B------:R-:W-:-:S09]  /*0160*/  UISETP.NE.AND UP3, UPT, UR4, 0x1, UPT ;  /* 0x000000010400788c */ /* 0x000fd2000bf65270 */
[----:B------:R-:W-:Y:S01]  /*0170*/  @UP0 ULDC UR24, c[0x0][0x8dc] ;  /* 0x0002370000180ab9 */ /* 0x000fe20000000800 */
[----:B------:R-:W2:Y:S01]  /*0180*/  @!P0 LDC.64 R2, c[0x0][0x918] ;  /* 0x00024600ff028b82 */ /* 0x000ea20000000a00 */
[----:B---3--:R-:W-:Y:S01]  /*0190*/  @UP3 UMOV UR6, UR25 ;  /* 0x0000001900063c82 */ /* 0x008fe20008000000 */
[----:B------:R-:W-:Y:S01]  /*01a0*/  @UP3 ULDC UR8, c[0x0][0x10] ;  /* 0x0000040000083ab9 */ /* 0x000fe20000000800 */
[----:B------:R-:W-:Y:S01]  /*01b0*/  @UP3 UMOV UR4, UR6 ;  /* 0x0000000600043c82 */ /* 0x000fe20008000000 */
[----:B------:R-:W-:Y:S01]  /*01c0*/  @UP3 UMOV UR5, URZ ;  /* 0x0000003f00053c82 */ /* 0x000fe20008000000 */
[----:B------:R-:W-:Y:S01]  /*01d0*/  @!UP3 UMOV UR6, UR25 ;  /* 0x000000190006bc82 */ /* 0x000fe20008000000 */
[----:B-1----:R-:W-:Y:S01]  /*01e0*/  @UP3 UIMAD.WIDE.U32 UR8, UR52, UR8, UR4 ;  /* 0x00000008340832a5 */ /* 0x002fe2000f8e0004 */
[----:B------:R-:W-:Y:S01]  /*01f0*/  @UP3 UMOV UR7, URZ ;  /* 0x0000003f00073c82 */ /* 0x000fe20008000000 */
[----:B--2---:R-:W-:-:S05]  /*0200*/  @!P0 IMAD.WIDE.U32 R2, R21, 0xc, R2 ;  /* 0x0000000c15028825 */ /* 0x004fca00078e0002 */
[----:B------:R1:W5:Y:S04]  /*0210*/  @!P0 LDG.E R8, desc[UR38][R2.64] ;  /* 0x0000002602088981 */ /* 0x000368000c1e1900 */
[----:B------:R1:W5:Y:S01]  /*0220*/  @!P0 LDG.E R0, desc[UR38][R2.64+0x4] ;  /* 0x0000042602008981 */ /* 0x000362000c1e1900 */
[----:B------:R-:W-:Y:S01]  /*0230*/  ISETP.NE.U32.AND P0, PT, RZ, UR22, PT ;  /* 0x00000016ff007c0c */ /* 0x000fe2000bf05070 */
[----:B------:R-:W-:-:S03]  /*0240*/  @!UP3 ULDC UR10, c[0x0][0xc] ;  /* 0x00000300000abab9 */ /* 0x000fc60000000800 */
[----:B------:R-:W-:Y:S01]  /*0250*/  ISETP.NE.AND.EX P0, PT, RZ, UR23, PT, P0 ;  /* 0x00000017ff007c0c */ /* 0x000fe2000bf05300 */
[----:B------:R-:W-:Y:S01]  /*0260*/  UMOV UR53, URZ ;  /* 0x0000003f00357c82 */ /* 0x000fe20008000000 */
[----:B------:R-:W-:Y:S01]  /*0270*/  @UP3 UIADD3 UR7, UR9, UR7, URZ ;  /* 0x0000000709073290 */ /* 0x000fe2000fffe03f */
[----:B----4-:R-:W-:Y:S02]  /*0280*/  R2UR UR12, R7 ;  /* 0x00000000070c72ca */ /* 0x010fe400000e0000 */
[----:B------:R-:W-:-:S11]  /*0290*/  R2UR UR26, R6 ;  /* 0x00000000061a72ca */ /* 0x000fd600000e0000 */
[----:B------:R-:W-:-:S04]  /*02a0*/  UIADD3 UR11, UP1, UR12, UR14, URZ ;  /* 0x0000000e0c0b7290 */ /* 0x000fc8000ff3e03f */
[----:B------:R-:W-:Y:S02]  /*02b0*/  ULEA.HI.X.SX32 UR12, UR12, UR15, 0x1, UP1 ;  /* 0x0000000f0c0c7291 */ /* 0x000fe400088f0e3f */
[----:B------:R-:W-:-:S04]  /*02c0*/  UIADD3 UR11, UP1, UR11, -0x1, URZ ;  /* 0xffffffff0b0b7890 */ /* 0x000fc8000ff3e03f */
[----:B------:R-:W-:Y:S02]  /*02d0*/  UIADD3.X UR12, UR12, -0x1, URZ, UP1, !UPT ;  /* 0xffffffff0c0c7890 */ /* 0x000fe40008ffe43f */
[----:B------:R-:W-:-:S04]  /*02e0*/  @UP0 UIADD3 UR24, UP1, UR11, UR24, URZ ;  /* 0x000000180b180290 */ /* 0x000fc8000ff3e03f */
[----:B------:R-:W-:Y:S02]  /*02f0*/  @UP0 UIADD3.X UR27, URZ, UR12, URZ, UP1, !UPT ;  /* 0x0000000c3f1b0290 */ /* 0x000fe40008ffe43f */
[----:B------:R-:W-:Y:S02]  /*0300*/  UIADD3 UR13, UP1, UR26, UR16, URZ ;  /* 0x000000101a0d7290 */ /* 0x000fe4000ff3e03f */
[----:B------:R-:W-:Y:S02]  /*0310*/  @UP0 UIMAD.WIDE.U32 UR18, UR27, UR20, URZ ;  /* 0x000000141b1202a5 */ /* 0x000fe4000f8e003f */
[----:B------:R-:W-:Y:S02]  /*0320*/  ULEA.HI.X.SX32 UR26, UR26, UR17, 0x1, UP1 ;  /* 0x000000111a1a7291 */ /* 0x000fe400088f0e3f */
[----:B------:R-:W-:Y:S02]  /*0330*/  @UP0 UIMAD.WIDE.U32 UR18, UP1, UR24, UR21, UR18 ;  /* 0x00000015181202a5 */ /* 0x000fe4000f820012 */
[----:B------:R-:W-:-:S02]  /*0340*/  @UP0 UIMAD.WIDE.U32 UR4, UR24, UR20, URZ ;  /* 0x00000014180402a5 */ /* 0x000fc4000f8e003f */
[----:B------:R-:W-:Y:S02]  /*0350*/  @UP0 UIADD3.X UR25, URZ, URZ, URZ, UP1, !UPT ;  /* 0x0000003f3f190290 */ /* 0x000fe40008ffe43f */
[----:B------:R-:W-:Y:S01]  /*0360*/  @UP0 UIADD3 URZ, UP1, UR5, UR18, URZ ;  /* 0x00000012053f0290 */ /* 0x000fe2000ff3e03f */
[----:B------:R-:W-:Y:S01]  /*0370*/  @UP0 UMOV UR24, UR19 ;  /* 0x0000001300180c82 */ /* 0x000fe20008000000 */
[----:B------:R-:W-:Y:S02]  /*0380*/  @!UP3 UIMAD.WIDE.U32 UR4, UR10, UR6, UR52 ;  /* 0x000000060a04b2a5 */ /* 0x000fe4000f8e0034 */
[----:B------:R-:W-:Y:S02]  /*0390*/  @UP0 UIMAD.WIDE.U32.X UR18, UR27, UR21, UR24, UP1 ;  /* 0x000000151b1202a5 */ /* 0x000fe400088e0418 */
[----:B------:R-:W-:-:S03]  /*03a0*/  UIADD3 UR13, UP2, UR13, -0x1, URZ ;  /* 0xffffffff0d0d7890 */ /* 0x000fc6000ff5e03f */
[----:B------:R-:W-:Y:S01]  /*03b0*/  @!UP3 UMOV UR8, UR4 ;  /* 0x000000040008bc82 */ /* 0x000fe20008000000 */
[----:B------:R-:W-:Y:S01]  /*03c0*/  UIADD3.X UR24, UR26, -0x1, URZ, UP2, !UPT ;  /* 0xffffffff1a187890 */ /* 0x000fe200097fe43f */
[----:B------:R-:W-:Y:S01]  /*03d0*/  @!UP3 UMOV UR7, UR5 ;  /* 0x000000050007bc82 */ /* 0x000fe20008000000 */
[----:B------:R-:W-:Y:S01]  /*03e0*/  @UP0 UMOV UR11, UR18 ;  /* 0x00000012000b0c82 */ /* 0x000fe20008000000 */
[----:B------:R-:W-:Y:S01]  /*03f0*/  @UP0 UMOV UR12, UR19 ;  /* 0x00000013000c0c82 */ /* 0x000fe20008000000 */
[----:B-1----:R-:W-:Y:S08]  /*0400*/  @!P0 BRA `(.L_x_0) ;  /* 0x0000000000308947 */ /* 0x002ff00003800000 */
[----:B------:R-:W-:Y:S02]  /*0410*/  ULDC UR9, c[0x0][0x8f4] ;  /* 0x00023d0000097ab9 */ /* 0x000fe40000000800 */
[----:B------:R-:W-:-:S04]  /*0420*/  UIADD3 UR9, UP1, UR13, UR9, URZ ;  /* 0x000000090d097290 */ /* 0x000fc8000ff3e03f */
[----:B------:R-:W-:-:S04]  /*0430*/  UIADD3.X UR10, URZ, UR24, URZ, UP1, !UPT ;  /* 0x000000183f0a7290 */ /* 0x000fc80008ffe43f */
[----:B------:R-:W-:-:S04]  /*0440*/  UIMAD.WIDE.U32 UR4, UR10, UR22, URZ ;  /* 0x000000160a0472a5 */ /* 0x000fc8000f8e003f */
[----:B------:R-:W-:Y:S02]  /*0450*/  UIMAD.WIDE.U32 UR18, UP1, UR9, UR23, UR4 ;  /* 0x00000017091272a5 */ /* 0x000fe4000f820004 */
[----:B------:R-:W-:Y:S02]  /*0460*/  UIMAD.WIDE.U32 UR4, UR9, UR22, URZ ;  /* 0x00000016090472a5 */ /* 0x000fe4000f8e003f */
[----:B------:R-:W-:Y:S02]  /*0470*/  UIADD3.X UR25, URZ, URZ, URZ, UP1, !UPT ;  /* 0x0000003f3f197290 */ /* 0x000fe40008ffe43f */
[----:B------:R-:W-:Y:S01]  /*0480*/  UIADD3 URZ, UP1, UR5, UR18, URZ ;  /* 0x00000012053f7290 */ /* 0x000fe2000ff3e03f */
[----:B------:R-:W-:-:S03]  /*0490*/  UMOV UR24, UR19 ;  /* 0x0000001300187c82 */ /* 0x000fc60008000000 */
[----:B------:R-:W-:-:S07]  /*04a0*/  UIMAD.WIDE.U32.X UR4, UR10, UR23, UR24, UP1 ;  /* 0x000000170a0472a5 */ /* 0x000fce00088e0418 */
[----:B------:R-:W-:Y:S01]  /*04b0*/  UMOV UR13, UR4 ;  /* 0x00000004000d7c82 */ /* 0x000fe20008000000 */
[----:B------:R-:W-:-:S05]  /*04c0*/  UMOV UR24, UR5 ;  /* 0x0000000500187c82 */ /* 0x000fca0008000000 */
.L_x_0:
[----:B------:R-:W-:Y:S01]  /*04d0*/  ULDC UR9, c[0x0][0x934] ;  /* 0x00024d0000097ab9 */ /* 0x000fe20000000800 */
[----:B------:R-:W-:Y:S01]  /*04e0*/  ULDC UR10, c[0x0][0x904] ;  /* 0x00024100000a7ab9 */ /* 0x000fe20000000800 */
[----:B------:R-:W-:Y:S01]  /*04f0*/  ULDC UR4, c[0x0][0x938] ;  /* 0x00024e0000047ab9 */ /* 0x000fe20000000800 */
[----:B------:R-:W-:Y:S01]  /*0500*/  USHF.L.U32 UR9, UR9, UR10, URZ ;  /* 0x0000000a09097299 */ /* 0x000fe2000800063f */
[----:B------:R-:W-:Y:S01]  /*0510*/  SHF.R.U32.HI R24, RZ, 0x5, R20 ;  /* 0x00000005ff187819 */ /* 0x000fe20000011614 */
[----:B------:R-:W-:Y:S01]  /*0520*/  USHF.L.U32 UR10, UR4, UR10, URZ ;  /* 0x0000000a040a7299 */ /* 0x000fe2000800063f */
[----:B------:R-:W-:Y:S01]  /*0530*/  ULDC UR26, c[0x0][0x8d8] ;  /* 0x00023600001a7ab9 */ /* 0x000fe20000000800 */
[----:B------:R-:W-:Y:S02]  /*0540*/  ULDC UR30, c[0x0][0x8f0] ;  /* 0x00023c00001e7ab9 */ /* 0x000fe40000000800 */
[----:B------:R-:W-:Y:S01]  /*0550*/  IMAD.U32 R10, RZ, RZ, UR9 ;  /* 0x00000009ff0a7e24 */ /* 0x000fe2000f8e00ff */
[----:B------:R-:W-:Y:S01]  /*0560*/  USHF.R.U64 UR18, UR11, UR26, UR12 ;  /* 0x0000001a0b127299 */ /* 0x000fe2000800120c */
[----:B------:R-:W-:Y:S01]  /*0570*/  MOV R9, UR10 ;  /* 0x0000000a00097c02 */ /* 0x000fe20008000f00 */
[----:B------:R-:W-:-:S02]  /*0580*/  USHF.R.U64 UR11, UR13, UR30, UR24 ;  /* 0x0000001e0d0b7299 */ /* 0x000fc40008001218 */
[----:B------:R-:W-:Y:S01]  /*0590*/  IABS R2, R10 ;  /* 0x0000000a00027213 */ /* 0x000fe20000000000 */
[----:B------:R-:W-:Y:S01]  /*05a0*/  UIADD3 UR18, UR18, -0x1, UR9 ;  /* 0xffffffff12127890 */ /* 0x000fe2000fffe009 */
[----:B------:R-:W-:Y:S01]  /*05b0*/  IABS R3, R9 ;  /* 0x0000000900037213 */ /* 0x000fe20000000000 */
[----:B------:R-:W-:Y:S01]  /*05c0*/  UIADD3 UR11, UR11, -0x1, UR10 ;  /* 0xffffffff0b0b7890 */ /* 0x000fe2000fffe00a */
[----:B------:R-:W-:Y:S01]  /*05d0*/  R2UR UR28, R2 ;  /* 0x00000000021c72ca */ /* 0x000fe200000e0000 */
[----:B------:R-:W-:Y:S01]  /*05e0*/  UMOV UR12, URZ ;  /* 0x0000003f000c7c82 */ /* 0x000fe20008000000 */
[----:B------:R-:W-:Y:S01]  /*05f0*/  UISETP.GE.AND UP5, UPT, UR18, URZ, UPT ;  /* 0x0000003f1200728c */ /* 0x000fe2000bfa6270 */
[----:B------:R-:W-:Y:S01]  /*0600*/  IMAD.MOV.U32 R2, RZ, RZ, R3 ;  /* 0x000000ffff027224 */ /* 0x000fe200078e0003 */
[----:B------:R-:W-:Y:S01]  /*0610*/  UISETP.NE.AND UP4, UPT, UR9, URZ, UPT ;  /* 0x0000003f0900728c */ /* 0x000fe2000bf85270 */
[----:B------:R-:W-:-:S03]  /*0620*/  UMOV UR59, 0x1 ;  /* 0x00000001003b7882 */ /* 0x000fc60000000000 */
[----:B------:R-:W-:-:S05]  /*0630*/  R2UR UR27, R2 ;  /* 0x00000000021b72ca */ /* 0x000fca00000e0000 */
[----:B------:R-:W1:Y:S08]  /*0640*/  I2F.RP R2, UR28 ;  /* 0x0000001c00027d06 */ /* 0x000e700008209400 */
[----:B------:R-:W2:Y:S08]  /*0650*/  I2F.RP R4, UR27 ;  /* 0x0000001b00047d06 */ /* 0x000eb00008209400 */
[----:B-1----:R-:W1:Y:S08]  /*0660*/  MUFU.RCP R2, R2 ;  /* 0x0000000200027308 */ /* 0x002e700000001000 */
[----:B--2---:R-:W2:Y:S01]  /*0670*/  MUFU.RCP R4, R4 ;  /* 0x0000000400047308 */ /* 0x004ea20000001000 */
[----:B-1----:R-:W-:-:S02]  /*0680*/  VIADD R3, R2, 0xffffffe ;  /* 0x0ffffffe02037836 */ /* 0x002fc40000000000 */
[----:B------:R-:W-:-:S05]  /*0690*/  IMAD.U32 R2, RZ, RZ, UR18 ;  /* 0x00000012ff027e24 */ /* 0x000fca000f8e00ff */
[----:B------:R-:W1:Y:S01]  /*06a0*/  F2I.FTZ.U32.TRUNC.NTZ R3, R3 ;  /* 0x0000000300037305 */ /* 0x000e62000021f000 */
[----:B------:R-:W-:Y:S02]  /*06b0*/  IABS R2, R2 ;  /* 0x0000000200027213 */ /* 0x000fe40000000000 */
[----:B--2---:R-:W-:Y:S02]  /*06c0*/  IADD3 R5, R4, 0xffffffe, RZ ;  /* 0x0ffffffe04057810 */ /* 0x004fe40007ffe0ff */
[----:B------:R-:W-:Y:S02]  /*06d0*/  IABS R4, R10 ;  /* 0x0000000a00047213 */ /* 0x000fe40000000000 */
[----:B------:R-:W-:Y:S02]  /*06e0*/  R2UR UR32, R2 ;  /* 0x00000000022072ca */ /* 0x000fe400000e0000 */
[----:B------:R-:W2:Y:S01]  /*06f0*/  F2I.FTZ.U32.TRUNC.NTZ R5, R5 ;  /* 0x0000000500057305 */ /* 0x000ea2000021f000 */
[----:B------:R-:W-:-:S02]  /*0700*/  IADD3 R4, RZ, -R4, RZ ;  /* 0x80000004ff047210 */ /* 0x000fc40007ffe0ff */
[----:B-1----:R-:W-:Y:S01]  /*0710*/  R2UR UR13, R3 ;  /* 0x00000000030d72ca */ /* 0x002fe200000e0000 */
[----:B------:R-:W-:Y:S01]  /*0720*/  IMAD.U32 R3, RZ, RZ, UR11 ;  /* 0x0000000bff037e24 */ /* 0x000fe2000f8e00ff */
[----:B--2---:R-:W-:-:S04]  /*0730*/  R2UR UR5, R5 ;  /* 0x00000000050572ca */ /* 0x004fc800000e0000 */
[----:B------:R-:W-:Y:S01]  /*0740*/  IABS R5, R3 ;  /* 0x0000000300057213 */ /* 0x000fe20000000000 */
[----:B------:R-:W-:Y:S01]  /*0750*/  IMAD.MOV.U32 R3, RZ, RZ, R4 ;  /* 0x000000ffff037224 */ /* 0x000fe200078e0004 */
[----:B------:R-:W-:-:S05]  /*0760*/  IABS R4, R9 ;  /* 0x0000000900047213 */ /* 0x000fca0000000000 */
[----:B------:R-:W-:Y:S01]  /*0770*/  UIADD3 UR4, URZ, -UR13, URZ ;  /* 0x8000000d3f047290 */ /* 0x000fe2000fffe03f */
[----:B------:R-:W-:Y:S01]  /*0780*/  IMAD.MOV.U32 R2, RZ, RZ, R5 ;  /* 0x000000ffff027224 */ /* 0x000fe200078e0005 */
[----:B------:R-:W-:Y:S02]  /*0790*/  IADD3 R4, RZ, -R4, RZ ;  /* 0x80000004ff047210 */ /* 0x000fe40007ffe0ff */
[----:B------:R-:W-:Y:S01]  /*07a0*/  UIMAD UR4, UR4, UR28, URZ ;  /* 0x0000001c040472a4 */ /* 0x000fe2000f8e023f */
[----:B------:R-:W-:Y:S02]  /*07b0*/  R2UR UR29, R3 ;  /* 0x00000000031d72ca */ /* 0x000fe400000e0000 */
[----:B------:R-:W-:Y:S01]  /*07c0*/  R2UR UR33, R2 ;  /* 0x00000000022172ca */ /* 0x000fe200000e0000 */
[----:B------:R-:W-:Y:S01]  /*07d0*/  UIADD3 UR24, URZ, -UR5, URZ ;  /* 0x800000053f187290 */ /* 0x000fe2000fffe03f */
[----:B------:R-:W-:Y:S01]  /*07e0*/  IMAD.MOV.U32 R2, RZ, RZ, R4 ;  /* 0x000000ffff027224 */ /* 0x000fe200078e0004 */
[----:B------:R-:W-:Y:S01]  /*07f0*/  UIMAD.WIDE.U32 UR12, UR13, UR4, UR12 ;  /* 0x000000040d0c72a5 */ /* 0x000fe2000f8e000c */
[----:B------:R-:W1:Y:S01]  /*0800*/  SHFL.IDX PT, R3, R24, RZ, 0x1f ;  /* 0x00001fff18037589 */ /* 0x000e6200000e0000 */
[----:B------:R-:W-:Y:S01]  /*0810*/  UIMAD UR24, UR24, UR27, URZ ;  /* 0x0000001b181872a4 */ /* 0x000fe2000f8e023f */
[----:B------:R-:W-:Y:S01]  /*0820*/  UMOV UR4, URZ ;  /* 0x0000003f00047c82 */ /* 0x000fe20008000000 */
[----:B------:R-:W-:-:S02]  /*0830*/  R2UR UR31, R2 ;  /* 0x00000000021f72ca */ /* 0x000fc400000e0000 */
[----:B------:R-:W-:Y:S01]  /*0840*/  UIMAD.WIDE.U32 UR24, UR5, UR24, UR4 ;  /* 0x00000018051872a5 */ /* 0x000fe2000f8e0004 */
[----:B------:R-:W-:Y:S01]  /*0850*/  SHF.R.U32.HI R2, RZ, 0x7, R20 ;  /* 0x00000007ff027819 */ /* 0x000fe20000011614 */
[----:B------:R-:W-:-:S04]  /*0860*/  UIMAD.WIDE.U32 UR4, UR13, UR32, URZ ;  /* 0x000000200d0472a5 */ /* 0x000fc8000f8e003f */
[----:B------:R-:W-:Y:S01]  /*0870*/  UIMAD UR5, UR5, UR29, UR32 ;  /* 0x0000001d050572a4 */ /* 0x000fe2000f8e0220 */
[----:B------:R-:W2:Y:S01]  /*0880*/  SHFL.IDX PT, R2, R2, RZ, 0x1f ;  /* 0x00001fff02027589 */ /* 0x000ea200000e0000 */
[----:B------:R-:W-:Y:S01]  /*0890*/  UMOV UR19, UR25 ;  /* 0x0000001900137c82 */ /* 0x000fe20008000000 */
[----:B------:R-:W-:Y:S02]  /*08a0*/  ULOP3.LUT UR32, URZ, UR9, URZ, 0x33, !UPT ;  /* 0x000000093f207292 */ /* 0x000fe4000f8e333f */
[----:B------:R-:W-:Y:S02]  /*08b0*/  UIMAD.WIDE.U32 UR24, UR19, UR33, URZ ;  /* 0x00000021131872a5 */ /* 0x000fe4000f8e003f */
[----:B------:R-:W-:Y:S02]  /*08c0*/  UISETP.GT.U32.AND UP1, UPT, UR28, UR5, UPT ;  /* 0x000000051c00728c */ /* 0x000fe4000bf24070 */
[----:B------:R-:W-:Y:S02]  /*08d0*/  UIMAD UR25, UR25, UR31, UR33 ;  /* 0x0000001f191972a4 */ /* 0x000fe4000f8e0221 */
[----:B------:R-:W-:-:S02]  /*08e0*/  ULOP3.LUT UR33, URZ, UR10, URZ, 0x33, !UPT ;  /* 0x0000000a3f217292 */ /* 0x000fc4000f8e333f */
[----:B------:R-:W-:Y:S01]  /*08f0*/  UISETP.GT.U32.AND UP2, UPT, UR27, UR25, UPT ;  /* 0x000000191b00728c */ /* 0x000fe2000bf44070 */
[----:B-1----:R-:W-:-:S04]  /*0900*/  R2UR UR34, R3 ;  /* 0x00000000032272ca */ /* 0x002fc800000e0000 */
[----:B------:R-:W-:-:S04]  /*0910*/  @!UP1 UIADD3 UR5, UR5, -UR28, URZ ;  /* 0x8000001c05059290 */ /* 0x000fc8000fffe03f */
[----:B------:R-:W-:Y:S02]  /*0920*/  UISETP.GT.U32.AND UP6, UPT, UR28, UR5, UPT ;  /* 0x000000051c00728c */ /* 0x000fe4000bfc4070 */
[----:B------:R-:W-:Y:S01]  /*0930*/  @!UP2 UIADD3 UR25, UR25, -UR27, URZ ;  /* 0x8000001b1919a290 */ /* 0x000fe2000fffe03f */
[----:B--2---:R-:W-:Y:S01]  /*0940*/  R2UR UR12, R2 ;  /* 0x00000000020c72ca */ /* 0x004fe200000e0000 */
[----:B------:R-:W-:Y:S01]  /*0950*/  UISETP.NE.AND UP2, UPT, UR10, URZ, UPT ;  /* 0x0000003f0a00728c */ /* 0x000fe2000bf45270 */
[----:B------:R-:W-:Y:S01]  /*0960*/  ISETP.NE.AND P1, PT, RZ, UR34, PT ;  /* 0x00000022ff007c0c */ /* 0x000fe2000bf25270 */
[----:B------:R-:W-:Y:S02]  /*0970*/  UISETP.GT.U32.AND UP1, UPT, UR27, UR25, UPT ;  /* 0x000000191b00728c */ /* 0x000fe4000bf24070 */
[----:B------:R-:W-:-:S03]  /*0980*/  USHF.R.S32.HI UR4, URZ, 0x1f, UR34 ;  /* 0x0000001f3f047899 */ /* 0x000fc60008011422 */
[----:B------:R-:W-:Y:S02]  /*0990*/  @!UP6 UIADD3 UR5, UR5, -UR28, URZ ;  /* 0x8000001c0505e290 */ /* 0x000fe4000fffe03f */
[----:B------:R-:W-:Y:S02]  /*09a0*/  UISETP.GE.AND UP6, UPT, UR11, URZ, UPT ;  /* 0x0000003f0b00728c */ /* 0x000fe4000bfc6270 */
[----:B------:R-:W-:Y:S02]  /*09b0*/  @!UP5 UIADD3 UR5, -UR5, URZ, URZ ;  /* 0x0000003f0505d290 */ /* 0x000fe4000fffe13f */
[----:B------:R-:W-:Y:S02]  /*09c0*/  @!UP1 UIADD3 UR25, UR25, -UR27, URZ ;  /* 0x8000001b19199290 */ /* 0x000fe4000fffe03f */
[----:B------:R-:W-:Y:S02]  /*09d0*/  ULEA.HI UR4, UR4, UR34, URZ, 0x2 ;  /* 0x0000002204047291 */ /* 0x000fe4000f8f103f */
[----:B------:R-:W-:-:S02]  /*09e0*/  USEL UR5, UR32, UR5, !UP4 ;  /* 0x0000000520057287 */ /* 0x000fc4000e000000 */
[----:B------:R-:W-:Y:S02]  /*09f0*/  ULOP3.LUT UR4, UR4, 0xfffffffc, URZ, 0xc0, !UPT ;  /* 0xfffffffc04047892 */ /* 0x000fe4000f8ec03f */
[----:B------:R-:W-:Y:S02]  /*0a00*/  @!UP6 UIADD3 UR25, -UR25, URZ, URZ ;  /* 0x0000003f1919e290 */ /* 0x000fe4000fffe13f */
[----:B------:R-:W-:Y:S02]  /*0a10*/  UIADD3 UR5, UR18, -UR5, URZ ;  /* 0x8000000512057290 */ /* 0x000fe4000fffe03f */
[----:B------:R-:W-:Y:S02]  /*0a20*/  USEL UR25, UR33, UR25, !UP2 ;  /* 0x0000001921197287 */ /* 0x000fe4000d000000 */
[----:B------:R-:W-:Y:S02]  /*0a30*/  UIADD3 UR51, UR34, -UR4, URZ ;  /* 0x8000000422337290 */ /* 0x000fe4000fffe03f */
[----:B------:R-:W-:-:S02]  /*0a40*/  UIADD3 UR25, UR11, -UR25, URZ ;  /* 0x800000190b197290 */ /* 0x000fc4000fffe03f */
[----:B------:R-:W-:Y:S02]  /*0a50*/  UISETP.NE.AND UP1, UPT, UR12, URZ, UPT ;  /* 0x0000003f0c00728c */ /* 0x000fe4000bf25270 */
[----:B------:R-:W-:Y:S02]  /*0a60*/  UIMAD UR24, UR5, UR25, URZ ;  /* 0x00000019051872a4 */ /* 0x000fe4000f8e023f */
[----:B------:R-:W-:Y:S02]  /*0a70*/  USEL UR4, UR25, UR5, !UP3 ;  /* 0x0000000519047287 */ /* 0x000fe4000d800000 */
[----:B------:R-:W-:Y:S02]  /*0a80*/  USHF.R.S32.HI UR25, URZ, 0x1f, UR24 ;  /* 0x0000001f3f197899 */ /* 0x000fe40008011418 */
[----:B------:R-:W-:Y:S01]  /*0a90*/  USHF.R.S32.HI UR5, URZ, 0x1f, UR4 ;  /* 0x0000001f3f057899 */ /* 0x000fe20008011404 */
[----:B------:R-:W-:Y:S01]  /*0aa0*/  IMAD.U32 R6, RZ, RZ, UR24 ;  /* 0x00000018ff067e24 */ /* 0x000fe2000f8e00ff */
[----:B------:R-:W-:Y:S01]  /*0ab0*/  UISETP.EQ.AND UP5, UPT, UR51, 0x3, !UP1 ;  /* 0x000000033300788c */ /* 0x000fe2000cfa2270 */
[----:B------:R-:W-:Y:S01]  /*0ac0*/  IMAD.U32 R4, RZ, RZ, UR4 ;  /* 0x00000004ff047e24 */ /* 0x000fe2000f8e00ff */
[----:B------:R-:W-:-:S02]  /*0ad0*/  MOV R7, UR25 ;  /* 0x0000001900077c02 */ /* 0x000fc40008000f00 */
[----:B------:R-:W-:Y:S01]  /*0ae0*/  USEL UR59, UR59, 0x2, UP5 ;  /* 0x000000023b3b7887 */ /* 0x000fe2000a800000 */
[----:B------:R-:W-:Y:S01]  /*0af0*/  IMAD.U32 R5, RZ, RZ, UR5 ;  /* 0x00000005ff057e24 */ /* 0x000fe2000f8e00ff */
[----:B------:R-:W-:Y:S10]  /*0b00*/  @P1 BRA `(.L_x_1) ;  /* 0x0000000000841947 */ /* 0x000ff40003800000 */
[----:B------:R-:W-:Y:S01]  /*0b10*/  ELECT P1, URZ, PT ;  /* 0x00000000003f782f */ /* 0x000fe20003820000 */
[----:B------:R-:W-:-:S12]  /*0b20*/  BSSY B0, `(.L_x_1) ;  /* 0x000001f000007945 */ /* 0x000fd80003800000 */
[----:B------:R-:W-:Y:S05]  /*0b30*/  @!P1 BRA `(.L_x_2) ;  /* 0x0000000000749947 */ /* 0x000fea0003800000 */
[----:B------:R-:W1:Y:S01]  /*0b40*/  S2UR UR11, SR_CgaCtaId ;  /* 0x00000000000b79c3 */ /* 0x000e620000008800 */
[----:B------:R-:W-:Y:S01]  /*0b50*/  UMOV UR4, 0x400 ;  /* 0x0000040000047882 */ /* 0x000fe20000000000 */
[----:B------:R-:W-:Y:S01]  /*0b60*/  UMOV UR5, 0x1 ;  /* 0x0000000100057882 */ /* 0x000fe20000000000 */
[----:B------:R-:W-:Y:S02]  /*0b70*/  UMOV UR24, 0x140 ;  /* 0x0000014000187882 */ /* 0x000fe40000000000 */
[----:B------:R-:W-:-:S04]  /*0b80*/  UIADD3 UR24, -UR24, 0x100000, URZ ;  /* 0x0010000018187890 */ /* 0x000fc8000fffe13f */
[----:B------:R-:W-:Y:S02]  /*0b90*/  USHF.L.U32 UR25, UR24, 0xb, URZ ;  /* 0x0000000b18197899 */ /* 0x000fe4000800063f */
[----:B------:R-:W-:Y:S02]  /*0ba0*/  USHF.L.U32 UR24, UR24, 0x1, URZ ;  /* 0x0000000118187899 */ /* 0x000fe4000800063f */
[----:B-1----:R-:W-:Y:S02]  /*0bb0*/  ULEA UR11, UR11, UR4, 0x18 ;  /* 0x000000040b0b7291 */ /* 0x002fe4000f8ec03f */
[----:B------:R-:W-:-:S04]  /*0bc0*/  UIADD3 UR4, -UR5, 0x100000, URZ ;  /* 0x0010000005047890 */ /* 0x000fc8000fffe13f */
[----:B------:R-:W-:Y:S02]  /*0bd0*/  USHF.L.U32 UR5, UR4, 0xb, URZ ;  /* 0x0000000b04057899 */ /* 0x000fe4000800063f */
[----:B------:R-:W-:Y:S01]  /*0be0*/  USHF.L.U32 UR4, UR4, 0x1, URZ ;  /* 0x0000000104047899 */ /* 0x000fe2000800063f */
[----:B------:R-:W1:Y:S11]  /*0bf0*/  FENCE.VIEW.ASYNC.S ;  /* 0x00000000000073c6 */ /* 0x000e760000000000 */
[----:B-1----:R1:W2:Y:S01]  /*0c00*/  SYNCS.EXCH.64 URZ, [UR11+0x34400], UR4 ;  /* 0x034400040b3f75b2 */ /* 0x0022a20008000100 */
[----:B------:R1:W3:Y:S01]  /*0c10*/  SYNCS.EXCH.64 URZ, [UR11+0x34440], UR24 ;  /* 0x034440180b3f75b2 */ /* 0x0002e20008000100 */
[----:B------:R1:W4:Y:S01]  /*0c20*/  SYNCS.EXCH.64 URZ, [UR11+0x34408], UR4 ;  /* 0x034408040b3f75b2 */ /* 0x0003220008000100 */
[----:B------:R1:W1:Y:S01]  /*0c30*/  SYNCS.EXCH.64 URZ, [UR11+0x34448], UR24 ;  /* 0x034448180b3f75b2 */ /* 0x0002620008000100 */
        /* <DEDUP_REMOVED lines=12> */
[----:B------:R-:W-:Y:S01]  /*0d00*/  NOP ;  /* 0x0000000000007918 */ /* 0x000fe20000000000 */
.L_x_2:
[----:B-1----:R-:W-:Y:S05]  /*0d10*/  BSYNC B0 ;  /* 0x0000000000007941 */ /* 0x002fea0003800000 */
.L_x_1:
[----:B------:R-:W1:Y:S01]  /*0d20*/  SHFL.IDX PT, R11, R24, RZ, 0x1f ;  /* 0x00001fff180b7589 */ /* 0x000e6200000e0000 */
[----:B------:R-:W-:Y:S01]  /*0d30*/  UIADD3 UR18, UR12, -0x1, URZ ;  /* 0xffffffff0c127890 */ /* 0x000fe2000fffe03f */
[----:B------:R-:W-:Y:S01]  /*0d40*/  I2FP.F32.U32 R2, UR6 ;  /* 0x0000000600027c45 */ /* 0x000fe20008201000 */
[----:B------:R-:W-:Y:S01]  /*0d50*/  UISETP.LT.U32.AND UP6, UPT, UR51, 0x2, !UP1 ;  /* 0x000000023300788c */ /* 0x000fe2000cfc1070 */
[----:B------:R-:W-:Y:S01]  /*0d60*/  NOP ;  /* 0x0000000000007918 */ /* 0x000fe20000000000 */
[----:B------:R-:W-:Y:S02]  /*0d70*/  UISETP.GE.U32.AND UP5, UPT, UR18, 0x2, UPT ;  /* 0x000000021200788c */ /* 0x000fe4000bfa6070 */
[----:B------:R-:W-:-:S04]  /*0d80*/  USEL UR40, URZ, 0x1, !UP6 ;  /* 0x000000013f287887 */ /* 0x000fc8000f000000 */
[----:B------:R-:W-:Y:S01]  /*0d90*/  USEL UR40, UR40, 0x2, UP5 ;  /* 0x0000000228287887 */ /* 0x000fe2000a800000 */
[----:B-1----:R-:W-:-:S13]  /*0da0*/  ISETP.NE.AND P1, PT, R11, RZ, PT ;  /* 0x000000ff0b00720c */ /* 0x002fda0003f25270 */
[----:B------:R-:W-:Y:S05]  /*0db0*/  @P1 BRA `(.L_x_3) ;  /* 0x0000000000481947 */ /* 0x000fea0003800000 */
[----:B------:R-:W1:Y:S01]  /*0dc0*/  S2UR UR5, SR_CgaCtaId ;  /* 0x00000000000579c3 */ /* 0x000e620000008800 */
[----:B------:R-:W-:Y:S01]  /*0dd0*/  UMOV UR4, 0x400 ;  /* 0x0000040000047882 */ /* 0x000fe20000000000 */
[----:B------:R-:W-:Y:S01]  /*0de0*/  UMOV UR24, 0x1 ;  /* 0x0000000100187882 */ /* 0x000fe20000000000 */
[----:B------:R-:W-:Y:S01]  /*0df0*/  UMOV UR25, 0x2 ;  /* 0x0000000200197882 */ /* 0x000fe20000000000 */
[----:B------:R-:W-:Y:S01]  /*0e00*/  ELECT P1, URZ, PT ;  /* 0x00000000003f782f */ /* 0x000fe20003820000 */
[----:B-1----:R-:W-:Y:S02]  /*0e10*/  ULEA UR11, UR5, UR4, 0x18 ;  /* 0x00000004050b7291 */ /* 0x002fe4000f8ec03f */
[----:B------:R-:W-:-:S04]  /*0e20*/  UIADD3 UR4, -UR24, 0x100000, URZ ;  /* 0x0010000018047890 */ /* 0x000fc8000fffe13f */
[----:B------:R-:W-:Y:S02]  /*0e30*/  USHF.L.U32 UR5, UR4, 0xb, URZ ;  /* 0x0000000b04057899 */ /* 0x000fe4000800063f */
[----:B------:R-:W-:Y:S02]  /*0e40*/  USHF.L.U32 UR4, UR4, 0x1, URZ ;  /* 0x0000000104047899 */ /* 0x000fe4000800063f */
[----:B------:R-:W-:-:S04]  /*0e50*/  UIADD3 UR24, -UR25, 0x100000, URZ ;  /* 0x0010000019187890 */ /* 0x000fc8000fffe13f */
[----:B------:R-:W-:Y:S02]  /*0e60*/  USHF.L.U32 UR25, UR24, 0xb, URZ ;  /* 0x0000000b18197899 */ /* 0x000fe4000800063f */
[----:B------:R-:W-:Y:S01]  /*0e70*/  USHF.L.U32 UR24, UR24, 0x1, URZ ;  /* 0x0000000118187899 */ /* 0x000fe2000800063f */
[----:B------:R-:W1:Y:S03]  /*0e80*/  FENCE.VIEW.ASYNC.S ;  /* 0x00000000000073c6 */ /* 0x000e660000000000 */
[----:B-1----:R1:W1:Y:S08]  /*0e90*/  SYNCS.EXCH.64 URZ, [UR11+0x34480], UR4 ;  /* 0x034480040b3f75b2 */ /* 0x0022700008000100 */
[----:B------:R1:W1:Y:S01]  /*0ea0*/  SYNCS.EXCH.64 URZ, [UR11+0x34490], UR24 ;  /* 0x034490180b3f75b2 */ /* 0x0002620008000100 */
[----:B------:R1:W1:Y:S01]  /*0eb0*/  SYNCS.EXCH.64 URZ, [UR11+0x34488], UR4 ;  /* 0x034488040b3f75b2 */ /* 0x0002620008000100 */
[----:B------:R1:W1:Y:S01]  /*0ec0*/  SYNCS.EXCH.64 URZ, [UR11+0x34498], UR24 ;  /* 0x034498180b3f75b2 */ /* 0x0002620008000100 */
[----:B------:R-:W-:Y:S01]  /*0ed0*/  NOP ;  /* 0x0000000000007918 */ /* 0x000fe20000000000 */
.L_x_3:
[----:B------:R-:W2:Y:S01]  /*0ee0*/  SHFL.IDX PT, R14, R24, RZ, 0x1f ;  /* 0x00001fff180e7589 */ /* 0x000ea200000e0000 */
[----:B-1----:R-:W-:Y:S01]  /*0ef0*/  ULDC UR4, c[0x0][0x154] ;  /* 0x0000550000047ab9 */ /* 0x002fe20000000800 */
[----:B------:R-:W1:Y:S01]  /*0f00*/  LDC R13, c[0x0][0x148] ;  /* 0x00005200ff0d7b82 */ /* 0x000e620000000800 */
[----:B------:R-:W-:Y:S01]  /*0f10*/  FMUL R3, R2, UR4 ;  /* 0x0000000402037c20 */ /* 0x000fe20008400000 */
[----:B------:R-:W-:Y:S01]  /*0f20*/  UISETP.EQ.AND UP6, UPT, UR51, 0x2, !UP1 ;  /* 0x000000023300788c */ /* 0x000fe2000cfc2270 */
[----:B------:R-:W-:Y:S01]  /*0f30*/  I2FP.F32.U32 R2, UR52 ;  /* 0x0000003400027c45 */ /* 0x000fe20008201000 */
[----:B------:R-:W-:Y:S01]  /*0f40*/  ULDC UR4, c[0x0][0x150] ;  /* 0x0000540000047ab9 */ /* 0x000fe20000000800 */
[----:B------:R-:W-:Y:S01]  /*0f50*/  NOP ;  /* 0x0000000000007918 */ /* 0x000fe20000000000 */
[----:B------:R-:W-:Y:S01]  /*0f60*/  USEL UR61, URZ, 0x1, !UP6 ;  /* 0x000000013f3d7887 */ /* 0x000fe2000f000000 */
[----:B------:R-:W3:Y:S01]  /*0f70*/  F2I.U32.TRUNC.NTZ R3, R3 ;  /* 0x0000000300037305 */ /* 0x000ee2000020f000 */
[----:B------:R-:W-:-:S02]  /*0f80*/  FMUL R15, R2, UR4 ;  /* 0x00000004020f7c20 */ /* 0x000fc40008400000 */
[----:B------:R-:W-:Y:S01]  /*0f90*/  USEL UR61, UR61, 0x2, UP5 ;  /* 0x000000023d3d7887 */ /* 0x000fe2000a800000 */
[----:B--2---:R-:W-:Y:S02]  /*0fa0*/  ISETP.NE.AND P1, PT, R14, RZ, PT ;  /* 0x000000ff0e00720c */ /* 0x004fe40003f25270 */
[----:B---3--:R-:W-:-:S05]  /*0fb0*/  IADD3 R18, -R3, RZ, RZ ;  /* 0x000000ff03127210 */ /* 0x008fca0007ffe1ff */
[----:B-1----:R-:W-:-:S06]  /*0fc0*/  IMAD R18, R13, R18, UR6 ;  /* 0x000000060d127e24 */ /* 0x002fcc000f8e0212 */
[----:B------:R-:W-:Y:S05]  /*0fd0*/  @P1 BRA `(.L_x_4) ;  /* 0x0000000000581947 */ /* 0x000fea0003800000 */
[----:B------:R-:W1:Y:S01]  /*0fe0*/  S2UR UR5, SR_CgaCtaId ;  /* 0x00000000000579c3 */ /* 0x000e620000008800 */
[----:B------:R-:W-:Y:S01]  /*0ff0*/  UMOV UR4, 0x400 ;  /* 0x0000040000047882 */ /* 0x000fe20000000000 */
[----:B------:R-:W-:Y:S01]  /*1000*/  UMOV UR11, 0x20 ;  /* 0x00000020000b7882 */ /* 0x000fe20000000000 */
[----:B------:R-:W-:Y:S01]  /*1010*/  UMOV UR24, 0x80 ;  /* 0x0000008000187882 */ /* 0x000fe20000000000 */
[----:B------:R-:W-:Y:S01]  /*1020*/  ELECT P1, URZ, PT ;  /* 0x00000000003f782f */ /* 0x000fe20003820000 */
        /* <DEDUP_REMOVED lines=10> */
[----:B------:R1:W1:Y:S01]  /*10d0*/  SYNCS.EXCH.64 URZ, [UR6+0x344a8], UR4 ;  /* 0x0344a804063f75b2 */ /* 0x0002620008000100 */
[----:B------:R1:W1:Y:S01]  /*10e0*/  SYNCS.EXCH.64 URZ, [UR6+0x344c8], UR24 ;  /* 0x0344c818063f75b2 */ /* 0x0002620008000100 */
[----:B------:R1:W1:Y:S01]  /*10f0*/  SYNCS.EXCH.64 URZ, [UR6+0x344b0], UR4 ;  /* 0x0344b004063f75b2 */ /* 0x0002620008000100 */
[----:B------:R1:W1:Y:S01]  /*1100*/  SYNCS.EXCH.64 URZ, [UR6+0x344d0], UR24 ;  /* 0x0344d018063f75b2 */ /* 0x0002620008000100 */
[----:B------:R1:W1:Y:S01]  /*1110*/  SYNCS.EXCH.64 URZ, [UR6+0x344b8], UR4 ;  /* 0x0344b804063f75b2 */ /* 0x0002620008000100 */
[----:B------:R1:W1:Y:S01]  /*1120*/  SYNCS.EXCH.64 URZ, [UR6+0x344d8], UR24 ;  /* 0x0344d818063f75b2 */ /* 0x0002620008000100 */
[----:B------:R-:W-:Y:S01]  /*1130*/  NOP ;  /* 0x0000000000007918 */ /* 0x000fe20000000000 */
.L_x_4:
[----:B------:R-:W4:Y:S01]  /*1140*/  SHFL.IDX PT, R13, R24, RZ, 0x1f ;  /* 0x00001fff180d7589 */ /* 0x000f2200000e0000 */
[----:B------:R-:W-:Y:S02]  /*1150*/  SHF.R.S32.HI R3, RZ, 0x1f, R20 ;  /* 0x0000001fff037819 */ /* 0x000fe40000011414 */
[----:B------:R-:W-:Y:S02]  /*1160*/  ELECT P1, URZ, PT ;  /* 0x00000000003f782f */ /* 0x000fe40003820000 */
[----:B------:R-:W-:Y:S01]  /*1170*/  SHF.R.S32.HI R16, RZ, 0x1f, R11 ;  /* 0x0000001fff107819 */ /* 0x000fe2000001140b */
[----:B------:R-:W2:Y:S01]  /*1180*/  SHFL.IDX PT, R14, R24, RZ, 0x1f ;  /* 0x00001fff180e7589 */ /* 0x000ea200000e0000 */
[----:B------:R-:W-:Y:S02]  /*1190*/  LEA.HI R3, R3, R20, RZ, 0x7 ;  /* 0x0000001403037211 */ /* 0x000fe400078f38ff */
[----:B------:R-:W-:Y:S02]  /*11a0*/  ELECT P2, URZ, PT ;  /* 0x00000000003f782f */ /* 0x000fe40003840000 */
[----:B------:R-:W-:Y:S01]  /*11b0*/  LEA.HI R16, R16, R11, RZ, 0x2 ;  /* 0x0000000b10107211 */ /* 0x000fe200078f10ff */
[----:B------:R-:W3:Y:S01]  /*11c0*/  LDC R17, c[0x0][0x144] ;  /* 0x00005100ff117b82 */ /* 0x000ee20000000800 */
[----:B------:R-:W-:Y:S01]  /*11d0*/  LOP3.LUT R3, R3, 0xffffff80, RZ, 0xc0, !PT ;  /* 0xffffff8003037812 */ /* 0x000fe200078ec0ff */
[----:B------:R-:W2:Y:S01]  /*11e0*/  F2I.U32.TRUNC.NTZ R15, R15 ;  /* 0x0000000f000f7305 */ /* 0x000ea2000020f000 */
[----:B------:R-:W-:Y:S01]  /*11f0*/  LOP3.LUT R16, R16, 0x3ffffffc, RZ, 0xc0, !PT ;  /* 0x3ffffffc10107812 */ /* 0x000fe200078ec0ff */
[----:B------:R-:W-:Y:S01]  /*1200*/  UMOV UR11, 0x20 ;  /* 0x00000020000b7882 */ /* 0x000fe20000000000 */
[----:B-1----:R-:W-:Y:S01]  /*1210*/  UMOV UR25, 0x80 ;  /* 0x0000008000197882 */ /* 0x002fe20000000000 */
[----:B------:R-:W-:Y:S01]  /*1220*/  IMAD.IADD R2, R20, 0x1, -R3 ;  /* 0x0000000114027824 */ /* 0x000fe200078e0a03 */
[----:B------:R-:W-:Y:S01]  /*1230*/  NOP ;  /* 0x0000000000007918 */ /* 0x000fe20000000000 */
[----:B------:R-:W-:Y:S01]  /*1240*/  IMAD.IADD R16, R11, 0x1, -R16 ;  /* 0x000000010b107824 */ /* 0x000fe200078e0a10 */
[----:B------:R-:W-:-:S02]  /*1250*/  ULDC UR60, c[0x0][0xc] ;  /* 0x00000300003c7ab9 */ /* 0x000fc40000000800 */
[----:B------:R-:W-:Y:S02]  /*1260*/  SHF.R.S32.HI R3, RZ, 0x1f, R2 ;  /* 0x0000001fff037819 */ /* 0x000fe40000011402 */
[----:B----4-:R-:W-:Y:S01]  /*1270*/  ISETP.NE.OR P1, PT, R13, RZ, !P1 ;  /* 0x000000ff0d00720c */ /* 0x010fe20004f25670 */
[----:B--2---:R-:W-:Y:S01]  /*1280*/  IMAD.MOV R22, RZ, RZ, -R15 ;  /* 0x000000ffff167224 */ /* 0x004fe200078e0a0f */
[----:B------:R-:W-:Y:S02]  /*1290*/  LEA.HI R13, R3, R2, RZ, 0x3 ;  /* 0x00000002030d7211 */ /* 0x000fe400078f18ff */
[----:B------:R-:W-:Y:S02]  /*12a0*/  ISETP.NE.OR P2, PT, R14, RZ, !P2 ;  /* 0x000000ff0e00720c */ /* 0x000fe40005745670 */
[--C-:B------:R-:W-:Y:S02]  /*12b0*/  SHF.R.S32.HI R14, RZ, 0x3, R13.reuse ;  /* 0x00000003ff0e7819 */ /* 0x100fe4000001140d */
[----:B------:R-:W-:Y:S01]  /*12c0*/  SHF.R.S32.HI R13, RZ, 0x1f, R13 ;  /* 0x0000001fff0d7819 */ /* 0x000fe2000001140d */
[----:B---3--:R-:W-:-:S02]  /*12d0*/  IMAD R17, R17, R22, UR52 ;  /* 0x0000003411117e24 */ /* 0x008fc4000f8e0216 */
[----:B------:R-:W-:Y:S01]  /*12e0*/  IMAD.MOV.U32 R22, RZ, RZ, 0x1 ;  /* 0x00000001ff167424 */ /* 0x000fe200078e00ff */
[----:B------:R-:W-:Y:S01]  /*12f0*/  LEA.HI R13, R13, R14, RZ, 0x2 ;  /* 0x0000000e0d0d7211 */ /* 0x000fe200078f10ff */
[----:B------:R-:W-:-:S03]  /*1300*/  VOTEU.ALL UP6, P1 ;  /* 0x00000000003f7886 */ /* 0x000fc600008c0000 */
[----:B------:R-:W-:Y:S01]  /*1310*/  LOP3.LUT R13, R13, 0xfffffffc, RZ, 0xc0, !PT ;  /* 0xfffffffc0d0d7812 */ /* 0x000fe200078ec0ff */
[----:B------:R-:W-:Y:S01]  /*1320*/  VOTEU.ALL UP5, P2 ;  /* 0x00000000003f7886 */ /* 0x000fe200010a0000 */
[----:B------:R-:W1:Y:S01]  /*1330*/  @!UP6 S2UR UR5, SR_CgaCtaId ;  /* 0x000000000005e9c3 */ /* 0x000e620000008800 */
[----:B------:R-:W-:Y:S01]  /*1340*/  @!UP6 UMOV UR4, 0x400 ;  /* 0x000004000004e882 */ /* 0x000fe20000000000 */
[----:B------:R-:W-:-:S05]  /*1350*/  IADD3 R13, R14, -R13, RZ ;  /* 0x8000000d0e0d7210 */ /* 0x000fca0007ffe0ff */
[----:B------:R-:W-:Y:S01]  /*1360*/  IMAD R13, R16, 0x4, R13 ;  /* 0x00000004100d7824 */ /* 0x000fe200078e020d */
[----:B------:R-:W2:Y:S04]  /*1370*/  @!UP5 S2UR UR24, SR_CgaCtaId ;  /* 0x000000000018d9c3 */ /* 0x000ea80000008800 */
[----:B------:R-:W-:-:S04]  /*1380*/  LEA.HI R11, R13, R13, RZ, 0x1 ;  /* 0x0000000d0d0b7211 */ /* 0x000fc800078f08ff */
[----:B------:R-:W-:-:S04]  /*1390*/  LOP3.LUT R16, R11, 0xfffffffe, RZ, 0xc0, !PT ;  /* 0xfffffffe0b107812 */ /* 0x000fc800078ec0ff */
[----:B------:R-:W-:-:S04]  /*13a0*/  IADD3 R16, R13, -R16, RZ ;  /* 0x800000100d107210 */ /* 0x000fc80007ffe0ff */
[----:B------:R-:W-:Y:S01]  /*13b0*/  ISETP.NE.AND P3, PT, R16, R17, PT ;  /* 0x000000111000720c */ /* 0x000fe20003f65270 */
[----:B------:R-:W-:Y:S01]  /*13c0*/  IMAD.SHL.U32 R16, R13, 0x4, RZ ;  /* 0x000000040d107824 */ /* 0x000fe200078e00ff */
[----:B-1----:R-:W-:Y:S02]  /*13d0*/  @!UP6 ULEA UR6, UR5, UR4, 0x18 ;  /* 0x000000040506e291 */ /* 0x002fe4000f8ec03f */
[----:B------:R-:W-:-:S04]  /*13e0*/  @!UP6 UIADD3 UR4, -UR11, 0x100000, URZ ;  /* 0x001000000b04e890 */ /* 0x000fc8000fffe13f */
[----:B------:R-:W-:Y:S02]  /*13f0*/  @!UP6 USHF.L.U32 UR5, UR4, 0xb, URZ ;  /* 0x0000000b0405e899 */ /* 0x000fe4000800063f */
[----:B------:R-:W-:Y:S01]  /*1400*/  @!UP6 USHF.L.U32 UR4, UR4, 0x1, URZ ;  /* 0x000000010404e899 */ /* 0x000fe2000800063f */
[----:B------:R-:W-:Y:S01]  /*1410*/  LOP3.LUT R23, R13, 0xc, R16, 0x78, !PT ;  /* 0x0000000c0d177812 */ /* 0x000fe200078e7810 */
[----:B------:R-:W-:Y:S01]  /*1420*/  @!UP5 UMOV UR11, 0x400 ;  /* 0x00000400000bd882 */ /* 0x000fe20000000000 */
[----:B------:R-:W1:Y:S01]  /*1430*/  LDC R13, c[0x0][0x140] ;  /* 0x00005000ff0d7b82 */ /* 0x000e620000000800 */
[----:B--2---:R-:W-:Y:S01]  /*1440*/  @!UP5 ULEA UR11, UR24, UR11, 0x18 ;  /* 0x0000000b180bd291 */ /* 0x004fe2000f8ec03f */
[----:B------:R-:W-:Y:S01]  /*1450*/  MOV R16, 0xffffffff ;  /* 0xffffffff00107802 */ /* 0x000fe20000000f00 */
[----:B------:R-:W-:-:S04]  /*1460*/  @!UP5 UIADD3 UR24, -UR25, 0x100000, URZ ;  /* 0x001000001918d890 */ /* 0x000fc8000fffe13f */
[----:B------:R-:W-:Y:S02]  /*1470*/  @!UP5 USHF.L.U32 UR25, UR24, 0xb, URZ ;  /* 0x0000000b1819d899 */ /* 0x000fe4000800063f */
[----:B------:R-:W-:Y:S01]  /*1480*/  @!UP5 USHF.L.U32 UR24, UR24, 0x1, URZ ;  /* 0x000000011818d899 */ /* 0x000fe2000800063f */
[----:B------:R-:W-:Y:S01]  /*1490*/  VOTEU.ALL UP6, P1 ;  /* 0x00000000003f7886 */ /* 0x000fe200008c0000 */
[----:B------:R-:W-:Y:S01]  /*14a0*/  VOTEU.ALL UP5, P1 ;  /* 0x00000000003f7886 */ /* 0x000fe200008a0000 */
[----:B------:R-:W-:Y:S02]  /*14b0*/  @P3 LEA.HI R11, R23, R23, RZ, 0x1 ;  /* 0x00000017170b3211 */ /* 0x000fe400078f08ff */
[----:B------:R-:W-:Y:S01]  /*14c0*/  LOP3.LUT P1, RZ, R2, 0x7, RZ, 0xc0, !PT ;  /* 0x0000000702ff7812 */ /* 0x000fe2000782c0ff */
[----:B------:R-:W2:Y:S02]  /*14d0*/  FENCE.VIEW.ASYNC.S ;  /* 0x00000000000073c6 */ /* 0x000ea40000000000 */
[----:B--2---:R-:W2:Y:S01]  /*14e0*/  @!UP6 SYNCS.EXCH.64 URZ, [UR6+0x344e0], UR4 ;  /* 0x0344e004063fe5b2 */ /* 0x004ea20008000100 */
[----:B------:R-:W-:Y:S01]  /*14f0*/  VOTEU.ALL UP6, P2 ;  /* 0x00000000003f7886 */ /* 0x000fe200010c0000 */
[----:B------:R-:W-:-:S02]  /*1500*/  @P3 SHF.R.S32.HI R11, RZ, 0x1, R11 ;  /* 0x00000001ff0b3819 */ /* 0x000fc4000001140b */
[----:B------:R-:W-:Y:S01]  /*1510*/  ISETP.LT.U32.AND P1, PT, R23, 0x2, !P1 ;  /* 0x000000021700780c */ /* 0x000fe20004f21070 */
[----:B------:R3:W4:Y:S01]  /*1520*/  @!UP5 SYNCS.EXCH.64 URZ, [UR6+0x344e8], UR4 ;  /* 0x0344e804063fd5b2 */ /* 0x0007220008000100 */
[----:B------:R-:W-:Y:S01]  /*1530*/  VOTEU.ALL UP5, P2 ;  /* 0x00000000003f7886 */ /* 0x000fe200010a0000 */
[----:B------:R-:W-:Y:S01]  /*1540*/  NOP ;  /* 0x0000000000007918 */ /* 0x000fe20000000000 */
[----:B---3--:R-:W-:Y:S01]  /*1550*/  UMOV UR4, URZ ;  /* 0x0000003f00047c82 */ /* 0x008fe20008000000 */
[----:B------:R-:W-:Y:S01]  /*1560*/  ULDC.U8 UR5, c[0x0][0x900] ;  /* 0x0002400000057ab9 */ /* 0x000fe20000000000 */
[----:B------:R3:W2:Y:S01]  /*1570*/  @!UP6 SYNCS.EXCH.64 URZ, [UR11+0x344f0], UR24 ;  /* 0x0344f0180b3fe5b2 */ /* 0x0006a20008000100 */
[----:B------:R-:W-:Y:S01]  /*1580*/  VOTEU.ALL UP6, P2 ;  /* 0x00000000003f7886 */ /* 0x000fe200010c0000 */
[----:B------:R3:W2:Y:S01]  /*1590*/  @!UP5 SYNCS.EXCH.64 URZ, [UR11+0x344f8], UR24 ;  /* 0x0344f8180b3fd5b2 */ /* 0x0006a20008000100 */
[----:B------:R-:W-:Y:S01]  /*15a0*/  VOTEU.ALL UP5, P2 ;  /* 0x00000000003f7886 */ /* 0x000fe200010a0000 */
[----:B------:R-:W-:-:S02]  /*15b0*/  @P3 ISETP.NE.AND P2, PT, R11, R18, PT ;  /* 0x000000120b00320c */ /* 0x000fc40003f45270 */
[----:B------:R-:W-:Y:S02]  /*15c0*/  SEL R11, RZ, 0x1, !P1 ;  /* 0x00000001ff0b7807 */ /* 0x000fe40004800000 */
[----:B-1----:R-:W-:Y:S02]  /*15d0*/  ISETP.EQ.U32.AND P1, PT, R13, 0x1, PT ;  /* 0x000000010d00780c */ /* 0x002fe40003f22070 */
[----:B------:R-:W-:-:S04]  /*15e0*/  @P3 SEL R22, RZ, 0x1, P2 ;  /* 0x00000001ff163807 */ /* 0x000fc80001000000 */
[----:B------:R-:W-:Y:S01]  /*15f0*/  LOP3.LUT R22, R22, R11, RZ, 0xc0, !PT ;  /* 0x0000000b16167212 */ /* 0x000fe200078ec0ff */
[----:B------:R3:W1:Y:S01]  /*1600*/  @!UP6 SYNCS.EXCH.64 URZ, [UR11+0x34500], UR24 ;  /* 0x034500180b3fe5b2 */ /* 0x0006620008000100 */
[----:B------:R3:W1:Y:S01]  /*1610*/  @!UP5 SYNCS.EXCH.64 URZ, [UR11+0x34508], UR24 ;  /* 0x034508180b3fd5b2 */ /* 0x0006620008000100 */
[----:B------:R-:W-:-:S04]  /*1620*/  NOP ;  /* 0x0000000000007918 */ /* 0x000fc80000000000 */
[----:B--234-:R-:W-:Y:S05]  /*1630*/  @!P1 BRA `(.L_x_5) ;  /* 0x0000000000089947 */ /* 0x01cfea0003800000 */
[----:B-1----:R-:W-:Y:S01]  /*1640*/  UCGABAR_ARV ;  /* 0x00000000000079c7 */ /* 0x002fe20008000000 */
[----:B------:R-:W-:Y:S05]  /*1650*/  BRA `(.L_x_6) ;  /* 0x0000000000047947 */ /* 0x000fea0003800000 */
.L_x_5:
[----:B-1----:R-:W-:Y:S01]  /*1660*/  NOP ;  /* 0x0000000000007918 */ /* 0x002fe20000000000 */
.L_x_6:
[----:B------:R-:W-:Y:S05]  /*1670*/  @!P1 BRA `(.L_x_7) ;  /* 0x00000000000c9947 */ /* 0x000fea0003800000 */
[----:B------:R-:W-:Y:S01]  /*1680*/  UCGABAR_WAIT ;  /* 0x0000000000007dc7 */ /* 0x000fe20008000000 */
[----:B------:R-:W-:Y:S01]  /*1690*/  CCTL.IVALL ;  /* 0x00000000ff00798f */ /* 0x000fe20002000000 */
[----:B------:R-:W-:Y:S05]  /*16a0*/  BRA `(.L_x_8) ;  /* 0x0000000000047947 */ /* 0x000fea0003800000 */
.L_x_7:
[----:B------:R-:W-:Y:S06]  /*16b0*/  BAR.SYNC.DEFER_BLOCKING 0x0 ;  /* 0x0000000000007b1d */ /* 0x000fec0000010000 */
.L_x_8:
[----:B------:R-:W1:Y:S01]  /*16c0*/  LDC.64 R26, c[0x0][0x8f8] ;  /* 0x00023e00ff1a7b82 */ /* 0x000e620000000a00 */
[----:B------:R-:W-:Y:S01]  /*16d0*/  IMAD.U32 R18, RZ, RZ, UR7 ;  /* 0x00000007ff127e24 */ /* 0x000fe2000f8e00ff */
[----:B------:R-:W-:Y:S01]  /*16e0*/  ISETP.NE.AND P2, PT, RZ, UR5, PT ;  /* 0x00000005ff007c0c */ /* 0x000fe2000bf45270 */
[----:B------:R-:W-:Y:S01]  /*16f0*/  UMOV UR5, URZ ;  /* 0x0000003f00057c82 */ /* 0x000fe20008000000 */
[----:B------:R-:W-:Y:S01]  /*1700*/  UMOV UR6, URZ ;  /* 0x0000003f00067c82 */ /* 0x000fe20008000000 */
[----:B------:R-:W-:Y:S01]  /*1710*/  UMOV UR11, URZ ;  /* 0x0000003f000b7c82 */ /* 0x000fe20008000000 */
[----:B------:R-:W-:Y:S01]  /*1720*/  IMAD.MOV.U32 R17, RZ, RZ, -0x1 ;  /* 0xffffffffff117424 */ /* 0x000fe200078e00ff */
[----:B------:R-:W-:Y:S02]  /*1730*/  P2R R15, PR, RZ, 0x4 ;  /* 0x00000004ff0f7803 */ /* 0x000fe40000000000 */
[----:B-1----:R-:W-:-:S04]  /*1740*/  ISETP.LE.U32.AND P1, PT, R26, UR8, PT ;  /* 0x000000081a007c0c */ /* 0x002fc8000bf23070 */
[----:B------:R-:W-:Y:S02]  /*1750*/  ISETP.GE.U32.AND.EX P1, PT, R18, R27, PT, P1 ;  /* 0x0000001b1200720c */ /* 0x000fe40003f26110 */
[----:B------:R-:W-:-:S11]  /*1760*/  MOV R18, 0xffffffff ;  /* 0xffffffff00127802 */ /* 0x000fd60000000f00 */
[----:B------:R-:W-:Y:S05]  /*1770*/  @P2 BRA P1, `(.L_x_9) ;  /* 0x0000001400fc2947 */ /* 0x000fea0000800000 */
[----:B------:R-:W-:Y:S01]  /*1780*/  IMAD.U32 R11, RZ, RZ, UR7 ;  /* 0x00000007ff0b7e24 */ /* 0x000fe2000f8e00ff */
[----:B------:R-:W-:Y:S01]  /*1790*/  ISETP.LE.U32.AND P1, PT, R6, UR8, PT ;  /* 0x0000000806007c0c */ /* 0x000fe2000bf23070 */
[----:B------:R-:W-:Y:S01]  /*17a0*/  UMOV UR5, URZ ;  /* 0x0000003f00057c82 */ /* 0x000fe20008000000 */
[----:B------:R-:W-:Y:S01]  /*17b0*/  UMOV UR6, URZ ;  /* 0x0000003f00067c82 */ /* 0x000fe20008000000 */
[----:B------:R-:W-:Y:S01]  /*17c0*/  UMOV UR11, URZ ;  /* 0x0000003f000b7c82 */ /* 0x000fe20008000000 */
[----:B------:R-:W-:Y:S01]  /*17d0*/  ISETP.GE.U32.AND.EX P1, PT, R11, R7, PT, P1 ;  /* 0x000000070b00720c */ /* 0x000fe20003f26110 */
[----:B------:R-:W-:-:S12]  /*17e0*/  UMOV UR4, URZ ;  /* 0x0000003f00047c82 */ /* 0x000fd80008000000 */
[----:B------:R-:W-:Y:S05]  /*17f0*/  @!P1 BRA `(.L_x_10) ;  /* 0x0000001000c89947 */ /* 0x000fea0003800000 */
[----:B------:R-:W-:Y:S01]  /*1800*/  VIADD R11, R21, 0x20 ;  /* 0x00000020150b7836 */ /* 0x000fe20000000000 */
[----:B------:R-:W-:Y:S01]  /*1810*/  MOV R7, R21 ;  /* 0x0000001500077202 */ /* 0x000fe20000000f00 */
[----:B-----5:R-:W-:Y:S01]  /*1820*/  IMAD.MOV.U32 R17, RZ, RZ, R8 ;  /* 0x000000ffff117224 */ /* 0x020fe200078e0008 */
[----:B------:R-:W-:Y:S02]  /*1830*/  MOV R25, R0 ;  /* 0x0000000000197202 */ /* 0x000fe40000000f00 */
[----:B------:R-:W-:-:S13]  /*1840*/  ISETP.GE.AND P1, PT, R11, R12, PT ;  /* 0x0000000c0b00720c */ /* 0x000fda0003f26270 */
[----:B------:R-:W1:Y:S01]  /*1850*/  @!P1 LDC.64 R18, c[0x0][0x918] ;  /* 0x00024600ff129b82 */ /* 0x000e620000000a00 */
[----:B------:R-:W-:Y:S01]  /*1860*/  @!P1 VIADD R13, R7, 0x20 ;  /* 0x00000020070d9836 */ /* 0x000fe20000000000 */
[----:B------:R-:W-:Y:S02]  /*1870*/  UIADD3 UR16, UP5, UR16, -0x1, URZ ;  /* 0xffffffff10107890 */ /* 0x000fe4000ffbe03f */
[----:B------:R-:W-:Y:S01]  /*1880*/  UIADD3 UR14, UP6, UR14, -0x1, URZ ;  /* 0xffffffff0e0e7890 */ /* 0x000fe2000ffde03f */
[----:B------:R-:W-:Y:S01]  /*1890*/  BSSY B0, `(.L_x_11) ;  /* 0x0000050000007945 */ /* 0x000fe20003800000 */
[----:B------:R-:W-:Y:S01]  /*18a0*/  UIADD3.X UR17, UR17, -0x1, URZ, UP5, !UPT ;  /* 0xffffffff11117890 */ /* 0x000fe2000affe43f */
[----:B-1----:R-:W-:-:S05]  /*18b0*/  @!P1 IMAD.WIDE R18, R13, 0xc, R18 ;  /* 0x0000000c0d129825 */ /* 0x002fca00078e0212 */
[----:B------:R1:W5:Y:S04]  /*18c0*/  @!P1 LDG.E R8, desc[UR38][R18.64] ;  /* 0x0000002612089981 */ /* 0x000368000c1e1900 */
[----:B------:R1:W5:Y:S01]  /*18d0*/  @!P1 LDG.E R0, desc[UR38][R18.64+0x4] ;  /* 0x0000042612009981 */ /* 0x000362000c1e1900 */
[----:B------:R-:W-:Y:S01]  /*18e0*/  ISETP.GE.AND P1, PT, R7, R12, PT ;  /* 0x0000000c0700720c */ /* 0x000fe20003f26270 */
[----:B------:R-:W-:Y:S01]  /*18f0*/  UIADD3.X UR15, UR15, -0x1, URZ, UP6, !UPT ;  /* 0xffffffff0f0f7890 */ /* 0x000fe2000b7fe43f */
[----:B------:R-:W-:Y:S01]  /*1900*/  IMAD.MOV.U32 R13, RZ, RZ, RZ ;  /* 0x000000ffff0d7224 */ /* 0x000fe200078e00ff */
[----:B------:R-:W-:Y:S01]  /*1910*/  UIADD3 UR4, UR9, -0x1, URZ ;  /* 0xffffffff09047890 */ /* 0x000fe2000fffe03f */
[----:B------:R-:W-:Y:S01]  /*1920*/  IMAD.MOV.U32 R6, RZ, RZ, RZ ;  /* 0x000000ffff067224 */ /* 0x000fe200078e00ff */
[----:B------:R-:W-:Y:S01]  /*1930*/  UIADD3 UR5, UR10, -0x1, URZ ;  /* 0xffffffff0a057890 */ /* 0x000fe2000fffe03f */
[----:B------:R-:W-:Y:S01]  /*1940*/  MOV R29, 0x7fffffff ;  /* 0x7fffffff001d7802 */ /* 0x000fe20000000f00 */
[----:B------:R-:W-:-:S06]  /*1950*/  IMAD.MOV.U32 R32, RZ, RZ, RZ ;  /* 0x000000ffff207224 */ /* 0x000fcc00078e00ff */
[----:B-1----:R-:W-:Y:S05]  /*1960*/  @P1 BRA `(.L_x_12) ;  /* 0x0000000400081947 */ /* 0x002fea0003800000 */
[----:B------:R-:W-:Y:S02]  /*1970*/  PLOP3.LUT P3, PT, PT, PT, UP0, 0x80, 0x0 ;  /* 0x000000000000781c */ /* 0x000fe40003f6f008 */
[----:B------:R-:W-:Y:S02]  /*1980*/  IADD3 R28, P2, R25, UR16, RZ ;  /* 0x00000010191c7c10 */ /* 0x000fe4000ff5e0ff */
[----:B------:R-:W-:Y:S02]  /*1990*/  IADD3 R29, P1, R17, UR14, RZ ;  /* 0x0000000e111d7c10 */ /* 0x000fe4000ff3e0ff */
[----:B------:R-:W-:Y:S02]  /*19a0*/  LEA.HI.X.SX32 R25, R25, UR17, 0x1, P2 ;  /* 0x0000001119197c11 */ /* 0x000fe400090f0eff */
[----:B------:R-:W-:-:S05]  /*19b0*/  LEA.HI.X.SX32 R30, R17, UR15, 0x1, P1 ;  /* 0x0000000f111e7c11 */ /* 0x000fca00088f0eff */
[----:B------:R-:W-:Y:S05]  /*19c0*/  @!P3 BRA `(.L_x_13) ;  /* 0x000000000030b947 */ /* 0x000fea0003800000 */
[----:B------:R-:W-:Y:S02]  /*19d0*/  ULDC UR6, c[0x0][0x8dc] ;  /* 0x0002370000067ab9 */ /* 0x000fe40000000800 */
[----:B------:R-:W-:-:S05]  /*19e0*/  IADD3 R17, P1, R29, UR6, RZ ;  /* 0x000000061d117c10 */ /* 0x000fca000ff3e0ff */
[----:B------:R-:W-:-:S04]  /*19f0*/  IMAD.X R29, RZ, RZ, R30, P1 ;  /* 0x000000ffff1d7224 */ /* 0x000fc800008e061e */
[----:B------:R-:W-:-:S04]  /*1a00*/  IMAD.WIDE.U32 R4, R29, UR20, RZ ;  /* 0x000000141d047c25 */ /* 0x000fc8000f8e00ff */
[----:B------:R-:W-:-:S04]  /*1a10*/  IMAD.WIDE.U32 R18, P1, R17, UR21, R4 ;  /* 0x0000001511127c25 */ /* 0x000fc8000f820004 */
[----:B------:R-:W-:Y:S01]  /*1a20*/  IMAD.WIDE.U32 R4, R17, UR20, RZ ;  /* 0x0000001411047c25 */ /* 0x000fe2000f8e00ff */
[----:B------:R-:W-:-:S03]  /*1a30*/  IADD3.X R27, RZ, RZ, RZ, P1, !PT ;  /* 0x000000ffff1b7210 */ /* 0x000fc60000ffe4ff */
[----:B------:R-:W-:Y:S01]  /*1a40*/  IMAD.MOV.U32 R26, RZ, RZ, R19 ;  /* 0x000000ffff1a7224 */ /* 0x000fe200078e0013 */
[----:B------:R-:W-:-:S05]  /*1a50*/  IADD3 RZ, P1, R5, R18, RZ ;  /* 0x0000001205ff7210 */ /* 0x000fca0007f3e0ff */
[----:B------:R-:W-:-:S04]  /*1a60*/  IMAD.WIDE.U32.X R4, R29, UR21, R26, P1 ;  /* 0x000000151d047c25 */ /* 0x000fc800088e041a */
[----:B------:R-:W-:Y:S01]  /*1a70*/  IMAD.MOV.U32 R29, RZ, RZ, R4 ;  /* 0x000000ffff1d7224 */ /* 0x000fe200078e0004 */
[----:B------:R-:W-:-:S07]  /*1a80*/  MOV R30, R5 ;  /* 0x00000005001e7202 */ /* 0x000fce0000000f00 */
.L_x_13:
[----:B------:R-:W-:Y:S05]  /*1a90*/  @!P0 BRA `(.L_x_14) ;  /* 0x0000000000308947 */ /* 0x000fea0003800000 */
[----:B------:R-:W-:Y:S02]  /*1aa0*/  ULDC UR6, c[0x0][0x8f4] ;  /* 0x00023d0000067ab9 */ /* 0x000fe40000000800 */
[----:B------:R-:W-:-:S05]  /*1ab0*/  IADD3 R17, P1, R28, UR6, RZ ;  /* 0x000000061c117c10 */ /* 0x000fca000ff3e0ff */
[----:B------:R-:W-:-:S04]  /*1ac0*/  IMAD.X R25, RZ, RZ, R25, P1 ;  /* 0x000000ffff197224 */ /* 0x000fc800008e0619 */
[----:B------:R-:W-:-:S04]  /*1ad0*/  IMAD.WIDE.U32 R4, R25, UR22, RZ ;  /* 0x0000001619047c25 */ /* 0x000fc8000f8e00ff */
[----:B------:R-:W-:-:S04]  /*1ae0*/  IMAD.WIDE.U32 R18, P1, R17, UR23, R4 ;  /* 0x0000001711127c25 */ /* 0x000fc8000f820004 */
[----:B------:R-:W-:Y:S01]  /*1af0*/  IMAD.WIDE.U32 R4, R17, UR22, RZ ;  /* 0x0000001611047c25 */ /* 0x000fe2000f8e00ff */
[----:B------:R-:W-:-:S03]  /*1b00*/  MOV R26, R19 ;  /* 0x00000013001a7202 */ /* 0x000fc60000000f00 */
[----:B------:R-:W-:Y:S01]  /*1b10*/  IMAD.X R27, RZ, RZ, RZ, P1 ;  /* 0x000000ffff1b7224 */ /* 0x000fe200008e06ff */
[----:B------:R-:W-:-:S05]  /*1b20*/  IADD3 RZ, P1, R5, R18, RZ ;  /* 0x0000001205ff7210 */ /* 0x000fca0007f3e0ff */
[----:B------:R-:W-:-:S04]  /*1b30*/  IMAD.WIDE.U32.X R4, R25, UR23, R26, P1 ;  /* 0x0000001719047c25 */ /* 0x000fc800088e041a */
[----:B------:R-:W-:Y:S02]  /*1b40*/  IMAD.MOV.U32 R28, RZ, RZ, R4 ;  /* 0x000000ffff1c7224 */ /* 0x000fe400078e0004 */
[----:B------:R-:W-:-:S07]  /*1b50*/  IMAD.MOV.U32 R25, RZ, RZ, R5 ;  /* 0x000000ffff197224 */ /* 0x000fce00078e0005 */
.L_x_14:
[----:B------:R-:W-:Y:S02]  /*1b60*/  SHF.R.U64 R4, R28, UR30, R25 ;  /* 0x0000001e1c047c19 */ /* 0x000fe40008001219 */
[----:B------:R-:W-:-:S03]  /*1b70*/  SHF.R.U64 R5, R29, UR26, R30 ;  /* 0x0000001a1d057c19 */ /* 0x000fc6000800121e */
[----:B------:R-:W-:Y:S01]  /*1b80*/  VIADD R26, R4, UR5 ;  /* 0x00000005041a7c36 */ /* 0x000fe20008000000 */
[----:B------:R-:W-:-:S04]  /*1b90*/  IADD3 R19, R5, UR4, RZ ;  /* 0x0000000405137c10 */ /* 0x000fc8000fffe0ff */
[----:B------:R-:W-:Y:S02]  /*1ba0*/  IABS R17, R19 ;  /* 0x0000001300117213 */ /* 0x000fe40000000000 */
[----:B------:R-:W-:-:S03]  /*1bb0*/  IABS R18, R26 ;  /* 0x0000001a00127213 */ /* 0x000fc60000000000 */
[----:B------:R-:W-:-:S04]  /*1bc0*/  IMAD.HI.U32 R4, R17, UR13, RZ ;  /* 0x0000000d11047c27 */ /* 0x000fc8000f8e00ff */
[----:B------:R-:W-:-:S04]  /*1bd0*/  IMAD.HI.U32 R5, R18, UR19, RZ ;  /* 0x0000001312057c27 */ /* 0x000fc8000f8e00ff */
[----:B------:R-:W-:Y:S01]  /*1be0*/  IMAD R4, R4, UR29, R17 ;  /* 0x0000001d04047c24 */ /* 0x000fe2000f8e0211 */
[----:B------:R-:W-:Y:S01]  /*1bf0*/  MOV R17, UR32 ;  /* 0x0000002000117c02 */ /* 0x000fe20008000f00 */
[----:B------:R-:W-:Y:S02]  /*1c00*/  IMAD R5, R5, UR31, R18 ;  /* 0x0000001f05057c24 */ /* 0x000fe4000f8e0212 */
[----:B------:R-:W-:Y:S01]  /*1c10*/  IMAD.U32 R18, RZ, RZ, UR33 ;  /* 0x00000021ff127e24 */ /* 0x000fe2000f8e00ff */
[----:B------:R-:W-:Y:S02]  /*1c20*/  ISETP.LT.U32.AND P1, PT, R4, UR28, PT ;  /* 0x0000001c04007c0c */ /* 0x000fe4000bf21070 */
[----:B------:R-:W-:-:S11]  /*1c30*/  ISETP.LT.U32.AND P2, PT, R5, UR27, PT ;  /* 0x0000001b05007c0c */ /* 0x000fd6000bf41070 */
[----:B------:R-:W-:Y:S01]  /*1c40*/  @!P1 VIADD R4, R4, -UR28 ;  /* 0x8000001c04049c36 */ /* 0x000fe20008000000 */
[----:B------:R-:W-:Y:S02]  /*1c50*/  ISETP.GE.AND P1, PT, R26, RZ, PT ;  /* 0x000000ff1a00720c */ /* 0x000fe40003f26270 */
[----:B------:R-:W-:Y:S02]  /*1c60*/  @!P2 IADD3 R5, R5, -UR27, RZ ;  /* 0x8000001b0505ac10 */ /* 0x000fe4000fffe0ff */
[----:B------:R-:W-:Y:S02]  /*1c70*/  ISETP.LT.U32.AND P3, PT, R4, UR28, PT ;  /* 0x0000001c04007c0c */ /* 0x000fe4000bf61070 */
[----:B------:R-:W-:Y:S02]  /*1c80*/  ISETP.LT.U32.AND P4, PT, R5, UR27, PT ;  /* 0x0000001b05007c0c */ /* 0x000fe4000bf81070 */
[----:B------:R-:W-:-:S09]  /*1c90*/  ISETP.GE.AND P2, PT, R19, RZ, PT ;  /* 0x000000ff1300720c */ /* 0x000fd20003f46270 */
[----:B------:R-:W-:Y:S01]  /*1ca0*/  @!P3 VIADD R4, R4, -UR28 ;  /* 0x8000001c0404bc36 */ /* 0x000fe20008000000 */
[----:B------:R-:W-:Y:S01]  /*1cb0*/  PLOP3.LUT P3, PT, PT, PT, UP4, 0x80, 0x0 ;  /* 0x000000000000781c */ /* 0x000fe20003f6f048 */
[----:B------:R-:W-:Y:S01]  /*1cc0*/  @!P4 VIADD R5, R5, -UR27 ;  /* 0x8000001b0505cc36 */ /* 0x000fe20008000000 */
[----:B------:R-:W-:Y:S01]  /*1cd0*/  PLOP3.LUT P4, PT, PT, PT, UP2, 0x80, 0x0 ;  /* 0x000000000000781c */ /* 0x000fe20003f8f028 */
[----:B------:R-:W-:-:S03]  /*1ce0*/  @!P2 IMAD.MOV R4, RZ, RZ, -R4 ;  /* 0x000000ffff04a224 */ /* 0x000fc600078e0a04 */
[----:B------:R-:W-:Y:S02]  /*1cf0*/  @!P1 IADD3 R5, -R5, RZ, RZ ;  /* 0x000000ff05059210 */ /* 0x000fe40007ffe1ff */
[----:B------:R-:W-:Y:S02]  /*1d00*/  SEL R4, R17, R4, !P3 ;  /* 0x0000000411047207 */ /* 0x000fe40005800000 */
[----:B------:R-:W-:Y:S02]  /*1d10*/  SEL R5, R18, R5, !P4 ;  /* 0x0000000512057207 */ /* 0x000fe40006000000 */
[----:B------:R-:W-:Y:S01]  /*1d20*/  PLOP3.LUT P1, PT, PT, PT, UP3, 0x80, 0x0 ;  /* 0x000000000000781c */ /* 0x000fe20003f2f038 */
[----:B------:R-:W-:Y:S02]  /*1d30*/  IMAD.IADD R18, R19, 0x1, -R4 ;  /* 0x0000000113127824 */ /* 0x000fe400078e0a04 */
[----:B------:R-:W-:-:S04]  /*1d40*/  IMAD.IADD R5, R26, 0x1, -R5 ;  /* 0x000000011a057824 */ /* 0x000fc800078e0a05 */
[----:B------:R-:W-:Y:S01]  /*1d50*/  IMAD R29, R18, R5, RZ ;  /* 0x00000005121d7224 */ /* 0x000fe200078e02ff */
[----:B------:R-:W-:-:S04]  /*1d60*/  SEL R4, R5, R18, !P1 ;  /* 0x0000001205047207 */ /* 0x000fc80004800000 */
[----:B------:R-:W-:Y:S02]  /*1d70*/  SHF.R.S32.HI R5, RZ, 0x1f, R4 ;  /* 0x0000001fff057819 */ /* 0x000fe40000011404 */
[----:B------:R-:W-:-:S07]  /*1d80*/  SHF.R.S32.HI R32, RZ, 0x1f, R29 ;  /* 0x0000001fff207819 */ /* 0x000fce000001141d */
.L_x_12:
[----:B------:R-:W-:Y:S05]  /*1d90*/  BSYNC B0 ;  /* 0x0000000000007941 */ /* 0x000fea0003800000 */
.L_x_11:
[----:B------:R-:W1:Y:S01]  /*1da0*/  SHFL.UP PT, R18, R29, 0x1, RZ ;  /* 0x042000001d127989 */ /* 0x000e6200000e00ff */
[C---:B------:R-:W-:Y:S02]  /*1db0*/  ISETP.NE.AND P2, PT, R21.reuse, RZ, PT ;  /* 0x000000ff1500720c */ /* 0x040fe40003f45270 */
[C---:B------:R-:W-:Y:S01]  /*1dc0*/  ISETP.GE.U32.AND P3, PT, R21.reuse, 0x2, PT ;  /* 0x000000021500780c */ /* 0x040fe20003f66070 */
[----:B------:R-:W2:Y:S01]  /*1dd0*/  SHFL.UP PT, R17, R32, 0x1, RZ ;  /* 0x0420000020117989 */ /* 0x000ea200000e00ff */
[C---:B------:R-:W-:Y:S02]  /*1de0*/  ISETP.GE.U32.AND P4, PT, R21.reuse, 0x4, PT ;  /* 0x000000041500780c */ /* 0x040fe40003f86070 */
[C---:B------:R-:W-:Y:S02]  /*1df0*/  ISETP.GE.U32.AND P5, PT, R21.reuse, 0x8, PT ;  /* 0x000000081500780c */ /* 0x040fe40003fa6070 */
[----:B------:R-:W-:Y:S02]  /*1e00*/  ISETP.GE.U32.AND P6, PT, R21, 0x10, PT ;  /* 0x000000101500780c */ /* 0x000fe40003fc6070 */
[----:B-1----:R-:W-:-:S02]  /*1e10*/  SEL R18, R18, RZ, P2 ;  /* 0x000000ff12127207 */ /* 0x002fc40001000000 */
[----:B--2---:R-:W-:Y:S02]  /*1e20*/  SEL R17, R17, RZ, P2 ;  /* 0x000000ff11117207 */ /* 0x004fe40001000000 */
[----:B------:R-:W-:-:S04]  /*1e30*/  IADD3 R25, P1, R18, R29, RZ ;  /* 0x0000001d12197210 */ /* 0x000fc80007f3e0ff */
[----:B------:R-:W-:Y:S01]  /*1e40*/  IADD3.X R26, R17, R32, RZ, P1, !PT ;  /* 0x00000020111a7210 */ /* 0x000fe20000ffe4ff */
[----:B------:R-:W1:Y:S04]  /*1e50*/  SHFL.UP PT, R18, R25, 0x2, RZ ;  /* 0x0440000019127989 */ /* 0x000e6800000e00ff */
[----:B------:R-:W2:Y:S01]  /*1e60*/  SHFL.UP PT, R17, R26, 0x2, RZ ;  /* 0x044000001a117989 */ /* 0x000ea200000e00ff */
[----:B-1----:R-:W-:-:S04]  /*1e70*/  SEL R18, R18, RZ, P3 ;  /* 0x000000ff12127207 */ /* 0x002fc80001800000 */
[----:B------:R-:W-:Y:S02]  /*1e80*/  IADD3 R19, P1, R18, R25, RZ ;  /* 0x0000001912137210 */ /* 0x000fe40007f3e0ff */
[----:B--2---:R-:W-:-:S03]  /*1e90*/  SEL R17, R17, RZ, P3 ;  /* 0x000000ff11117207 */ /* 0x004fc60001800000 */
[----:B------:R-:W1:Y:S02]  /*1ea0*/  SHFL.UP PT, R18, R19, 0x4, RZ ;  /* 0x0480000013127989 */ /* 0x000e6400000e00ff */
[----:B------:R-:W-:-:S05]  /*1eb0*/  IMAD.X R28, R17, 0x1, R26, P1 ;  /* 0x00000001111c7824 */ /* 0x000fca00008e061a */
        /* <DEDUP_REMOVED lines=10> */
[----:B------:R-:W1:Y:S01]  /*1f60*/  SHFL.UP PT, R18, R19, 0x10, RZ ;  /* 0x0600000013127989 */ /* 0x000e6200000e00ff */
[----:B------:R-:W-:-:S05]  /*1f70*/  IADD3.X R28, R17, R26, RZ, P1, !PT ;  /* 0x0000001a111c7210 */ /* 0x000fca0000ffe4ff */
[----:B------:R-:W2:Y:S01]  /*1f80*/  SHFL.UP PT, R17, R28, 0x10, RZ ;  /* 0x060000001c117989 */ /* 0x000ea200000e00ff */
[----:B-1----:R-:W-:-:S04]  /*1f90*/  SEL R18, R18, RZ, P6 ;  /* 0x000000ff12127207 */ /* 0x002fc80003000000 */
[----:B------:R-:W-:Y:S02]  /*1fa0*/  IADD3 R26, P1, R18, R19, RZ ;  /* 0x00000013121a7210 */ /* 0x000fe40007f3e0ff */
[----:B--2---:R-:W-:-:S05]  /*1fb0*/  SEL R17, R17, RZ, P6 ;  /* 0x000000ff11117207 */ /* 0x004fca0003000000 */
[----:B------:R-:W-:Y:S01]  /*1fc0*/  IMAD.X R25, R17, 0x1, R28, P1 ;  /* 0x0000000111197824 */ /* 0x000fe200008e061c */
[----:B------:R-:W-:-:S04]  /*1fd0*/  ISETP.GT.U32.AND P1, PT, R26, UR8, PT ;  /* 0x000000081a007c0c */ /* 0x000fc8000bf24070 */
[----:B------:R-:W-:-:S13]  /*1fe0*/  ISETP.GT.U32.AND.EX P1, PT, R25, UR7, PT, P1 ;  /* 0x0000000719007c0c */ /* 0x000fda000bf24110 */
[----:B------:R-:W-:-:S04]  /*1ff0*/  VOTE.ANY R17, PT, P1 ;  /* 0x0000000000117806 */ /* 0x000fc800008e0100 */
[----:B------:R-:W-:-:S13]  /*2000*/  ISETP.NE.AND P1, PT, R17, RZ, PT ;  /* 0x000000ff1100720c */ /* 0x000fda0003f25270 */
[----:B------:R-:W-:Y:S05]  /*2010*/  @P1 BRA `(.L_x_15) ;  /* 0x0000000800701947 */ /* 0x000fea0003800000 */
[----:B------:R-:W1:Y:S01]  /*2020*/  LDC R12, c[0x0][0x910] ;  /* 0x00024400ff0c7b82 */ /* 0x000e620000000800 */
[----:B------:R-:W-:Y:S01]  /*2030*/  IMAD.MOV.U32 R27, RZ, RZ, R25 ;  /* 0x000000ffff1b7224 */ /* 0x000fe200078e0019 */
[----:B------:R-:W-:Y:S01]  /*2040*/  ULDC UR13, c[0x0][0x8f4] ;  /* 0x00023d00000d7ab9 */ /* 0x000fe20000000800 */
[----:B------:R-:W-:Y:S01]  /*2050*/  ULDC UR6, c[0x0][0x8dc] ;  /* 0x0002370000067ab9 */ /* 0x000fe20000000800 */
[----:B------:R-:W-:Y:S01]  /*2060*/  ULDC UR19, c[0x0][0x8d8] ;  /* 0x0002360000137ab9 */ /* 0x000fe20000000800 */
[----:B------:R-:W-:Y:S01]  /*2070*/  ULDC UR24, c[0x0][0x8f0] ;  /* 0x00023c0000187ab9 */ /* 0x000fe20000000800 */
[----:B------:R-:W-:Y:S01]  /*2080*/  ULDC.64 UR20, c[0x0][0x8d0] ;  /* 0x0002340000147ab9 */ /* 0x000fe20000000a00 */
[----:B------:R-:W-:-:S05]  /*2090*/  ULDC.64 UR22, c[0x0][0x8e8] ;  /* 0x00023a0000167ab9 */ /* 0x000fca0000000a00 */
.L_x_20:
[----:B------:R-:W-:Y:S01]  /*20a0*/  MOV R7, R11 ;  /* 0x0000000b00077202 */ /* 0x000fe20000000f00 */
[----:B------:R-:W-:Y:S01]  /*20b0*/  VIADD R11, R11, 0x20 ;  /* 0x000000200b0b7836 */ /* 0x000fe20000000000 */
[----:B-----5:R-:W-:Y:S01]  /*20c0*/  MOV R17, R8 ;  /* 0x0000000800117202 */ /* 0x020fe20000000f00 */
[----:B------:R-:W-:-:S03]  /*20d0*/  IMAD.MOV.U32 R25, RZ, RZ, R0 ;  /* 0x000000ffff197224 */ /* 0x000fc600078e0000 */
[----:B-1----:R-:W-:-:S13]  /*20e0*/  ISETP.GE.AND P1, PT, R11, R12, PT ;  /* 0x0000000c0b00720c */ /* 0x002fda0003f26270 */
[----:B------:R-:W1:Y:S01]  /*20f0*/  @!P1 LDC.64 R18, c[0x0][0x918] ;  /* 0x00024600ff129b82 */ /* 0x000e620000000a00 */
[----:B------:R-:W-:Y:S01]  /*2100*/  @!P1 VIADD R13, R7, 0x20 ;  /* 0x00000020070d9836 */ /* 0x000fe20000000000 */
[----:B------:R2:W3:Y:S01]  /*2110*/  SHFL.IDX PT, R6, R27, 0x1f, 0x1f ;  /* 0x03e01f001b067f89 */ /* 0x0004e200000e0000 */
[----:B------:R-:W-:Y:S02]  /*2120*/  BSSY B0, `(.L_x_16) ;  /* 0x0000064000007945 */ /* 0x000fe40003800000 */
[----:B-1----:R-:W-:-:S05]  /*2130*/  @!P1 IMAD.WIDE R18, R13, 0xc, R18 ;  /* 0x0000000c0d129825 */ /* 0x002fca00078e0212 */
[----:B------:R2:W5:Y:S04]  /*2140*/  @!P1 LDG.E R8, desc[UR38][R18.64] ;  /* 0x0000002612089981 */ /* 0x000568000c1e1900 */
[----:B------:R2:W5:Y:S01]  /*2150*/  @!P1 LDG.E R0, desc[UR38][R18.64+0x4] ;  /* 0x0000042612009981 */ /* 0x000562000c1e1900 */
[----:B------:R-:W-:Y:S01]  /*2160*/  ISETP.GE.AND P1, PT, R7, R12, PT ;  /* 0x0000000c0700720c */ /* 0x000fe20003f26270 */
[----:B------:R-:W-:Y:S01]  /*2170*/  IMAD.MOV.U32 R29, RZ, RZ, 0x7fffffff ;  /* 0x7fffffffff1d7424 */ /* 0x000fe200078e00ff */
[----:B------:R-:W-:Y:S01]  /*2180*/  MOV R32, RZ ;  /* 0x000000ff00207202 */ /* 0x000fe20000000f00 */
[----:B------:R2:W1:Y:S10]  /*2190*/  SHFL.IDX PT, R13, R26, 0x1f, 0x1f ;  /* 0x03e01f001a0d7f89 */ /* 0x00047400000e0000 */
[----:B--23--:R-:W-:Y:S05]  /*21a0*/  @P1 BRA `(.L_x_17) ;  /* 0x00000004006c1947 */ /* 0x00cfea0003800000 */
[----:B------:R-:W-:Y:S02]  /*21b0*/  IABS R32, R9 ;  /* 0x0000000900207213 */ /* 0x000fe40000000000 */
[C---:B------:R-:W-:Y:S02]  /*21c0*/  IADD3 R29, P1, R17.reuse, UR14, RZ ;  /* 0x0000000e111d7c10 */ /* 0x040fe4000ff3e0ff */
[----:B------:R-:W2:Y:S02]  /*21d0*/  I2F.RP R4, R32 ;  /* 0x0000002000047306 */ /* 0x000ea40000209400 */
[----:B------:R-:W-:Y:S02]  /*21e0*/  LEA.HI.X.SX32 R30, R17, UR15, 0x1, P1 ;  /* 0x0000000f111e7c11 */ /* 0x000fe400088f0eff */
[----:B------:R-:W-:-:S04]  /*21f0*/  IADD3 R17, P1, R25, UR16, RZ ;  /* 0x0000001019117c10 */ /* 0x000fc8000ff3e0ff */
[----:B------:R-:W-:Y:S02]  /*2200*/  LEA.HI.X.SX32 R28, R25, UR17, 0x1, P1 ;  /* 0x00000011191c7c11 */ /* 0x000fe400088f0eff */
[----:B------:R-:W-:Y:S01]  /*2210*/  PLOP3.LUT P1, PT, PT, PT, UP0, 0x80, 0x0 ;  /* 0x000000000000781c */ /* 0x000fe20003f2f008 */
[----:B--2---:R-:W2:Y:S02]  /*2220*/  MUFU.RCP R4, R4 ;  /* 0x0000000400047308 */ /* 0x004ea40000001000 */
[----:B--2---:R-:W-:-:S06]  /*2230*/  VIADD R5, R4, 0xffffffe ;  /* 0x0ffffffe04057836 */ /* 0x004fcc0000000000 */
[----:B------:R-:W2:Y:S02]  /*2240*/  F2I.FTZ.U32.TRUNC.NTZ R31, R5 ;  /* 0x00000005001f7305 */ /* 0x000ea4000021f000 */
[----:B--2---:R-:W-:Y:S02]  /*2250*/  IMAD.MOV R33, RZ, RZ, -R31 ;  /* 0x000000ffff217224 */ /* 0x004fe400078e0a1f */
[----:B------:R-:W-:Y:S05]  /*2260*/  @!P1 BRA `(.L_x_18) ;  /* 0x00000000002c9947 */ /* 0x000fea0003800000 */
[----:B------:R-:W-:-:S04]  /*2270*/  IADD3 R29, P1, R29, UR6, RZ ;  /* 0x000000061d1d7c10 */ /* 0x000fc8000ff3e0ff */
[----:B------:R-:W-:-:S05]  /*2280*/  IADD3.X R25, RZ, R30, RZ, P1, !PT ;  /* 0x0000001eff197210 */ /* 0x000fca0000ffe4ff */
[----:B------:R-:W-:-:S04]  /*2290*/  IMAD.WIDE.U32 R4, R25, UR20, RZ ;  /* 0x0000001419047c25 */ /* 0x000fc8000f8e00ff */
[----:B------:R-:W-:-:S04]  /*22a0*/  IMAD.WIDE.U32 R18, P1, R29, UR21, R4 ;  /* 0x000000151d127c25 */ /* 0x000fc8000f820004 */
[----:B------:R-:W-:-:S04]  /*22b0*/  IMAD.WIDE.U32 R4, R29, UR20, RZ ;  /* 0x000000141d047c25 */ /* 0x000fc8000f8e00ff */
[----:B------:R-:W-:Y:S01]  /*22c0*/  IMAD.X R27, RZ, RZ, RZ, P1 ;  /* 0x000000ffff1b7224 */ /* 0x000fe200008e06ff */
[----:B------:R-:W-:Y:S01]  /*22d0*/  IADD3 RZ, P1, R5, R18, RZ ;  /* 0x0000001205ff7210 */ /* 0x000fe20007f3e0ff */
[----:B------:R-:W-:-:S04]  /*22e0*/  IMAD.MOV.U32 R26, RZ, RZ, R19 ;  /* 0x000000ffff1a7224 */ /* 0x000fc800078e0013 */
[----:B------:R-:W-:-:S04]  /*22f0*/  IMAD.WIDE.U32.X R4, R25, UR21, R26, P1 ;  /* 0x0000001519047c25 */ /* 0x000fc800088e041a */
[----:B------:R-:W-:Y:S01]  /*2300*/  IMAD.MOV.U32 R30, RZ, RZ, R5 ;  /* 0x000000ffff1e7224 */ /* 0x000fe200078e0005 */
[----:B------:R-:W-:-:S07]  /*2310*/  MOV R29, R4 ;  /* 0x00000004001d7202 */ /* 0x000fce0000000f00 */
.L_x_18:
[----:B------:R-:W-:Y:S05]  /*2320*/  @!P0 BRA `(.L_x_19) ;  /* 0x00000000002c8947 */ /* 0x000fea0003800000 */
        /* <DEDUP_REMOVED lines=11> */
.L_x_19:
[----:B------:R-:W-:Y:S01]  /*23e0*/  SHF.R.U64 R17, R17, UR24, R28 ;  /* 0x0000001811117c19 */ /* 0x000fe2000800121c */
[----:B------:R-:W-:Y:S01]  /*23f0*/  IMAD.MOV.U32 R5, RZ, RZ, R33 ;  /* 0x000000ffff057224 */ /* 0x000fe200078e0021 */
[----:B------:R-:W-:Y:S02]  /*2400*/  IABS R4, R9 ;  /* 0x0000000900047213 */ /* 0x000fe40000000000 */
[----:B------:R-:W-:Y:S01]  /*2410*/  IABS R26, R10 ;  /* 0x0000000a001a7213 */ /* 0x000fe20000000000 */
[----:B------:R-:W-:Y:S01]  /*2420*/  VIADD R19, R17, UR5 ;  /* 0x0000000511137c36 */ /* 0x000fe20008000000 */
[----:B------:R-:W-:Y:S01]  /*2430*/  IADD3 R25, RZ, -R4, RZ ;  /* 0x80000004ff197210 */ /* 0x000fe20007ffe0ff */
[----:B------:R-:W-:Y:S01]  /*2440*/  IMAD R17, R5, R32, RZ ;  /* 0x0000002005117224 */ /* 0x000fe200078e02ff */
[----:B------:R-:W-:Y:S01]  /*2450*/  SHF.R.U64 R29, R29, UR19, R30 ;  /* 0x000000131d1d7c19 */ /* 0x000fe2000800121e */
[----:B------:R-:W-:Y:S01]  /*2460*/  IMAD.MOV.U32 R4, RZ, RZ, RZ ;  /* 0x000000ffff047224 */ /* 0x000fe200078e00ff */
[----:B------:R-:W-:Y:S01]  /*2470*/  IABS R18, R19 ;  /* 0x0000001300127213 */ /* 0x000fe20000000000 */
[----:B------:R-:W-:Y:S01]  /*2480*/  IMAD.MOV.U32 R5, RZ, RZ, R31 ;  /* 0x000000ffff057224 */ /* 0x000fe200078e001f */
[----:B------:R-:W-:Y:S01]  /*2490*/  IABS R30, R10 ;  /* 0x0000000a001e7213 */ /* 0x000fe20000000000 */
[----:B------:R-:W-:Y:S01]  /*24a0*/  IMAD.HI.U32 R4, R31, R17, R4 ;  /* 0x000000111f047227 */ /* 0x000fe200078e0004 */
[----:B------:R-:W-:-:S03]  /*24b0*/  MOV R17, R18 ;  /* 0x0000001200117202 */ /* 0x000fc60000000f00 */
[----:B------:R-:W-:Y:S02]  /*24c0*/  IMAD.MOV.U32 R5, RZ, RZ, R25 ;  /* 0x000000ffff057224 */ /* 0x000fe400078e0019 */
[----:B------:R-:W2:Y:S01]  /*24d0*/  I2F.RP R25, R26 ;  /* 0x0000001a00197306 */ /* 0x000ea20000209400 */
[----:B------:R-:W-:-:S04]  /*24e0*/  IMAD.HI.U32 R4, R4, R17, RZ ;  /* 0x0000001104047227 */ /* 0x000fc800078e00ff */
[----:B------:R-:W-:Y:S02]  /*24f0*/  IMAD R17, R4, R5, R17 ;  /* 0x0000000504117224 */ /* 0x000fe400078e0211 */
[----:B------:R-:W-:-:S03]  /*2500*/  VIADD R18, R29, UR4 ;  /* 0x000000041d127c36 */ /* 0x000fc60008000000 */
[----:B------:R-:W-:Y:S02]  /*2510*/  ISETP.GT.U32.AND P1, PT, R32, R17, PT ;  /* 0x000000112000720c */ /* 0x000fe40003f24070 */
[----:B------:R-:W-:Y:S01]  /*2520*/  IABS R29, R18 ;  /* 0x00000012001d7213 */ /* 0x000fe20000000000 */
[----:B--2---:R-:W2:Y:S10]  /*2530*/  MUFU.RCP R25, R25 ;  /* 0x0000001900197308 */ /* 0x004eb40000001000 */
[----:B------:R-:W-:Y:S01]  /*2540*/  @!P1 IMAD.IADD R17, R17, 0x1, -R32 ;  /* 0x0000000111119824 */ /* 0x000fe200078e0a20 */
[----:B--2---:R-:W-:Y:S01]  /*2550*/  IADD3 R4, R25, 0xffffffe, RZ ;  /* 0x0ffffffe19047810 */ /* 0x004fe20007ffe0ff */
[----:B------:R-:W-:-:S03]  /*2560*/  IMAD.MOV R25, RZ, RZ, -R30 ;  /* 0x000000ffff197224 */ /* 0x000fc600078e0a1e */
[----:B------:R2:W3:Y:S02]  /*2570*/  F2I.FTZ.U32.TRUNC.NTZ R5, R4 ;  /* 0x0000000400057305 */ /* 0x0004e4000021f000 */
[----:B--2---:R-:W-:Y:S01]  /*2580*/  MOV R4, RZ ;  /* 0x000000ff00047202 */ /* 0x004fe20000000f00 */
[----:B---3--:R-:W-:-:S04]  /*2590*/  IMAD.MOV R27, RZ, RZ, -R5 ;  /* 0x000000ffff1b7224 */ /* 0x008fc800078e0a05 */
[----:B------:R-:W-:-:S04]  /*25a0*/  IMAD R27, R27, R26, RZ ;  /* 0x0000001a1b1b7224 */ /* 0x000fc800078e02ff */
[----:B------:R-:W-:-:S04]  /*25b0*/  IMAD.HI.U32 R28, R5, R27, R4 ;  /* 0x0000001b051c7227 */ /* 0x000fc800078e0004 */
[----:B------:R-:W-:-:S04]  /*25c0*/  IMAD.MOV.U32 R5, RZ, RZ, R29 ;  /* 0x000000ffff057224 */ /* 0x000fc800078e001d */
[----:B------:R-:W-:-:S04]  /*25d0*/  IMAD.HI.U32 R4, R28, R5, RZ ;  /* 0x000000051c047227 */ /* 0x000fc800078e00ff */
[----:B------:R-:W-:-:S05]  /*25e0*/  IMAD R5, R4, R25, R5 ;  /* 0x0000001904057224 */ /* 0x000fca00078e0205 */
[----:B------:R-:W-:-:S13]  /*25f0*/  ISETP.GT.U32.AND P1, PT, R26, R5, PT ;  /* 0x000000051a00720c */ /* 0x000fda0003f24070 */
[----:B------:R-:W-:Y:S02]  /*2600*/  @!P1 IADD3 R5, R5, -R26, RZ ;  /* 0x8000001a05059210 */ /* 0x000fe40007ffe0ff */
[----:B------:R-:W-:-:S13]  /*2610*/  ISETP.GT.U32.AND P1, PT, R32, R17, PT ;  /* 0x000000112000720c */ /* 0x000fda0003f24070 */
[----:B------:R-:W-:Y:S01]  /*2620*/  @!P1 IMAD.IADD R17, R17, 0x1, -R32 ;  /* 0x0000000111119824 */ /* 0x000fe200078e0a20 */
[----:B------:R-:W-:-:S04]  /*2630*/  ISETP.GT.U32.AND P1, PT, R26, R5, PT ;  /* 0x000000051a00720c */ /* 0x000fc80003f24070 */
[----:B------:R-:W-:-:S09]  /*2640*/  MOV R4, R17 ;  /* 0x0000001100047202 */ /* 0x000fd20000000f00 */
[----:B------:R-:W-:Y:S01]  /*2650*/  @!P1 IMAD.IADD R5, R5, 0x1, -R26 ;  /* 0x0000000105059824 */ /* 0x000fe200078e0a1a */
[----:B------:R-:W-:-:S13]  /*2660*/  ISETP.GE.AND P1, PT, R19, RZ, PT ;  /* 0x000000ff1300720c */ /* 0x000fda0003f26270 */
[----:B------:R-:W-:Y:S01]  /*2670*/  @!P1 IMAD.MOV R4, RZ, RZ, -R4 ;  /* 0x000000ffff049224 */ /* 0x000fe200078e0a04 */
[----:B------:R-:W-:-:S13]  /*2680*/  ISETP.GE.AND P1, PT, R18, RZ, PT ;  /* 0x000000ff1200720c */ /* 0x000fda0003f26270 */
[----:B------:R-:W-:Y:S01]  /*2690*/  @!P1 IMAD.MOV R5, RZ, RZ, -R5 ;  /* 0x000000ffff059224 */ /* 0x000fe200078e0a05 */
[----:B------:R-:W-:-:S13]  /*26a0*/  ISETP.NE.AND P1, PT, RZ, UR10, PT ;  /* 0x0000000aff007c0c */ /* 0x000fda000bf25270 */
[----:B------:R-:W-:Y:S02]  /*26b0*/  @!P1 LOP3.LUT R4, RZ, UR10, RZ, 0x33, !PT ;  /* 0x0000000aff049c12 */ /* 0x000fe4000f8e33ff */
[----:B------:R-:W-:Y:S02]  /*26c0*/  ISETP.NE.AND P1, PT, RZ, UR9, PT ;  /* 0x00000009ff007c0c */ /* 0x000fe4000bf25270 */
[----:B------:R-:W-:-:S11]  /*26d0*/  IADD3 R4, -R4, R19, RZ ;  /* 0x0000001304047210 */ /* 0x000fd60007ffe1ff */
[----:B------:R-:W-:Y:S02]  /*26e0*/  @!P1 LOP3.LUT R5, RZ, UR9, RZ, 0x33, !PT ;  /* 0x00000009ff059c12 */ /* 0x000fe4000f8e33ff */
[----:B------:R-:W-:-:S03]  /*26f0*/  PLOP3.LUT P1, PT, PT, PT, UP3, 0x80, 0x0 ;  /* 0x000000000000781c */ /* 0x000fc60003f2f038 */
[----:B------:R-:W-:-:S04]  /*2700*/  IMAD.IADD R5, R18, 0x1, -R5 ;  /* 0x0000000112057824 */ /* 0x000fc800078e0a05 */
[CC--:B------:R-:W-:Y:S01]  /*2710*/  IMAD R29, R4.reuse, R5.reuse, RZ ;  /* 0x00000005041d7224 */ /* 0x0c0fe200078e02ff */
[----:B------:R-:W-:-:S04]  /*2720*/  SEL R17, R4, R5, !P1 ;  /* 0x0000000504117207 */ /* 0x000fc80004800000 */
[--C-:B------:R-:W-:Y:S01]  /*2730*/  SHF.R.S32.HI R5, RZ, 0x1f, R17.reuse ;  /* 0x0000001fff057819 */ /* 0x100fe20000011411 */
[----:B------:R-:W-:Y:S01]  /*2740*/  IMAD.MOV.U32 R4, RZ, RZ, R17 ;  /* 0x000000ffff047224 */ /* 0x000fe200078e0011 */
[----:B------:R-:W-:-:S07]  /*2750*/  SHF.R.S32.HI R32, RZ, 0x1f, R29 ;  /* 0x0000001fff207819 */ /* 0x000fce000001141d */
.L_x_17:
[----:B------:R-:W-:Y:S05]  /*2760*/  BSYNC B0 ;  /* 0x0000000000007941 */ /* 0x000fea0003800000 */
.L_x_16:
[----:B------:R-:W2:Y:S04]  /*2770*/  SHFL.UP PT, R18, R29, 0x1, RZ ;  /* 0x042000001d127989 */ /* 0x000ea800000e00ff */
[----:B------:R-:W3:Y:S01]  /*2780*/  SHFL.UP PT, R17, R32, 0x1, RZ ;  /* 0x0420000020117989 */ /* 0x000ee200000e00ff */
[----:B--2---:R-:W-:Y:S02]  /*2790*/  SEL R18, R18, RZ, P2 ;  /* 0x000000ff12127207 */ /* 0x004fe40001000000 */
[----:B---3--:R-:W-:Y:S02]  /*27a0*/  SEL R17, R17, RZ, P2 ;  /* 0x000000ff11117207 */ /* 0x008fe40001000000 */
[----:B------:R-:W-:-:S04]  /*27b0*/  IADD3 R25, P1, R18, R29, RZ ;  /* 0x0000001d12197210 */ /* 0x000fc80007f3e0ff */
[----:B------:R-:W-:Y:S01]  /*27c0*/  IADD3.X R26, R17, R32, RZ, P1, !PT ;  /* 0x00000020111a7210 */ /* 0x000fe20000ffe4ff */
[----:B------:R-:W2:Y:S04]  /*27d0*/  SHFL.UP PT, R18, R25, 0x2, RZ ;  /* 0x0440000019127989 */ /* 0x000ea800000e00ff */
[----:B------:R-:W3:Y:S01]  /*27e0*/  SHFL.UP PT, R17, R26, 0x2, RZ ;  /* 0x044000001a117989 */ /* 0x000ee200000e00ff */
[----:B--2---:R-:W-:Y:S02]  /*27f0*/  SEL R18, R18, RZ, P3 ;  /* 0x000000ff12127207 */ /* 0x004fe40001800000 */
[----:B---3--:R-:W-:Y:S02]  /*2800*/  SEL R17, R17, RZ, P3 ;  /* 0x000000ff11117207 */ /* 0x008fe40001800000 */
[----:B------:R-:W-:-:S05]  /*2810*/  IADD3 R27, P1, R18, R25, RZ ;  /* 0x00000019121b7210 */ /* 0x000fca0007f3e0ff */
[----:B------:R-:W-:Y:S01]  /*2820*/  IMAD.X R30, R17, 0x1, R26, P1 ;  /* 0x00000001111e7824 */ /* 0x000fe200008e061a */
        /* <DEDUP_REMOVED lines=18> */
[----:B-1----:R-:W-:-:S05]  /*2950*/  IADD3 R26, P1, R18, R13, RZ ;  /* 0x0000000d121a7210 */ /* 0x002fca0007f3e0ff */
[----:B------:R-:W-:Y:S01]  /*2960*/  IMAD.X R27, R19, 0x1, R6, P1 ;  /* 0x00000001131b7824 */ /* 0x000fe200008e0606 */
[----:B------:R-:W-:-:S04]  /*2970*/  ISETP.GT.U32.AND P1, PT, R26, UR8, PT ;  /* 0x000000081a007c0c */ /* 0x000fc8000bf24070 */
[----:B------:R-:W-:-:S13]  /*2980*/  ISETP.GT.U32.AND.EX P1, PT, R27, UR7, PT, P1 ;  /* 0x000000071b007c0c */ /* 0x000fda000bf24110 */
[----:B------:R-:W-:-:S04]  /*2990*/  VOTE.ANY R17, PT, P1 ;  /* 0x0000000000117806 */ /* 0x000fc800008e0100 */
[----:B------:R-:W-:-:S13]  /*29a0*/  ISETP.NE.AND P1, PT, R17, RZ, PT ;  /* 0x000000ff1100720c */ /* 0x000fda0003f25270 */
[----:B------:R-:W-:Y:S05]  /*29b0*/  @!P1 BRA `(.L_x_20) ;  /* 0xfffffff400b89947 */ /* 0x000fea000383ffff */
[----:B------:R-:W-:Y:S01]  /*29c0*/  MOV R26, R18 ;  /* 0x00000012001a7202 */ /* 0x000fe20000000f00 */
[----:B------:R-:W-:-:S07]  /*29d0*/  IMAD.MOV.U32 R25, RZ, RZ, R19 ;  /* 0x000000ffff197224 */ /* 0x000fce00078e0013 */
.L_x_15:
[----:B------:R-:W1:Y:S08]  /*29e0*/  BREV R17, R17 ;  /* 0x0000001100117301 */ /* 0x000e700000000000 */
[----:B-1----:R-:W1:Y:S02]  /*29f0*/  FLO.U32.SH R11, R17 ;  /* 0x00000011000b7300 */ /* 0x002e6400000e0400 */
[----:B-1----:R-:W1:Y:S02]  /*2a00*/  SHFL.IDX PT, R7, R7, R11, 0x1f ;  /* 0x00001f0b07077589 */ /* 0x002e6400000e0000 */
[----:B-1----:R-:W-:-:S13]  /*2a10*/  R2UR UR4, R7 ;  /* 0x00000000070472ca */ /* 0x002fda00000e0000 */
[----:B------:R-:W-:-:S05]  /*2a20*/  VIADD R27, R21, UR4 ;  /* 0x00000004151b7c36 */ /* 0x000fca0008000000 */
[----:B------:R-:W-:-:S13]  /*2a30*/  ISETP.GE.AND P1, PT, R27, R12, PT ;  /* 0x0000000c1b00720c */ /* 0x000fda0003f26270 */
[----:B------:R-:W1:Y:S02]  /*2a40*/  @!P1 LDC.64 R18, c[0x0][0x918] ;  /* 0x00024600ff129b82 */ /* 0x000e640000000a00 */
[----:B-1----:R-:W-:-:S05]  /*2a50*/  @!P1 IMAD.WIDE R18, R27, 0xc, R18 ;  /* 0x0000000c1b129825 */ /* 0x002fca00078e0212 */
[----:B-----5:R1:W5:Y:S04]  /*2a60*/  @!P1 LDG.E R8, desc[UR38][R18.64] ;  /* 0x0000002612089981 */ /* 0x020368000c1e1900 */
[----:B------:R1:W5:Y:S01]  /*2a70*/  @!P1 LDG.E R0, desc[UR38][R18.64+0x4] ;  /* 0x0000042612009981 */ /* 0x000362000c1e1900 */
[----:B------:R-:W-:-:S03]  /*2a80*/  IADD3 R26, P1, P2, R26, R13, -R29 ;  /* 0x0000000d1a1a7210 */ /* 0x000fc60007a3e81d */
[----:B------:R-:W-:Y:S01]  /*2a90*/  SHFL.IDX PT, R7, R32, R11, 0x1f ;  /* 0x00001f0b20077589 */ /* 0x000fe200000e0000 */
[----:B------:R-:W-:-:S03]  /*2aa0*/  IADD3.X R28, R25, R6, ~R32, P1, P2 ;  /* 0x00000006191c7210 */ /* 0x000fc60000fe4c20 */
[----:B------:R-:W2:Y:S04]  /*2ab0*/  SHFL.IDX PT, R26, R26, R11, 0x1f ;  /* 0x00001f0b1a1a7589 */ /* 0x000ea800000e0000 */
[----:B------:R-:W3:Y:S04]  /*2ac0*/  SHFL.IDX PT, R28, R28, R11, 0x1f ;  /* 0x00001f0b1c1c7589 */ /* 0x000ee800000e0000 */
[----:B------:R1:W4:Y:S04]  /*2ad0*/  SHFL.IDX PT, R6, R29, R11, 0x1f ;  /* 0x00001f0b1d067589 */ /* 0x00032800000e0000 */
[----:B------:R1:W1:Y:S04]  /*2ae0*/  SHFL.IDX PT, R5, R5, R11, 0x1f ;  /* 0x00001f0b05057589 */ /* 0x00026800000e0000 */
[----:B------:R1:W1:Y:S01]  /*2af0*/  SHFL.IDX PT, R4, R4, R11, 0x1f ;  /* 0x00001f0b04047589 */ /* 0x00026200000e0000 */
[----:B--2---:R-:W-:-:S02]  /*2b00*/  R2UR UR5, R26 ;  /* 0x000000001a0572ca */ /* 0x004fc400000e0000 */
[----:B---3--:R-:W-:-:S15]  /*2b10*/  R2UR UR6, R28 ;  /* 0x000000001c0672ca */ /* 0x008fde00000e0000 */
.L_x_10:
[----:B------:R-:W-:Y:S01]  /*2b20*/  ISETP.LE.AND P1, PT, R12, UR4, PT ;  /* 0x000000040c007c0c */ /* 0x000fe2000bf23270 */
[----:B-1----:R-:W-:Y:S01]  /*2b30*/  IMAD.MOV.U32 R18, RZ, RZ, -0x1 ;  /* 0xffffffffff127424 */ /* 0x002fe200078e00ff */
[----:B------:R-:W-:-:S11]  /*2b40*/  MOV R17, 0xffffffff ;  /* 0xffffffff00117802 */ /* 0x000fd60000000f00 */
[----:B------:R-:W-:Y:S05]  /*2b50*/  @P1 BRA `(.L_x_9) ;  /* 0x0000000400041947 */ /* 0x000fea0003800000 */
[----:B------:R-:W-:Y:S01]  /*2b60*/  UIADD3 UR15, UP2, -UR5, UR8, URZ ;  /* 0x00000008050f7290 */ /* 0x000fe2000ff5e13f */
[----:B------:R-:W1:Y:S01]  /*2b70*/  S2UR UR19, SR_CTAID.Y ;  /* 0x00000000001379c3 */ /* 0x000e620000002600 */
[----:B------:R-:W-:Y:S01]  /*2b80*/  ULDC UR17, c[0x0][0x8c0] ;  /* 0x0002300000117ab9 */ /* 0x000fe20000000800 */
[----:B------:R-:W-:Y:S01]  /*2b90*/  ULDC UR21, c[0x0][0x8b0] ;  /* 0x00022c0000157ab9 */ /* 0x000fe20000000800 */
[----:B------:R-:W-:Y:S01]  /*2ba0*/  UIADD3.X UR11, ~UR6, UR7, URZ, UP2, !UPT ;  /* 0x00000007060b7290 */ /* 0x000fe200097fe53f */
[--C-:B------:R-:W-:Y:S01]  /*2bb0*/  SHF.R.U32.HI R27, RZ, UR21, R5.reuse ;  /* 0x00000015ff1b7c19 */ /* 0x100fe20008011605 */
[----:B------:R-:W-:Y:S01]  /*2bc0*/  ULDC UR20, c[0x0][0x904] ;  /* 0x0002410000147ab9 */ /* 0x000fe20000000800 */
[----:B------:R-:W-:Y:S01]  /*2bd0*/  ULDC UR13, c[0x0][0x8a8] ;  /* 0x00022a00000d7ab9 */ /* 0x000fe20000000800 */
[----:B------:R-:W-:Y:S01]  /*2be0*/  USHF.R.U32.HI UR16, URZ, UR17, UR11 ;  /* 0x000000113f107299 */ /* 0x000fe2000801160b */
[----:B------:R-:W-:Y:S01]  /*2bf0*/  SHF.R.U64 R28, R4, UR21, R5 ;  /* 0x00000015041c7c19 */ /* 0x000fe20008001205 */
[----:B------:R-:W-:-:S02]  /*2c00*/  USHF.R.U64 UR15, UR15, UR17, UR11 ;  /* 0x000000110f0f7299 */ /* 0x000fc4000800120b */
[----:B------:R-:W-:Y:S02]  /*2c10*/  USHF.R.U32.HI UR14, URZ, UR21, UR16 ;  /* 0x000000153f0e7299 */ /* 0x000fe40008011610 */
[----:B------:R-:W-:Y:S02]  /*2c20*/  UIADD3 UR13, UR13, -0x1, URZ ;  /* 0xffffffff0d0d7890 */ /* 0x000fe4000fffe03f */
[----:B------:R-:W-:Y:S02]  /*2c30*/  USHF.R.U32.HI UR22, URZ, UR20, UR14 ;  /* 0x000000143f167299 */ /* 0x000fe4000801160e */
[----:B------:R-:W-:Y:S02]  /*2c40*/  USHF.R.U64 UR16, UR15, UR21, UR16 ;  /* 0x000000150f107299 */ /* 0x000fe40008001210 */
[----:B------:R-:W-:Y:S02]  /*2c50*/  ULOP3.LUT UR15, UR15, UR13, URZ, 0xc0, !UPT ;  /* 0x0000000d0f0f7292 */ /* 0x000fe4000f8ec03f */
[----:B------:R-:W-:Y:S01]  /*2c60*/  LOP3.LUT R11, R27, UR22, RZ, 0xfc, !PT ;  /* 0x000000161b0b7c12 */ /* 0x000fe2000f8efcff */
[----:B------:R-:W-:-:S02]  /*2c70*/  USHF.R.U64 UR14, UR16, UR20, UR14 ;  /* 0x00000014100e7299 */ /* 0x000fc4000800120e */
[----:B-1----:R-:W-:Y:S01]  /*2c80*/  USEL UR11, UR52, UR19, !UP3 ;  /* 0x00000013340b7287 */ /* 0x002fe2000d800000 */
[----:B------:R-:W-:-:S13]  /*2c90*/  ISETP.NE.U32.AND P1, PT, R11, RZ, PT ;  /* 0x000000ff0b00720c */ /* 0x000fda0003f25070 */
[----:B------:R-:W-:Y:S05]  /*2ca0*/  @!P1 BRA `(.L_x_21) ;  /* 0x0000000000149947 */ /* 0x000fea0003800000 */
[----:B------:R-:W-:-:S07]  /*2cb0*/  MOV R12, 0x2cd0 ;  /* 0x00002cd0000c7802 */ /* 0x000fce0000000f00 */
[----:B----45:R-:W-:Y:S05]  /*2cc0*/  CALL.REL.NOINC `($__internal_0_$__cuda_sm20_div_u64) ;  /* 0x000001b400107944 */ /* 0x030fea0003c00000 */
[----:B------:R-:W-:-:S04]  /*2cd0*/  IMAD.MOV R13, RZ, RZ, -R11 ;  /* 0x000000ffff0d7224 */ /* 0x000fc800078e0a0b */
[----:B------:R-:W-:Y:S01]  /*2ce0*/  IMAD R13, R28, R13, UR14 ;  /* 0x0000000e1c0d7e24 */ /* 0x000fe2000f8e020d */
[----:B------:R-:W-:Y:S06]  /*2cf0*/  BRA `(.L_x_22) ;  /* 0x0000000000507947 */ /* 0x000fec0003800000 */
.L_x_21:
[----:B------:R-:W1:Y:S01]  /*2d00*/  I2F.U32.RP R11, R28 ;  /* 0x0000001c000b7306 */ /* 0x000e620000209000 */
[----:B------:R-:W-:-:S07]  /*2d10*/  ISETP.NE.U32.AND P3, PT, R28, RZ, PT ;  /* 0x000000ff1c00720c */ /* 0x000fce0003f65070 */
[----:B-1----:R-:W1:Y:S02]  /*2d20*/  MUFU.RCP R11, R11 ;  /* 0x0000000b000b7308 */ /* 0x002e640000001000 */
[----:B-1----:R-:W-:-:S06]  /*2d30*/  IADD3 R12, R11, 0xffffffe, RZ ;  /* 0x0ffffffe0b0c7810 */ /* 0x002fcc0007ffe0ff */
[----:B------:R1:W2:Y:S02]  /*2d40*/  F2I.FTZ.U32.TRUNC.NTZ R13, R12 ;  /* 0x0000000c000d7305 */ /* 0x0002a4000021f000 */
[----:B-1----:R-:W-:Y:S02]  /*2d50*/  IMAD.MOV.U32 R12, RZ, RZ, RZ ;  /* 0x000000ffff0c7224 */ /* 0x002fe400078e00ff */
[----:B--2---:R-:W-:-:S04]  /*2d60*/  IMAD.MOV R17, RZ, RZ, -R13 ;  /* 0x000000ffff117224 */ /* 0x004fc800078e0a0d */
[----:B------:R-:W-:-:S04]  /*2d70*/  IMAD R17, R17, R28, RZ ;  /* 0x0000001c11117224 */ /* 0x000fc800078e02ff */
[----:B------:R-:W-:-:S06]  /*2d80*/  IMAD.HI.U32 R13, R13, R17, R12 ;  /* 0x000000110d0d7227 */ /* 0x000fcc00078e000c */
[----:B------:R-:W-:-:S05]  /*2d90*/  IMAD.HI.U32 R11, R13, UR14, RZ ;  /* 0x0000000e0d0b7c27 */ /* 0x000fca000f8e00ff */
[----:B------:R-:W-:-:S05]  /*2da0*/  IADD3 R13, -R11, RZ, RZ ;  /* 0x000000ff0b0d7210 */ /* 0x000fca0007ffe1ff */
[----:B------:R-:W-:-:S05]  /*2db0*/  IMAD R13, R28, R13, UR14 ;  /* 0x0000000e1c0d7e24 */ /* 0x000fca000f8e020d */
[----:B------:R-:W-:-:S13]  /*2dc0*/  ISETP.GE.U32.AND P1, PT, R13, R28, PT ;  /* 0x0000001c0d00720c */ /* 0x000fda0003f26070 */
[----:B------:R-:W-:Y:S02]  /*2dd0*/  @P1 IMAD.IADD R13, R13, 0x1, -R28 ;  /* 0x000000010d0d1824 */ /* 0x000fe400078e0a1c */
[----:B------:R-:W-:-:S03]  /*2de0*/  @P1 VIADD R11, R11, 0x1 ;  /* 0x000000010b0b1836 */ /* 0x000fc60000000000 */
[----:B------:R-:W-:-:S13]  /*2df0*/  ISETP.GE.U32.AND P2, PT, R13, R28, PT ;  /* 0x0000001c0d00720c */ /* 0x000fda0003f46070 */
[----:B------:R-:W-:Y:S02]  /*2e00*/  @P2 IADD3 R11, R11, 0x1, RZ ;  /* 0x000000010b0b2810 */ /* 0x000fe40007ffe0ff */
[----:B------:R-:W-:-:S05]  /*2e10*/  @!P3 LOP3.LUT R11, RZ, R28, RZ, 0x33, !PT ;  /* 0x0000001cff0bb212 */ /* 0x000fca00078e33ff */
[----:B------:R-:W-:-:S04]  /*2e20*/  IMAD.MOV R13, RZ, RZ, -R11 ;  /* 0x000000ffff0d7224 */ /* 0x000fc800078e0a0b */
[----:B------:R-:W-:-:S07]  /*2e30*/  IMAD R13, R28, R13, UR14 ;  /* 0x0000000e1c0d7e24 */ /* 0x000fce000f8e020d */
.L_x_22:
[----:B------:R-:W1:Y:S01]  /*2e40*/  LDC R18, c[0x0][0x8a8] ;  /* 0x00022a00ff127b82 */ /* 0x000e620000000800 */
[----:B------:R-:W-:Y:S01]  /*2e50*/  ULDC UR14, c[0x0][0x904] ;  /* 0x00024100000e7ab9 */ /* 0x000fe20000000800 */
[----:B------:R-:W-:Y:S01]  /*2e60*/  UMOV UR13, 0xffffffff ;  /* 0xffffffff000d7882 */ /* 0x000fe20000000000 */
[----:B------:R-:W-:Y:S01]  /*2e70*/  PLOP3.LUT P1, PT, PT, PT, UP3, 0x80, 0x0 ;  /* 0x000000000000781c */ /* 0x000fe20003f2f038 */
[----:B------:R-:W-:-:S04]  /*2e80*/  USHF.L.U32 UR13, UR13, UR14, URZ ;  /* 0x0000000e0d0d7299 */ /* 0x000fc8000800063f */
[----:B------:R-:W2:Y:S02]  /*2e90*/  LDC R16, c[0x0][0x8b8] ;  /* 0x00022e00ff107b82 */ /* 0x000ea40000000800 */
[----:B------:R-:W-:Y:S01]  /*2ea0*/  LOP3.LUT R12, RZ, UR13, RZ, 0x33, !PT ;  /* 0x0000000dff0c7c12 */ /* 0x000fe2000f8e33ff */
[----:B------:R-:W-:Y:S02]  /*2eb0*/  UMOV UR13, 0x1 ;  /* 0x00000001000d7882 */ /* 0x000fe40000000000 */
[----:B------:R-:W-:Y:S01]  /*2ec0*/  USHF.L.U32 UR13, UR13, UR14, URZ ;  /* 0x0000000e0d0d7299 */ /* 0x000fe2000800063f */
[----:B------:R-:W-:-:S05]  /*2ed0*/  LOP3.LUT R12, R12, UR16, RZ, 0xc0, !PT ;  /* 0x000000100c0c7c12 */ /* 0x000fca000f8ec0ff */
[----:B------:R-:W-:Y:S02]  /*2ee0*/  IMAD R11, R11, UR13, R12 ;  /* 0x0000000d0b0b7c24 */ /* 0x000fe4000f8e020c */
[----:B-1----:R-:W-:Y:S02]  /*2ef0*/  IMAD R13, R13, R18, UR15 ;  /* 0x0000000f0d0d7e24 */ /* 0x002fe4000f8e0212 */
[----:B------:R-:W-:Y:S02]  /*2f00*/  @P1 IMAD.U32 R18, RZ, RZ, UR4 ;  /* 0x00000004ff121e24 */ /* 0x000fe4000f8e00ff */
[----:B------:R-:W-:Y:S02]  /*2f10*/  @!P1 IMAD.U32 R18, RZ, RZ, UR4 ;  /* 0x00000004ff129e24 */ /* 0x000fe4000f8e00ff */
[----:B--2---:R-:W-:Y:S01]  /*2f20*/  IMAD R17, R11, R16, UR11 ;  /* 0x0000000b0b117e24 */ /* 0x004fe2000f8e0210 */
[----:B------:R-:W-:Y:S01]  /*2f30*/  @P1 MOV R16, R13 ;  /* 0x0000000d00101202 */ /* 0x000fe20000000f00 */
[----:B------:R-:W-:-:S02]  /*2f40*/  UMOV UR11, 0x1 ;  /* 0x00000001000b7882 */ /* 0x000fc40000000000 */
[----:B------:R-:W-:Y:S01]  /*2f50*/  @!P1 IMAD.MOV.U32 R16, RZ, RZ, R17 ;  /* 0x000000ffff109224 */ /* 0x000fe200078e0011 */
[----:B------:R-:W-:-:S07]  /*2f60*/  @!P1 MOV R17, R13 ;  /* 0x0000000d00119202 */ /* 0x000fce0000000f00 */
.L_x_9:
[----:B------:R-:W-:-:S13]  /*2f70*/  ISETP.NE.AND P1, PT, RZ, UR11, PT ;  /* 0x0000000bff007c0c */ /* 0x000fda000bf25270 */
[----:B------:R-:W-:Y:S05]  /*2f80*/  @!P1 EXIT ;  /* 0x000000000000994d */ /* 0x000fea0003800000 */
[----:B------:R-:W1:Y:S02]  /*2f90*/  LDC.64 R26, c[0x0][0x290] ;  /* 0x0000a400ff1a7b82 */ /* 0x000e640000000a00 */
[----:B-1----:R-:W-:-:S05]  /*2fa0*/  IMAD.WIDE R12, R18, 0xc, R26 ;  /* 0x0000000c120c7825 */ /* 0x002fca00078e021a */
[----:B------:R1:W5:Y:S01]  /*2fb0*/  LDG.E R11, desc[UR38][R12.64+0x8] ;  /* 0x000008260c0b7981 */ /* 0x000362000c1e1900 */
[----:B------:R-:W-:Y:S01]  /*2fc0*/  UISETP.NE.AND UP2, UPT, UR12, 0x2, UPT ;  /* 0x000000020c00788c */ /* 0x000fe2000bf45270 */
[----:B------:R-:W2:Y:S01]  /*2fd0*/  S2UR UR58, SR_CgaCtaId ;  /* 0x00000000003a79c3 */ /* 0x000ea20000008800 */
[----:B------:R-:W-:Y:S01]  /*2fe0*/  UMOV UR41, URZ ;  /* 0x0000003f00297c82 */ /* 0x000fe20008000000 */
[----:B------:R1:W-:Y:S01]  /*2ff0*/  STL [R1+0x100], RZ ;  /* 0x000100ff01007387 */ /* 0x0003e20000100800 */
[----:B------:R-:W-:Y:S01]  /*3000*/  UMOV UR42, URZ ;  /* 0x0000003f002a7c82 */ /* 0x000fe20008000000 */
[----:B------:R-:W-:Y:S02]  /*3010*/  SHF.R.S32.HI R19, RZ, 0x1f, R18 ;  /* 0x0000001fff137819 */ /* 0x000fe40000011412 */
[----:B------:R-:W-:-:S13]  /*3020*/  PLOP3.LUT P1, PT, PT, PT, UP2, 0x80, 0x0 ;  /* 0x000000000000781c */ /* 0x000fda0003f2f028 */
[----:B-1----:R-:W-:Y:S05]  /*3030*/  @P1 BRA `(.L_x_23) ;  /* 0x0000000000941947 */ /* 0x002fea0003800000 */
[----:B------:R-:W-:-:S04]  /*3040*/  ULOP3.LUT UR11, UR59, 0x1, URZ, 0xfc, !UPT ;  /* 0x000000013b0b7892 */ /* 0x000fc8000f8efc3f */
[----:B------:R-:W-:-:S06]  /*3050*/  UISETP.NE.AND UP2, UPT, UR11, 0x3, UPT ;  /* 0x000000030b00788c */ /* 0x000fcc000bf45270 */
[----:B------:R-:W-:-:S13]  /*3060*/  PLOP3.LUT P2, PT, PT, PT, UP2, 0x80, 0x0 ;  /* 0x000000000000781c */ /* 0x000fda0003f4f028 */
[----:B------:R-:W-:Y:S05]  /*3070*/  @!P2 BRA `(.L_x_24) ;  /* 0x000000000004a947 */ /* 0x000fea0003800000 */
[----:B--2---:R-:W-:Y:S01]  /*3080*/  BPT.TRAP 0x1 ;  /* 0x000000040000795c */ /* 0x004fe20000300000 */
.L_x_24:
[----:B------:R-:W-:Y:S01]  /*3090*/  UMOV UR11, 0x400 ;  /* 0x00000400000b7882 */ /* 0x000fe20000000000 */
[----:B------:R-:W-:Y:S01]  /*30a0*/  SHF.L.U32 R12, RZ, 0x1f, RZ ;  /* 0x0000001fff0c7819 */ /* 0x000fe200000006ff */
[----:B--2---:R-:W-:-:S09]  /*30b0*/  ULEA UR11, UR58, UR11, 0x18 ;  /* 0x0000000b3a0b7291 */ /* 0x004fd2000f8ec03f */
[----:B------:R-:W1:Y:S02]  /*30c0*/  SYNCS.PHASECHK.TRANS64.TRYWAIT P1, [UR11+0x34400], R12 ;  /* 0x0344000cff0075a7 */ /* 0x000e64000802014b */
[----:B-1----:R-:W-:Y:S05]  /*30d0*/  @!P1 BRA `(.L_x_25) ;  /* 0x0000019800609947 */ /* 0x002fea0003800000 */
.L_x_359:
[----:B------:R-:W2:Y:S01]  /*30e0*/  LDS.128 R16, [UR11+0x34510] ;  /* 0x0345100bff107984 */ /* 0x000ea20008000c00 */
[----:B------:R-:W-:Y:S01]  /*30f0*/  @!PT LDS RZ, [RZ] ;  /* 0x00000000fffff984 */ /* 0x000fe20000000800 */
[----:B------:R-:W-:Y:S01]  /*3100*/  @!PT LDS RZ, [RZ] ;  /* 0x00000000fffff984 */ /* 0x000fe20000000800 */
[----:B------:R-:W-:Y:S01]  /*3110*/  @!PT LDS RZ, [RZ] ;  /* 0x00000000fffff984 */ /* 0x000fe20000000800 */
[----:B------:R-:W-:Y:S01]  /*3120*/  @!PT LDS RZ, [RZ] ;  /* 0x00000000fffff984 */ /* 0x000fe20000000800 */
[----:B------:R3:W-:Y:S06]  /*3130*/  MEMBAR.ALL.CTA ;  /* 0x0000000000007992 */ /* 0x0007ec0000008000 */
[----:B---3--:R-:W3:Y:S01]  /*3140*/  FENCE.VIEW.ASYNC.S ;  /* 0x00000000000073c6 */ /* 0x008ee20000000000 */
[----:B------:R-:W-:Y:S05]  /*3150*/  @!P2 BRA `(.L_x_26) ;  /* 0x000000000004a947 */ /* 0x000fea0003800000 */
[----:B------:R-:W-:Y:S01]  /*3160*/  BPT.TRAP 0x1 ;  /* 0x000000040000795c */ /* 0x000fe20000300000 */
.L_x_26:
[----:B------:R-:W-:Y:S01]  /*3170*/  UIADD3 UR11, UR11, 0x34440, URZ ;  /* 0x000344400b0b7890 */ /* 0x000fe2000fffe03f */
[----:B--2---:R-:W-:-:S03]  /*3180*/  ISETP.NE.AND P1, PT, R19, RZ, PT ;  /* 0x000000ff1300720c */ /* 0x004fc60003f25270 */
[----:B------:R-:W-:-:S09]  /*3190*/  UPRMT UR11, UR58, 0x654, UR11 ;  /* 0x000006543a0b7896 */ /* 0x000fd2000800000b */
[----:B---3--:R-:W-:Y:S01]  /*31a0*/  SYNCS.ARRIVE.TRANS64.RED.A1T0 RZ, [UR11], RZ ;  /* 0x000000ffffff79a7 */ /* 0x008fe2000810040b */
[----:B------:R-:W-:Y:S05]  /*31b0*/  @!P1 EXIT ;  /* 0x000000000000994d */ /* 0x000fea0003800000 */
[----:B-1----:R-:W-:Y:S01]  /*31c0*/  IMAD.WIDE R12, R18, 0xc, R26 ;  /* 0x0000000c120c7825 */ /* 0x002fe200078e021a */
[----:B-----5:R-:W-:-:S04]  /*31d0*/  R2UR UR11, R11 ;  /* 0x000000000b0b72ca */ /* 0x020fc800000e0000 */
[----:B------:R1:W5:Y:S01]  /*31e0*/  LDG.E R11, desc[UR38][R12.64+0x8] ;  /* 0x000008260c0b7981 */ /* 0x000362000c1e1900 */
[----:B------:R-:W-:-:S08]  /*31f0*/  SHF.R.S32.HI R19, RZ, 0x1f, R18 ;  /* 0x0000001fff137819 */ /* 0x000fd00000011412 */
[----:B------:R-:W-:Y:S01]  /*3200*/  UIADD3 UR11, UR11, 0x7f, URZ ;  /* 0x0000007f0b0b7890 */ /* 0x000fe2000fffe03f */
[----:B-1----:R-:W-:-:S03]  /*3210*/  IMAD.MOV.U32 R12, RZ, RZ, 0x1 ;  /* 0x00000001ff0c7424 */ /* 0x002fc600078e00ff */
[----:B------:R-:W-:Y:S02]  /*3220*/  USHF.R.S32.HI UR13, URZ, 0x1f, UR11 ;  /* 0x0000001f3f0d7899 */ /* 0x000fe4000801140b */
[----:B------:R1:W-:Y:S02]  /*3230*/  STL [R1+0x100], R12 ;  /* 0x0001000c01007387 */ /* 0x0003e40000100800 */
[----:B------:R-:W-:-:S04]  /*3240*/  ULEA.HI UR13, UR13, UR11, URZ, 0x7 ;  /* 0x0000000b0d0d7291 */ /* 0x000fc8000f8f383f */
[----:B------:R-:W-:-:S04]  /*3250*/  USHF.R.S32.HI UR13, URZ, 0x7, UR13 ;  /* 0x000000073f0d7899 */ /* 0x000fc8000801140d */
[----:B------:R-:W-:Y:S02]  /*3260*/  USHF.R.U32.HI UR42, URZ, 0x1, UR13 ;  /* 0x000000013f2a7899 */ /* 0x000fe4000801160d */
[----:B------:R-:W-:Y:S02]  /*3270*/  ULOP3.LUT UR41, UR13, 0x1, URZ, 0xc0, !UPT ;  /* 0x000000010d297892 */ /* 0x000fe4000f8ec03f */
[----:B-1----:R-:W-:-:S12]  /*3280*/  ULOP3.LUT UR42, UR42, 0x1, URZ, 0xc0, !UPT ;  /* 0x000000012a2a7892 */ /* 0x002fd8000f8ec03f */
.L_x_23:
[----:B------:R-:W-:-:S04]  /*3290*/  IMAD.WIDE.U32 R26, R18, 0xc, R26 ;  /* 0x0000000c121a7825 */ /* 0x000fc800078e001a */
[----:B------:R-:W-:-:S04]  /*32a0*/  IMAD R13, R19, 0xc, RZ ;  /* 0x0000000c130d7824 */ /* 0x000fc800078e02ff */
[----:B------:R-:W-:-:S05]  /*32b0*/  IMAD.IADD R27, R27, 0x1, R13 ;  /* 0x000000011b1b7824 */ /* 0x000fca00078e020d */
[----:B------:R1:W5:Y:S04]  /*32c0*/  LDG.E R19, desc[UR38][R26.64+0x4] ;  /* 0x000004261a137981 */ /* 0x000368000c1e1900 */
[----:B------:R1:W5:Y:S01]  /*32d0*/  LDG.E R13, desc[UR38][R26.64] ;  /* 0x000000261a0d7981 */ /* 0x000362000c1e1900 */
[----:B------:R-:W-:-:S13]  /*32e0*/  PLOP3.LUT P1, PT, PT, PT, UP1, 0x80, 0x0 ;  /* 0x000000000000781c */ /* 0x000fda0003f2f018 */
[----:B-1----:R-:W-:Y:S05]  /*32f0*/  @!P1 BRA `(.L_x_27) ;  /* 0x0000013000589947 */ /* 0x002fea0003800000 */
[----:B------:R-:W-:-:S06]  /*3300*/  UISETP.GT.U32.AND UP0, UPT, UR18, 0x1, UPT ;  /* 0x000000011200788c */ /* 0x000fcc000bf04070 */
[----:B------:R-:W-:-:S13]  /*3310*/  PLOP3.LUT P0, PT, PT, PT, UP0, 0x80, 0x0 ;  /* 0x000000000000781c */ /* 0x000fda0003f0f008 */
[----:B--2---:R-:W-:Y:S05]  /*3320*/  @P0 EXIT ;  /* 0x000000000000094d */ /* 0x004fea0003800000 */
.L_x_28:
[----:B------:R-:W-:-:S08]  /*3330*/  NOP ;  /* 0x0000000000007918 */ /* 0x000fd00000000000 */
[----:B------:R-:W1:Y:S02]  /*3340*/  USETMAXREG.TRY_ALLOC.CTAPOOL UP0, 0xe8 ;  /* 0x000000e8000079c8 */ /* 0x000e640008000600 */
[----:B-1----:R-:W-:-:S13]  /*3350*/  PLOP3.LUT P0, PT, PT, PT, UP0, 0x80, 0x0 ;  /* 0x000000000000781c */ /* 0x002fda0003f0f008 */
[----:B------:R-:W-:Y:S05]  /*3360*/  @!P0 BRA `(.L_x_28) ;  /* 0xfffffffc00f08947 */ /* 0x000fea000383ffff */
[----:B------:R-:W1:Y:S01]  /*3370*/  SHFL.IDX PT, R24, R24, RZ, 0x1f ;  /* 0x00001fff18187589 */ /* 0x000e6200000e0000 */
[----:B------:R-:W2:Y:S01]  /*3380*/  S2UR UR4, SR_CTAID.Y ;  /* 0x00000000000479c3 */ /* 0x000ea20000002600 */
[----:B------:R-:W-:Y:S01]  /*3390*/  UMOV UR36, URZ ;  /* 0x0000003f00247c82 */ /* 0x000fe20008000000 */
[----:B------:R-:W-:Y:S01]  /*33a0*/  UMOV UR37, URZ ;  /* 0x0000003f00257c82 */ /* 0x000fe20008000000 */
[----:B-1----:R-:W-:Y:S01]  /*33b0*/  LOP3.LUT P0, RZ, R24, 0x3, RZ, 0xc0, !PT ;  /* 0x0000000318ff7812 */ /* 0x002fe2000780c0ff */
[----:B--2---:R-:W-:-:S12]  /*33c0*/  UIMAD UR4, UR4, UR60, UR52 ;  /* 0x0000003c040472a4 */ /* 0x004fd8000f8e0234 */
[----:B------:R-:W-:Y:S05]  /*33d0*/  @P0 BRA `(.L_x_29) ;  /* 0x0000000000a40947 */ /* 0x000fea0003800000 */
[----:B------:R-:W-:Y:S01]  /*33e0*/  ELECT P0, URZ, PT ;  /* 0x00000000003f782f */ /* 0x000fe20003800000 */
[----:B------:R-:W-:-:S12]  /*33f0*/  BSSY B0, `(.L_x_30) ;  /* 0x0000020000007945 */ /* 0x000fd80003800000 */
[----:B------:R-:W-:Y:S05]  /*3400*/  @!P0 BRA `(.L_x_31) ;  /* 0x0000000000788947 */ /* 0x000fea0003800000 */
[----:B------:R-:W1:Y:S01]  /*3410*/  S2UR UR6, SR_CgaCtaId ;  /* 0x00000000000679c3 */ /* 0x000e620000008800 */
[----:B------:R-:W-:Y:S01]  /*3420*/  UISETP.NE.AND UP0, UPT, UR12, 0x1, UPT ;  /* 0x000000010c00788c */ /* 0x000fe2000bf05270 */
[----:B------:R-:W-:-:S06]  /*3430*/  UMOV UR5, 0x400 ;  /* 0x0000040000057882 */ /* 0x000fcc0000000000 */
[----:B------:R-:W2:Y:S08]  /*3440*/  LDC.64 R4, c[0x0][0x700] ;  /* 0x0001c000ff047b82 */ /* 0x000eb00000000a00 */
[----:B----4-:R-:W2:Y:S08]  /*3450*/  LDC.64 R6, c[0x0][0x708] ;  /* 0x0001c200ff067b82 */ /* 0x010eb00000000a00 */
[----:B-----5:R-:W3:Y:S01]  /*3460*/  LDC.64 R8, c[0x0][0x710] ;  /* 0x0001c400ff087b82 */ /* 0x020ee20000000a00 */
[----:B-1----:R-:W-:-:S04]  /*3470*/  ULEA UR5, UR6, UR5, 0x18 ;  /* 0x0000000506057291 */ /* 0x002fc8000f8ec03f */
[----:B------:R-:W-:Y:S02]  /*3480*/  UIADD3 UR6, UR5, 0x80, URZ ;  /* 0x0000008005067890 */ /* 0x000fe4000fffe03f */
[----:B------:R-:W-:Y:S01]  /*3490*/  @!UP0 UIADD3 UR6, UR5, URZ, URZ ;  /* 0x0000003f05068290 */ /* 0x000fe2000fffe03f */
[----:B------:R-:W3:Y:S08]  /*34a0*/  LDC.64 R10, c[0x0][0x718] ;  /* 0x0001c600ff0a7b82 */ /* 0x000ef00000000a00 */
[----:B------:R-:W1:Y:S01]  /*34b0*/  LDC.64 R24, c[0x0][0x720] ;  /* 0x0001c800ff187b82 */ /* 0x000e620000000a00 */
[----:B--2---:R2:W-:Y:S07]  /*34c0*/  STS.128 [UR6+0x34780], R4 ;  /* 0x03478004ff007988 */ /* 0x0045ee0008000c06 */
[----:B------:R-:W1:Y:S08]  /*34d0*/  LDC.64 R26, c[0x0][0x728] ;  /* 0x0001ca00ff1a7b82 */ /* 0x000e700000000a00 */
[----:B------:R-:W4:Y:S01]  /*34e0*/  LDC.64 R28, c[0x0][0x730] ;  /* 0x0001cc00ff1c7b82 */ /* 0x000f220000000a00 */
[----:B---3--:R2:W-:Y:S07]  /*34f0*/  STS.128 [UR6+0x34790], R8 ;  /* 0x03479008ff007988 */ /* 0x0085ee0008000c06 */
[----:B------:R-:W4:Y:S08]  /*3500*/  LDC.64 R30, c[0x0][0x738] ;  /* 0x0001ce00ff1e7b82 */ /* 0x000f300000000a00 */
[----:B------:R-:W3:Y:S01]  /*3510*/  LDC.64 R32, c[0x0][0x740] ;  /* 0x0001d000ff207b82 */ /* 0x000ee20000000a00 */
[----:B-1----:R2:W-:Y:S07]  /*3520*/  STS.128 [UR6+0x347a0], R24 ;  /* 0x0347a018ff007988 */ /* 0x0025ee0008000c06 */
[----:B------:R-:W3:Y:S08]  /*3530*/  LDC.64 R34, c[0x0][0x748] ;  /* 0x0001d200ff227b82 */ /* 0x000ef00000000a00 */
[----:B------:R-:W1:Y:S01]  /*3540*/  LDC.64 R36, c[0x0][0x750] ;  /* 0x0001d400ff247b82 */ /* 0x000e620000000a00 */
[----:B----4-:R2:W-:Y:S07]  /*3550*/  STS.128 [UR6+0x347b0], R28 ;  /* 0x0347b01cff007988 */ /* 0x0105ee0008000c06 */
[----:B------:R-:W1:Y:S08]  /*3560*/  LDC.64 R38, c[0x0][0x758] ;  /* 0x0001d600ff267b82 */ /* 0x000e700000000a00 */
[----:B------:R-:W4:Y:S01]  /*3570*/  LDC.64 R40, c[0x0][0x760] ;  /* 0x0001d800ff287b82 */ /* 0x000f220000000a00 */
[----:B---3--:R2:W-:Y:S07]  /*3580*/  STS.128 [UR6+0x347c0], R32 ;  /* 0x0347c020ff007988 */ /* 0x0085ee0008000c06 */
[----:B------:R-:W4:Y:S08]  /*3590*/  LDC.64 R42, c[0x0][0x768] ;  /* 0x0001da00ff2a7b82 */ /* 0x000f300000000a00 */
[----:B------:R-:W3:Y:S01]  /*35a0*/  LDC.64 R44, c[0x0][0x770] ;  /* 0x0001dc00ff2c7b82 */ /* 0x000ee20000000a00 */
[----:B-1----:R2:W-:Y:S07]  /*35b0*/  STS.128 [UR6+0x347d0], R36 ;  /* 0x0347d024ff007988 */ /* 0x0025ee0008000c06 */
[----:B------:R-:W3:Y:S01]  /*35c0*/  LDC.64 R46, c[0x0][0x778] ;  /* 0x0001de00ff2e7b82 */ /* 0x000ee20000000a00 */
[----:B----4-:R2:W-:Y:S04]  /*35d0*/  STS.128 [UR6+0x347e0], R40 ;  /* 0x0347e028ff007988 */ /* 0x0105e80008000c06 */
[----:B---3--:R2:W-:Y:S02]  /*35e0*/  STS.128 [UR6+0x347f0], R44 ;  /* 0x0347f02cff007988 */ /* 0x0085e40008000c06 */
.L_x_31:
[----:B------:R-:W-:Y:S05]  /*35f0*/  BSYNC B0 ;  /* 0x0000000000007941 */ /* 0x000fea0003800000 */
.L_x_30:
[----:B------:R-:W-:Y:S01]  /*3600*/  UISETP.NE.AND UP0, UPT, UR12, 0x1, UPT ;  /* 0x000000010c00788c */ /* 0x000fe2000bf05270 */
[----:B------:R-:W-:Y:S01]  /*3610*/  NOP ;  /* 0x0000000000007918 */ /* 0x000fe20000000000 */
[----:B------:R-:W-:Y:S01]  /*3620*/  ULDC UR5, c[0x0][0x884] ;  /* 0x0002210000057ab9 */ /* 0x000fe20000000800 */
[----:B------:R-:W-:Y:S01]  /*3630*/  ULDC.64 UR36, c[0x0][0x800] ;  /* 0x0002000000247ab9 */ /* 0x000fe20000000a00 */
[----:B------:R-:W-:-:S04]  /*3640*/  USEL UR5, UR5, URZ, UP0 ;  /* 0x0000003f05057287 */ /* 0x000fc80008000000 */
[----:B------:R-:W-:-:S04]  /*3650*/  UIADD3 UR5, UR4, UR5, URZ ;  /* 0x0000000504057290 */ /* 0x000fc8000fffe03f */
[----:B------:R-:W-:-:S12]  /*3660*/  UIMAD.WIDE UR36, UR5, 0x80, UR36 ;  /* 0x00000080052478a5 */ /* 0x000fd8000f8e0224 */
.L_x_29:
[----:B------:R-:W-:-:S13]  /*3670*/  ISETP.NE.AND P0, PT, RZ, UR51, PT ;  /* 0x00000033ff007c0c */ /* 0x000fda000bf05270 */
[----:B------:R-:W-:Y:S05]  /*3680*/  @P0 BRA `(.L_x_32) ;  /* 0x00000004000c0947 */ /* 0x000fea0003800000 */
[----:B------:R-:W-:Y:S01]  /*3690*/  ELECT P0, URZ, PT ;  /* 0x00000000003f782f */ /* 0x000fe20003800000 */
[----:B------:R-:W-:-:S12]  /*36a0*/  BSSY B0, `(.L_x_33) ;  /* 0x000002c000007945 */ /* 0x000fd80003800000 */
[----:B------:R-:W-:Y:S05]  /*36b0*/  @!P0 BRA `(.L_x_34) ;  /* 0x0000000000a88947 */ /* 0x000fea0003800000 */
[----:B--2-4-:R-:W1:Y:S08]  /*36c0*/  LDC.64 R6, c[0x0][0x820] ;  /* 0x00020800ff067b82 */ /* 0x014e700000000a00 */
[----:B------:R-:W2:Y:S01]  /*36d0*/  LDC.64 R4, c[0x0][0x818] ;  /* 0x00020600ff047b82 */ /* 0x000ea20000000a00 */
[----:B-1----:R-:W-:-:S06]  /*36e0*/  IMAD.WIDE R6, R18, 0x8, R6 ;  /* 0x0000000812067825 */ /* 0x002fcc00078e0206 */
[----:B------:R-:W3:Y:S01]  /*36f0*/  LDG.E.64 R6, desc[UR38][R6.64] ;  /* 0x0000002606067981 */ /* 0x000ee2000c1e1b00 */
[----:B--2---:R-:W-:-:S06]  /*3700*/  IMAD.WIDE R4, R18, 0x8, R4 ;  /* 0x0000000812047825 */ /* 0x004fcc00078e0204 */
[----:B------:R-:W2:Y:S01]  /*3710*/  LDG.E.64 R4, desc[UR38][R4.64] ;  /* 0x0000002604047981 */ /* 0x000ea2000c1e1b00 */
[----:B------:R-:W1:Y:S01]  /*3720*/  S2UR UR5, SR_CgaCtaId ;  /* 0x00000000000579c3 */ /* 0x000e620000008800 */
[----:B------:R-:W-:Y:S01]  /*3730*/  UISETP.NE.AND UP0, UPT, UR12, 0x1, UPT ;  /* 0x000000010c00788c */ /* 0x000fe2000bf05270 */
[----:B-----5:R-:W-:Y:S01]  /*3740*/  IADD3 R9, R19, -0x1, RZ ;  /* 0xffffffff13097810 */ /* 0x020fe20007ffe0ff */
[----:B------:R-:W-:Y:S01]  /*3750*/  UMOV UR4, 0x400 ;  /* 0x0000040000047882 */ /* 0x000fe20000000000 */
[----:B------:R-:W-:Y:S01]  /*3760*/  CS2R R10, SRZ ;  /* 0x00000000000a7805 */ /* 0x000fe2000001ff00 */
[----:B-1----:R-:W-:-:S04]  /*3770*/  ULEA UR4, UR5, UR4, 0x18 ;  /* 0x0000000405047291 */ /* 0x002fc8000f8ec03f */
[----:B------:R-:W-:-:S03]  /*3780*/  UIADD3 UR5, UR4, 0x80, URZ ;  /* 0x0000008004057890 */ /* 0x000fc6000fffe03f */
[----:B------:R-:W-:-:S04]  /*3790*/  @!UP0 UIADD3 UR5, UR4, URZ, URZ ;  /* 0x0000003f04058290 */ /* 0x000fc8000fffe03f */
[----:B------:R-:W-:-:S05]  /*37a0*/  UIADD3 UR4, UR5, 0x34780, URZ ;  /* 0x0003478005047890 */ /* 0x000fca000fffe03f */
[----:B------:R-:W1:Y:S01]  /*37b0*/  LDS R0, [UR5+0x3479c] ;  /* 0x03479c05ff007984 */ /* 0x000e620008000800 */
[----:B------:R-:W-:-:S03]  /*37c0*/  MOV R20, UR4 ;  /* 0x0000000400147c02 */ /* 0x000fc60008000f00 */
[----:B------:R-:W-:Y:S01]  /*37d0*/  STS [UR5+0x347b0], RZ ;  /* 0x0347b0ffff007988 */ /* 0x000fe20008000805 */
[----:B------:R-:W-:-:S05]  /*37e0*/  SHF.R.U64 R20, R20, 0x4, RZ ;  /* 0x0000000414147819 */ /* 0x000fca00000012ff */
[----:B------:R-:W-:Y:S04]  /*37f0*/  STS [UR5+0x34790], R20 ;  /* 0x03479014ff007988 */ /* 0x000fe80008000805 */
[----:B------:R-:W-:Y:S01]  /*3800*/  STS [UR5+0x34794], R20 ;  /* 0x03479414ff007988 */ /* 0x000fe20008000805 */
[----:B---3--:R-:W-:-:S04]  /*3810*/  SHF.L.U64.HI R15, R6, 0x1, R7 ;  /* 0x00000001060f7819 */ /* 0x008fc80000010207 */
[----:B------:R-:W-:-:S04]  /*3820*/  LOP3.LUT R15, R15, 0x1fffffff, RZ, 0xc0, !PT ;  /* 0x1fffffff0f0f7812 */ /* 0x000fc800078ec0ff */
[----:B------:R-:W-:Y:S01]  /*3830*/  SHF.R.U32.HI R7, RZ, 0x4, R15 ;  /* 0x00000004ff077819 */ /* 0x000fe2000001160f */
[----:B--2---:R-:W-:Y:S03]  /*3840*/  STS.64 [UR5+0x34780], R4 ;  /* 0x03478004ff007988 */ /* 0x004fe60008000a05 */
[----:B-1----:R-:W-:-:S05]  /*3850*/  LOP3.LUT R0, R0, 0xf, R7, 0xb8, !PT ;  /* 0x0000000f00007812 */ /* 0x002fca00078eb807 */
[----:B------:R1:W-:Y:S04]  /*3860*/  STS [UR5+0x3479c], R0 ;  /* 0x03479c00ff007988 */ /* 0x0003e80008000805 */
[----:B------:R-:W2:Y:S01]  /*3870*/  LDS R7, [UR5+0x3479c] ;  /* 0x03479c05ff077984 */ /* 0x000ea20008000800 */
[----:B-1----:R-:W-:-:S05]  /*3880*/  IMAD.SHL.U32 R0, R6, 0x2, RZ ;  /* 0x0000000206007824 */ /* 0x002fca00078e00ff */
[----:B------:R-:W-:-:S04]  /*3890*/  LOP3.LUT R0, R0, 0xfffffffe, RZ, 0xc0, !PT ;  /* 0xfffffffe00007812 */ /* 0x000fc800078ec0ff */
[----:B------:R-:W-:-:S05]  /*38a0*/  SHF.R.U64 R0, R0, 0x4, R15 ;  /* 0x0000000400007819 */ /* 0x000fca000000120f */
[----:B------:R-:W-:Y:S01]  /*38b0*/  STS [UR5+0x3478c], R0 ;  /* 0x03478c00ff007988 */ /* 0x000fe20008000805 */
[----:B--2---:R-:W-:-:S05]  /*38c0*/  LOP3.LUT R7, R7, 0xf0, RZ, 0xb8, !PT ;  /* 0x000000f007077812 */ /* 0x004fca00078eb8ff */
[----:B------:R-:W-:Y:S04]  /*38d0*/  STS [UR5+0x3479c], R7 ;  /* 0x03479c07ff007988 */ /* 0x000fe80008000805 */
[----:B------:R-:W1:Y:S02]  /*38e0*/  LDS R8, [UR5+0x3479c] ;  /* 0x03479c05ff087984 */ /* 0x000e640008000800 */
[----:B-1----:R-:W-:Y:S01]  /*38f0*/  LOP3.LUT R21, R8, 0xf00, RZ, 0xb8, !PT ;  /* 0x00000f0008157812 */ /* 0x002fe200078eb8ff */
[----:B------:R-:W-:-:S04]  /*3900*/  VIADD R8, R13, 0xffffffff ;  /* 0xffffffff0d087836 */ /* 0x000fc80000000000 */
[----:B------:R-:W-:Y:S04]  /*3910*/  STS.64 [UR5+0x34798], R20 ;  /* 0x03479814ff007988 */ /* 0x000fe80008000a05 */
[----:B------:R-:W1:Y:S04]  /*3920*/  LDS R12, [UR5+0x3479c] ;  /* 0x03479c05ff0c7984 */ /* 0x000e680008000800 */
[----:B------:R3:W-:Y:S01]  /*3930*/  STS.128 [UR5+0x347a0], R8 ;  /* 0x0347a008ff007988 */ /* 0x0007e20008000c05 */
[----:B-1----:R-:W-:-:S05]  /*3940*/  LOP3.LUT R12, R12, 0xf000, RZ, 0xb8, !PT ;  /* 0x0000f0000c0c7812 */ /* 0x002fca00078eb8ff */
[----:B------:R3:W-:Y:S02]  /*3950*/  STS [UR5+0x3479c], R12 ;  /* 0x03479c0cff007988 */ /* 0x0007e40008000805 */
.L_x_34:
[----:B------:R-:W-:Y:S05]  /*3960*/  BSYNC B0 ;  /* 0x0000000000007941 */ /* 0x000fea0003800000 */
.L_x_33:
[----:B------:R-:W-:Y:S01]  /*3970*/  ELECT P0, URZ, PT ;  /* 0x00000000003f782f */ /* 0x000fe20003800000 */
[----:B------:R-:W-:Y:S01]  /*3980*/  NOP ;  /* 0x0000000000007918 */ /* 0x000fe20000000000 */
[----:B------:R-:W-:Y:S11]  /*3990*/  BSSY B0, `(.L_x_35) ;  /* 0x0000004000007945 */ /* 0x000ff60003800000 */
[----:B------:R-:W-:Y:S05]  /*39a0*/  @!P0 BRA `(.L_x_36) ;  /* 0x0000000000088947 */ /* 0x000fea0003800000 */
[----:B------:R0:W-:Y:S01]  /*39b0*/  UTMACMDFLUSH ;  /* 0x00000000000079b7 */ /* 0x0001e20000000000 */
[----:B------:R-:W-:-:S04]  /*39c0*/  DEPBAR.LE SB0, 0x0 ;  /* 0x000080000000791a */ /* 0x000fc80000000000 */
.L_x_36:
[----:B------:R-:W-:Y:S05]  /*39d0*/  BSYNC B0 ;  /* 0x0000000000007941 */ /* 0x000fea0003800000 */
.L_x_35:
[----:B------:R-:W1:Y:S01]  /*39e0*/  S2UR UR5, SR_CgaCtaId ;  /* 0x00000000000579c3 */ /* 0x000e620000008800 */
[----:B-----5:R-:W2:Y:S01]  /*39f0*/  S2R R0, SR_LANEID ;  /* 0x0000000000007919 */ /* 0x020ea20000000000 */
[----:B------:R-:W-:Y:S01]  /*3a00*/  UISETP.NE.AND UP0, UPT, UR12, 0x1, UPT ;  /* 0x000000010c00788c */ /* 0x000fe2000bf05270 */
[----:B------:R-:W-:Y:S02]  /*3a10*/  UMOV UR4, 0x400 ;  /* 0x0000040000047882 */ /* 0x000fe40000000000 */
[----:B-1----:R-:W-:-:S04]  /*3a20*/  ULEA UR4, UR5, UR4, 0x18 ;  /* 0x0000000405047291 */ /* 0x002fc8000f8ec03f */
[----:B------:R-:W-:-:S04]  /*3a30*/  UIADD3 UR5, UR4, 0x80, URZ ;  /* 0x0000008004057890 */ /* 0x000fc8000fffe03f */
[----:B------:R-:W-:Y:S01]  /*3a40*/  @!UP0 UIADD3 UR5, UR4, URZ, URZ ;  /* 0x0000003f04058290 */ /* 0x000fe2000fffe03f */
[----:B--2---:R-:W-:-:S05]  /*3a50*/  IMAD.SHL.U32 R0, R0, 0x4, RZ ;  /* 0x0000000400007824 */ /* 0x004fca00078e00ff */
[----:B------:R-:W-:Y:S01]  /*3a60*/  IMAD.U32 R5, RZ, RZ, UR5 ;  /* 0x00000005ff057e24 */ /* 0x000fe2000f8e00ff */
[----:B------:R-:W-:-:S04]  /*3a70*/  IADD3 R4, P0, R0, UR36, RZ ;  /* 0x0000002400047c10 */ /* 0x000fc8000ff1e0ff */
[----:B----4-:R-:W-:Y:S02]  /*3a80*/  IADD3 R6, R0, 0x34780, R5 ;  /* 0x0003478000067810 */ /* 0x010fe40007ffe005 */
[----:B------:R-:W-:-:S03]  /*3a90*/  IADD3.X R5, RZ, UR37, RZ, P0, !PT ;  /* 0x00000025ff057c10 */ /* 0x000fc600087fe4ff */
[----:B------:R-:W1:Y:S04]  /*3aa0*/  LDS R7, [R6] ;  /* 0x0000000006077984 */ /* 0x000e680000000800 */
[----:B-1----:R1:W5:Y:S02]  /*3ab0*/  ATOMG.E.EXCH.STRONG.GPU PT, RZ, [R4], R7 ;  /* 0x0000000704ff73a8 */ /* 0x00236400041ee100 */
.L_x_32:
[----:B-----5:R-:W-:Y:S01]  /*3ac0*/  IMAD.SHL.U32 R0, R2, 0x40, RZ ;  /* 0x0000004002007824 */ /* 0x020fe200078e00ff */
[-C--:B-12---:R-:W-:Y:S01]  /*3ad0*/  LEA.HI R5, R3, R2.reuse, RZ, 0x5 ;  /* 0x0000000203057211 */ /* 0x086fe200078f28ff */
[----:B------:R-:W1:Y:S01]  /*3ae0*/  S2UR UR57, SR_CgaCtaId ;  /* 0x00000000003979c3 */ /* 0x000e620000008800 */
[----:B------:R-:W-:Y:S01]  /*3af0*/  IMAD.SHL.U32 R14, R14, 0x8, RZ ;  /* 0x000000080e0e7824 */ /* 0x000fe200078e00ff */
[----:B------:R-:W-:Y:S01]  /*3b00*/  UISETP.NE.AND UP1, UPT, UR12, 0x1, UPT ;  /* 0x000000010c00788c */ /* 0x000fe2000bf25270 */
[----:B------:R-:W-:Y:S01]  /*3b10*/  LOP3.LUT R4, R0, 0x40, RZ, 0xc0, !PT ;  /* 0x0000004000047812 */ /* 0x000fe200078ec0ff */
[----:B------:R-:W-:Y:S01]  /*3b20*/  UISETP.NE.AND UP0, UPT, UR18, URZ, UPT ;  /* 0x0000003f1200728c */ /* 0x000fe2000bf05270 */
[----:B------:R-:W-:Y:S01]  /*3b30*/  SHF.R.U32.HI R5, RZ, 0x1, R5 ;  /* 0x00000001ff057819 */ /* 0x000fe20000011605 */
[----:B------:R-:W-:Y:S01]  /*3b40*/  UMOV UR47, 0x400 ;  /* 0x00000400002f7882 */ /* 0x000fe20000000000 */
[-C--:B------:R-:W-:Y:S01]  /*3b50*/  LEA.HI R0, R2, R2.reuse, RZ, 0x1 ;  /* 0x0000000202007211 */ /* 0x080fe200078f08ff */
[----:B------:R-:W-:Y:S01]  /*3b60*/  USEL UR4, URZ, 0x1, UP0 ;  /* 0x000000013f047887 */ /* 0x000fe20008000000 */
[----:B------:R-:W-:Y:S01]  /*3b70*/  LOP3.LUT R5, R4, 0x30, R5, 0xf8, !PT ;  /* 0x0000003004057812 */ /* 0x000fe200078ef805 */
[----:B------:R-:W-:Y:S01]  /*3b80*/  USHF.L.U32 UR50, UR18, 0x3, URZ ;  /* 0x0000000312327899 */ /* 0x000fe2000800063f */
[----:B------:R-:W-:Y:S01]  /*3b90*/  SHF.R.S32.HI R0, RZ, 0x1, R0 ;  /* 0x00000001ff007819 */ /* 0x000fe20000011400 */
[----:B------:R-:W-:Y:S01]  /*3ba0*/  IMAD.MOV.U32 R7, RZ, RZ, 0x1 ;  /* 0x00000001ff077424 */ /* 0x000fe200078e00ff */
[----:B------:R-:W-:Y:S01]  /*3bb0*/  LOP3.LUT R14, R5, 0x8, R14, 0xf8, !PT ;  /* 0x00000008050e7812 */ /* 0x000fe200078ef80e */
[----:B------:R-:W-:Y:S01]  /*3bc0*/  ULOP3.LUT UR54, UR50, 0x8, URZ, 0xc0, !UPT ;  /* 0x0000000832367892 */ /* 0x000fe2000f8ec03f */
[----:B------:R-:W-:Y:S01]  /*3bd0*/  LEA.HI R5, R3, R2, RZ, 0x4 ;  /* 0x0000000203057211 */ /* 0x000fe200078f20ff */
[----:B------:R-:W-:Y:S01]  /*3be0*/  VIADD R222, R2, 0x1f ;  /* 0x0000001f02de7836 */ /* 0x000fe20000000000 */
[----:B------:R-:W-:Y:S01]  /*3bf0*/  SHF.L.U32 R0, R0, 0x7, RZ ;  /* 0x0000000700007819 */ /* 0x000fe200000006ff */
[----:B------:R-:W-:Y:S01]  /*3c00*/  IMAD.MOV.U32 R216, RZ, RZ, RZ ;  /* 0x000000ffffd87224 */ /* 0x000fe200078e00ff */
[----:B----4-:R-:W-:Y:S01]  /*3c10*/  SHF.R.S32.HI R6, RZ, 0x4, R5 ;  /* 0x00000004ff067819 */ /* 0x010fe20000011405 */
[----:B------:R-:W-:Y:S01]  /*3c20*/  ULOP3.LUT UR43, UR40, 0x1, URZ, 0xfc, !UPT ;  /* 0x00000001282b7892 */ /* 0x000fe2000f8efc3f */
[----:B------:R-:W-:Y:S01]  /*3c30*/  LOP3.LUT R3, R0, 0x180, RZ, 0xc0, !PT ;  /* 0x0000018000037812 */ /* 0x000fe200078ec0ff */
[----:B------:R-:W-:Y:S01]  /*3c40*/  ULOP3.LUT UR53, UR59, 0x1, URZ, 0xfc, !UPT ;  /* 0x000000013b357892 */ /* 0x000fe2000f8efc3f */
[----:B------:R-:W-:Y:S01]  /*3c50*/  LEA.HI R5, R5, R6, RZ, 0x1 ;  /* 0x0000000605057211 */ /* 0x000fe200078f08ff */
[----:B-1----:R-:W-:Y:S01]  /*3c60*/  ULEA UR47, UR57, UR47, 0x18 ;  /* 0x0000002f392f7291 */ /* 0x002fe2000f8ec03f */
[----:B------:R-:W-:Y:S01]  /*3c70*/  LOP3.LUT R4, R3, R4, RZ, 0xfc, !PT ;  /* 0x0000000403047212 */ /* 0x000fe200078efcff */
[----:B------:R-:W-:Y:S01]  /*3c80*/  ULOP3.LUT UR55, UR61, 0x1, URZ, 0xfc, !UPT ;  /* 0x000000013d377892 */ /* 0x000fe2000f8efc3f */
[----:B------:R-:W-:Y:S01]  /*3c90*/  LOP3.LUT R5, R5, 0x7ffffe, RZ, 0xc0, !PT ;  /* 0x007ffffe05057812 */ /* 0x000fe200078ec0ff */
[----:B------:R-:W-:Y:S01]  /*3ca0*/  UIADD3 UR49, UR47, 0x80, URZ ;  /* 0x000000802f317890 */ /* 0x000fe2000fffe03f */
[----:B------:R-:W-:Y:S01]  /*3cb0*/  SHF.R.U32.HI R4, RZ, 0x3, R4 ;  /* 0x00000003ff047819 */ /* 0x000fe20000011604 */
[----:B------:R-:W-:Y:S01]  /*3cc0*/  UIADD3 UR48, UR47, 0x344f0, URZ ;  /* 0x000344f02f307890 */ /* 0x000fe2000fffe03f */
[----:B------:R-:W-:Y:S01]  /*3cd0*/  MOV R217, UR4 ;  /* 0x0000000400d97c02 */ /* 0x000fe20008000f00 */
[----:B------:R-:W-:Y:S01]  /*3ce0*/  IMAD.IADD R5, R6, 0x1, -R5 ;  /* 0x0000000106057824 */ /* 0x000fe200078e0a05 */
[----:B------:R-:W-:Y:S01]  /*3cf0*/  LOP3.LUT R4, R4, R14, R3, 0x1e, !PT ;  /* 0x0000000e04047212 */ /* 0x000fe200078e1e03 */
[----:B------:R-:W-:-:S02]  /*3d00*/  @!UP1 UIADD3 UR49, UR47, URZ, URZ ;  /* 0x0000003f2f319290 */ /* 0x000fc4000fffe03f */
[----:B------:R-:W-:Y:S01]  /*3d10*/  ULOP3.LUT UR56, UR50, 0x8, URZ, 0xc, !UPT ;  /* 0x0000000832387892 */ /* 0x000fe2000f8e0c3f */
[----:B------:R-:W-:Y:S01]  /*3d20*/  LEA R221, R5, R4, 0x9 ;  /* 0x0000000405dd7211 */ /* 0x000fe200078e48ff */
[----:B------:R-:W-:Y:S02]  /*3d30*/  ULOP3.LUT UR54, UR54, 0x18, URZ, 0x3c, !UPT ;  /* 0x0000001836367892 */ /* 0x000fe4000f8e3c3f */
[----:B------:R-:W-:Y:S02]  /*3d40*/  UIADD3 UR5, UR50, UR48, URZ ;  /* 0x0000003032057290 */ /* 0x000fe4000fffe03f */
[----:B------:R-:W-:-:S12]  /*3d50*/  UIADD3 UR49, UR49, 0x34780, URZ ;  /* 0x0003478031317890 */ /* 0x000fd8000fffe03f */
.L_x_160:
[----:B-1-3--:R-:W1:Y:S02]  /*3d60*/  LDC.64 R2, c[0x0][0x290] ;  /* 0x0000a400ff027b82 */ /* 0x00ae640000000a00 */
[----:B-1----:R-:W-:-:S05]  /*3d70*/  IMAD.WIDE R2, R18, 0xc, R2 ;  /* 0x0000000c12027825 */ /* 0x002fca00078e0202 */
[----:B--2---:R-:W2:Y:S01]  /*3d80*/  LDG.E R5, desc[UR38][R2.64+0x8] ;  /* 0x0000082602057981 */ /* 0x004ea2000c1e1900 */
[----:B---3--:R-:W-:Y:S01]  /*3d90*/  SHF.L.U32 R11, R217, 0x1f, RZ ;  /* 0x0000001fd90b7819 */ /* 0x008fe200000006ff */
[----:B------:R-:W-:Y:S01]  /*3da0*/  IMAD.U32 R8, RZ, RZ, UR48 ;  /* 0x00000030ff087e24 */ /* 0x000fe2000f8e00ff */
[----:B------:R-:W-:-:S03]  /*3db0*/  UMOV UR5, UR41 ;  /* 0x0000002900057c82 */ /* 0x000fc60008000000 */
[----:B------:R-:W1:Y:S01]  /*3dc0*/  SYNCS.PHASECHK.TRANS64.TRYWAIT P0, [R8+UR50], R11 ;  /* 0x0000000b080075a7 */ /* 0x000e620008000172 */
[----:B--2---:R-:W-:-:S05]  /*3dd0*/  VIADD R6, R5, 0x7f ;  /* 0x0000007f05067836 */ /* 0x004fca0000000000 */
[----:B------:R-:W-:-:S04]  /*3de0*/  SHF.R.S32.HI R9, RZ, 0x1f, R6 ;  /* 0x0000001fff097819 */ /* 0x000fc80000011406 */
[----:B------:R-:W-:Y:S01]  /*3df0*/  LEA.HI R6, R9, R6, RZ, 0x7 ;  /* 0x0000000609067211 */ /* 0x000fe200078f38ff */
[----:B-1----:R-:W-:Y:S06]  /*3e00*/  @!P0 BRA `(.L_x_37) ;  /* 0x0000018c002c8947 */ /* 0x002fec0003800000 */
.L_x_360:
[----:B------:R2:W-:Y:S01]  /*3e10*/  STL [R1], RZ ;  /* 0x000000ff01007387 */ /* 0x0005e20000100800 */
[----:B------:R-:W-:Y:S01]  /*3e20*/  ISETP.GE.AND P0, PT, R5, 0x1, PT ;  /* 0x000000010500780c */ /* 0x000fe20003f06270 */
[----:B------:R-:W-:Y:S01]  /*3e30*/  UMOV UR4, URZ ;  /* 0x0000003f00047c82 */ /* 0x000fe20008000000 */
[----:B------:R-:W-:Y:S01]  /*3e40*/  MOV R219, R18 ;  /* 0x0000001200db7202 */ /* 0x000fe20000000f00 */
[----:B------:R2:W-:Y:S01]  /*3e50*/  STL [R1+0x4], RZ ;  /* 0x000004ff01007387 */ /* 0x0005e20000100800 */
[----:B------:R-:W-:Y:S01]  /*3e60*/  SHF.R.S32.HI R19, RZ, 0x1f, R18 ;  /* 0x0000001fff137819 */ /* 0x000fe20000011412 */
[----:B------:R-:W-:Y:S01]  /*3e70*/  IMAD.U32 R2, RZ, RZ, UR42 ;  /* 0x0000002aff027e24 */ /* 0x000fe2000f8e00ff */
[----:B------:R-:W-:Y:S01]  /*3e80*/  CS2R R86, SRZ ;  /* 0x0000000000567805 */ /* 0x000fe2000001ff00 */
[----:B------:R2:W-:Y:S01]  /*3e90*/  STL [R1+0x8], RZ ;  /* 0x000008ff01007387 */ /* 0x0005e20000100800 */
[----:B------:R-:W-:Y:S02]  /*3ea0*/  CS2R R152, SRZ ;  /* 0x0000000000987805 */ /* 0x000fe4000001ff00 */
[----:B------:R-:W-:-:S02]  /*3eb0*/  CS2R R154, SRZ ;  /* 0x00000000009a7805 */ /* 0x000fc4000001ff00 */
[----:B------:R-:W-:Y:S01]  /*3ec0*/  CS2R R156, SRZ ;  /* 0x00000000009c7805 */ /* 0x000fe2000001ff00 */
[----:B------:R2:W-:Y:S01]  /*3ed0*/  STL [R1+0xc], RZ ;  /* 0x00000cff01007387 */ /* 0x0005e20000100800 */
[----:B------:R-:W-:Y:S02]  /*3ee0*/  CS2R R158, SRZ ;  /* 0x00000000009e7805 */ /* 0x000fe4000001ff00 */
[----:B------:R-:W-:Y:S02]  /*3ef0*/  CS2R R160, SRZ ;  /* 0x0000000000a07805 */ /* 0x000fe4000001ff00 */
        /* <DEDUP_REMOVED lines=108> */
[----:B------:R-:W-:Y:S01]  /*45c0*/  SHF.R.S32.HI R6, RZ, 0x7, R6 ;  /* 0x00000007ff067819 */ /* 0x000fe20000011406 */
        /* <DEDUP_REMOVED lines=12> */
[----:B------:R2:W-:Y:S04]  /*4690*/  STL [R1+0x88], RZ ;  /* 0x000088ff01007387 */ /* 0x0005e80000100800 */
        /* <DEDUP_REMOVED lines=28> */
[----:B------:R2:W-:Y:S01]  /*4860*/  STL [R1+0xfc], RZ ;  /* 0x0000fcff01007387 */ /* 0x0005e20000100800 */
[----:B------:R-:W-:Y:S05]  /*4870*/  @!P0 BRA `(.L_x_38) ;  /* 0x0000005000f88947 */ /* 0x000fea0003800000 */
[----:B------:R-:W-:-:S06]  /*4880*/  UISETP.NE.AND UP0, UPT, UR43, 0x3, UPT ;  /* 0x000000032b00788c */ /* 0x000fcc000bf05270 */
[----:B------:R-:W-:-:S13]  /*4890*/  PLOP3.LUT P1, PT, PT, PT, UP0, 0x80, 0x0 ;  /* 0x000000000000781c */ /* 0x000fda0003f2f008 */
[----:B------:R-:W-:Y:S05]  /*48a0*/  @!P1 BRA `(.L_x_39) ;  /* 0x0000000000049947 */ /* 0x000fea0003800000 */
[----:B------:R-:W-:Y:S01]  /*48b0*/  BPT.TRAP 0x1 ;  /* 0x000000040000795c */ /* 0x000fe20000300000 */
.L_x_39:
[----:B------:R-:W-:Y:S01]  /*48c0*/  ULEA UR4, UR41, UR47, 0x3 ;  /* 0x0000002f29047291 */ /* 0x000fe2000f8e183f */
[----:B-1----:R-:W-:-:S05]  /*48d0*/  IMAD.U32 R0, RZ, RZ, UR42 ;  /* 0x0000002aff007e24 */ /* 0x002fca000f8e00ff */
[----:B------:R-:W-:-:S04]  /*48e0*/  SHF.L.U32 R0, R0, 0x1f, RZ ;  /* 0x0000001f00007819 */ /* 0x000fc800000006ff */
[----:B------:R1:W3:Y:S01]  /*48f0*/  SYNCS.PHASECHK.TRANS64.TRYWAIT P0, [UR4+0x34480], R0 ;  /* 0x03448000ff0075a7 */ /* 0x0002e20008000144 */
[----:B------:R-:W-:Y:S05]  /*4900*/  @!P1 BRA `(.L_x_40) ;  /* 0x0000000000049947 */ /* 0x000fea0003800000 */
[----:B------:R-:W-:Y:S01]  /*4910*/  BPT.TRAP 0x1 ;  /* 0x000000040000795c */ /* 0x000fe20000300000 */
.L_x_40:
[----:B---3--:R-:W-:Y:S05]  /*4920*/  @P0 BRA `(.L_x_41) ;  /* 0x0000000000080947 */ /* 0x008fea0003800000 */
[----:B------:R-:W3:Y:S02]  /*4930*/  SYNCS.PHASECHK.TRANS64.TRYWAIT P0, [UR4+0x34480], R0 ;  /* 0x03448000ff0075a7 */ /* 0x000ee40008000144 */
[----:B---3--:R-:W-:Y:S05]  /*4940*/  @!P0 BRA `(.L_x_42) ;  /* 0x0000018000788947 */ /* 0x008fea0003800000 */
.L_x_41:
[----:B------:R-:W-:Y:S01]  /*4950*/  UIADD3 UR5, UR47, 0x20000, URZ ;  /* 0x000200002f057890 */ /* 0x000fe2000fffe03f */
[----:B------:R-:W-:Y:S01]  /*4960*/  WARPGROUP.ARRIVE ;  /* 0x00000000000079c5 */ /* 0x000fe20000000000 */
[----:B------:R-:W-:Y:S01]  /*4970*/  USHF.R.U32.HI UR4, URZ, 0x4, UR47 ;  /* 0x000000043f047899 */ /* 0x000fe2000801162f */
[----:B------:R-:W-:Y:S01]  /*4980*/  STL [R1+0x210], R23 ;  /* 0x0002101701007387 */ /* 0x000fe20000100800 */
[----:B------:R-:W-:Y:S02]  /*4990*/  USHF.R.U32.HI UR5, URZ, 0x4, UR5 ;  /* 0x000000043f057899 */ /* 0x000fe40008011605 */
[----:B------:R-:W-:Y:S01]  /*49a0*/  ULOP3.LUT UR4, UR4, 0x3fff, URZ, 0xc0, !UPT ;  /* 0x00003fff04047892 */ /* 0x000fe2000f8ec03f */
[----:B------:R4:W-:Y:S01]  /*49b0*/  STL [R1+0x20c], R22 ;  /* 0x00020c1601007387 */ /* 0x0009e20000100800 */
[----:B------:R-:W-:Y:S02]  /*49c0*/  ULOP3.LUT UR5, UR5, 0x3fff, URZ, 0xc0, !UPT ;  /* 0x00003fff05057892 */ /* 0x000fe4000f8ec03f */
[----:B------:R-:W-:Y:S01]  /*49d0*/  ULOP3.LUT UR6, UR4, 0x10000, URZ, 0xfc, !UPT ;  /* 0x0001000004067892 */ /* 0x000fe2000f8efc3f */
[----:B------:R1:W-:Y:S01]  /*49e0*/  STL [R1+0x208], R19 ;  /* 0x0002081301007387 */ /* 0x0003e20000100800 */
[----:B------:R-:W-:-:S02]  /*49f0*/  ULOP3.LUT UR4, UR5, 0x10000, URZ, 0xfc, !UPT ;  /* 0x0001000005047892 */ /* 0x000fc4000f8efc3f */
[----:B------:R-:W-:Y:S01]  /*4a00*/  ULEA UR5, UR41, UR6, 0xc ;  /* 0x0000000629057291 */ /* 0x000fe2000f8e603f */
[----:B------:R-:W-:Y:S01]  /*4a10*/  STL [R1+0x204], R18 ;  /* 0x0002041201007387 */ /* 0x000fe20000100800 */
[----:B------:R-:W-:Y:S01]  /*4a20*/  ULEA UR4, UR41, UR4, 0xb ;  /* 0x0000000429047291 */ /* 0x000fe2000f8e583f */
[----:B------:R-:W-:Y:S01]  /*4a30*/  UMOV UR9, 0x40000040 ;  /* 0x4000004000097882 */ /* 0x000fe20000000000 */
[----:B------:R-:W-:Y:S01]  /*4a40*/  UMOV UR11, 0x40000040 ;  /* 0x40000040000b7882 */ /* 0x000fe20000000000 */
[----:B------:R2:W-:Y:S02]  /*4a50*/  STL [R1+0x200], R17 ;  /* 0x0002001101007387 */ /* 0x0005e40000100800 */
[----:B------:R-:W-:Y:S02]  /*4a60*/  UMOV UR8, UR5 ;  /* 0x0000000500087c82 */ /* 0x000fe40008000000 */
[----:B------:R-:W-:Y:S01]  /*4a70*/  UMOV UR10, UR4 ;  /* 0x00000004000a7c82 */ /* 0x000fe20008000000 */
[----:B------:R-:W-:Y:S01]  /*4a80*/  STL [R1+0x1fc], R16 ;  /* 0x0001fc1001007387 */ /* 0x000fe20000100800 */
[----:B------:R-:W-:Y:S01]  /*4a90*/  HGMMA.64x128x16.F32.BF16 R68, gdesc[UR8], RZ, !UPT, gsb0 ;  /* 0x01e00000084479f0 */ /* 0x000fe2000c0018ff */
[----:B------:R-:W-:Y:S01]  /*4aa0*/  UIADD3 UR8, UR5, 0x200, URZ ;  /* 0x0000020005087890 */ /* 0x000fe2000fffe03f */
[----:B------:R-:W-:Y:S01]  /*4ab0*/  UMOV UR9, 0x40000040 ;  /* 0x4000004000097882 */ /* 0x000fe20000000000 */
[----:B------:R-:W-:Y:S04]  /*4ac0*/  STL [R1+0x1f8], R8 ;  /* 0x0001f80801007387 */ /* 0x000fe80000100800 */
[----:B------:R3:W-:Y:S04]  /*4ad0*/  STL [R1+0x1f4], R7 ;  /* 0x0001f40701007387 */ /* 0x0007e80000100800 */
[----:B------:R-:W-:Y:S04]  /*4ae0*/  STL [R1+0x1f0], R6 ;  /* 0x0001f00601007387 */ /* 0x000fe80000100800 */
[----:B------:R3:W-:Y:S04]  /*4af0*/  STL [R1+0x1ec], R5 ;  /* 0x0001ec0501007387 */ /* 0x0007e80000100800 */
[----:B------:R-:W-:Y:S04]  /*4b00*/  STL [R1+0x7c8], R222 ;  /* 0x0007c8de01007387 */ /* 0x000fe80000100800 */
[----:B------:R-:W-:Y:S04]  /*4b10*/  STL [R1+0x7c4], R221 ;  /* 0x0007c4dd01007387 */ /* 0x000fe80000100800 */
[----:B------:R-:W-:Y:S04]  /*4b20*/  STL [R1+0x7c0], R219 ;  /* 0x0007c0db01007387 */ /* 0x000fe80000100800 */
[----:B------:R3:W-:Y:S01]  /*4b30*/  STL.64 [R1+0x7b8], R216 ;  /* 0x0007b8d801007387 */ /* 0x0007e20000100a00 */
[----:B------:R-:W-:-:S02]  /*4b40*/  WARPGROUP.DEPBAR.LE gsb0, 0x0 ;  /* 0x00008000000079c5 */ /* 0x000fc40000010000 */
[----:B------:R-:W-:Y:S01]  /*4b50*/  WARPGROUP.ARRIVE ;  /* 0x00000000000079c5 */ /* 0x000fe20000000000 */
[----:B------:R-:W-:Y:S01]  /*4b60*/  IMAD.MOV.U32 R44, RZ, RZ, R88 ;  /* 0x000000ffff2c7224 */ /* 0x000fe200078e0058 */
[----:B------:R-:W-:Y:S01]  /*4b70*/  MOV R43, R89 ;  /* 0x00000059002b7202 */ /* 0x000fe20000000f00 */
[----:B------:R-:W-:Y:S01]  /*4b80*/  IMAD.MOV.U32 R42, RZ, RZ, R90 ;  /* 0x000000ffff2a7224 */ /* 0x000fe200078e005a */
[----:B------:R-:W-:Y:S01]  /*4b90*/  MOV R40, R92 ;  /* 0x0000005c00287202 */ /* 0x000fe20000000f00 */
[----:B------:R-:W-:Y:S01]  /*4ba0*/  IMAD.MOV.U32 R41, RZ, RZ, R91 ;  /* 0x000000ffff297224 */ /* 0x000fe200078e005b */
[----:B------:R-:W-:Y:S01]  /*4bb0*/  HGMMA.64x128x16.F32.BF16 R152, gdesc[UR8], RZ, !UPT, gsb0 ;  /* 0x01e00000089879f0 */ /* 0x000fe2000c0018ff */
[----:B------:R-:W-:Y:S01]  /*4bc0*/  UIADD3 UR8, UR5, 0x400, URZ ;  /* 0x0000040005087890 */ /* 0x000fe2000fffe03f */
[----:B------:R-:W-:Y:S01]  /*4bd0*/  IMAD.MOV.U32 R39, RZ, RZ, R93 ;  /* 0x000000ffff277224 */ /* 0x000fe200078e005d */
[----:B------:R-:W-:Y:S01]  /*4be0*/  MOV R37, R95 ;  /* 0x0000005f00257202 */ /* 0x000fe20000000f00 */
        /* <DEDUP_REMOVED lines=9> */
[----:B----4-:R-:W-:Y:S01]  /*4c80*/  MOV R22, R110 ;  /* 0x0000006e00167202 */ /* 0x010fe20000000f00 */
[----:B------:R-:W-:Y:S01]  /*4c90*/  IMAD.MOV.U32 R30, RZ, RZ, R102 ;  /* 0x000000ffff1e7224 */ /* 0x000fe200078e0066 */
[----:B-1----:R-:W-:Y:S01]  /*4ca0*/  MOV R19, R113 ;  /* 0x0000007100137202 */ /* 0x002fe20000000f00 */
[----:B------:R-:W-:Y:S01]  /*4cb0*/  IMAD.MOV.U32 R29, RZ, RZ, R103 ;  /* 0x000000ffff1d7224 */ /* 0x000fe200078e0067 */
[----:B--2---:R-:W-:Y:S01]  /*4cc0*/  MOV R17, R115 ;  /* 0x0000007300117202 */ /* 0x004fe20000000f00 */
        /* <DEDUP_REMOVED lines=9> */
[----:B---3--:R-:W-:Y:S01]  /*4d60*/  MOV R7, R125 ;  /* 0x0000007d00077202 */ /* 0x008fe20000000f00 */
[----:B------:R-:W-:Y:S01]  /*4d70*/  IMAD.MOV.U32 R20, RZ, RZ, R112 ;  /* 0x000000ffff147224 */ /* 0x000fe200078e0070 */
[----:B------:R-:W-:Y:S01]  /*4d80*/  MOV R5, R127 ;  /* 0x0000007f00057202 */ /* 0x000fe20000000f00 */
[----:B------:R-:W-:Y:S01]  /*4d90*/  IMAD.MOV.U32 R18, RZ, RZ, R114 ;  /* 0x000000ffff127224 */ /* 0x000fe200078e0072 */
[----:B------:R-:W-:Y:S01]  /*4da0*/  MOV R3, R129 ;  /* 0x0000008100037202 */ /* 0x000fe20000000f00 */
[----:B------:R-:W-:Y:S01]  /*4db0*/  IMAD.MOV.U32 R16, RZ, RZ, R116 ;  /* 0x000000ffff107224 */ /* 0x000fe200078e0074 */
[----:B------:R-:W-:Y:S01]  /*4dc0*/  MOV R0, R131 ;  /* 0x0000008300007202 */ /* 0x000fe20000000f00 */
[----:B------:R-:W-:Y:S01]  /*4dd0*/  IMAD.MOV.U32 R14, RZ, RZ, R118 ;  /* 0x000000ffff0e7224 */ /* 0x000fe200078e0076 */
[----:B------:R-:W-:Y:S01]  /*4de0*/  UMOV UR9, 0x40000040 ;  /* 0x4000004000097882 */ /* 0x000fe20000000000 */
        /* <DEDUP_REMOVED lines=26> */
[----:B------:R-:W-:-:S02]  /*4f90*/  IMAD.MOV.U32 R53, RZ, RZ, R79 ;  /* 0x000000ffff357224 */ /* 0x000fc400078e004f */
[----:B------:R-:W-:Y:S02]  /*4fa0*/  IMAD.MOV.U32 R51, RZ, RZ, R81 ;  /* 0x000000ffff337224 */ /* 0x000fe400078e0051 */
[----:B------:R-:W-:Y:S02]  /*4fb0*/  IMAD.MOV.U32 R50, RZ, RZ, R82 ;  /* 0x000000ffff327224 */ /* 0x000fe400078e0052 */
[----:B------:R-:W-:Y:S02]  /*4fc0*/  IMAD.MOV.U32 R48, RZ, RZ, R84 ;  /* 0x000000ffff307224 */ /* 0x000fe400078e0054 */
[----:B------:R-:W-:Y:S02]  /*4fd0*/  IMAD.MOV.U32 R47, RZ, RZ, R85 ;  /* 0x000000ffff2f7224 */ /* 0x000fe400078e0055 */
[----:B------:R-:W-:Y:S02]  /*4fe0*/  IMAD.MOV.U32 R45, RZ, RZ, R87 ;  /* 0x000000ffff2d7224 */ /* 0x000fe400078e0057 */
[----:B------:R-:W-:-:S02]  /*4ff0*/  IMAD.MOV.U32 R216, RZ, RZ, R12 ;  /* 0x000000ffffd87224 */ /* 0x000fc400078e000c */
[----:B------:R-:W-:Y:S02]  /*5000*/  IMAD.MOV.U32 R218, RZ, RZ, R10 ;  /* 0x000000ffffda7224 */ /* 0x000fe400078e000a */
[----:B------:R-:W-:Y:S02]  /*5010*/  IMAD.MOV.U32 R220, RZ, RZ, R8 ;  /* 0x000000ffffdc7224 */ /* 0x000fe400078e0008 */
[----:B------:R-:W-:Y:S02]  /*5020*/  IMAD.MOV.U32 R222, RZ, RZ, R6 ;  /* 0x000000ffffde7224 */ /* 0x000fe400078e0006 */
[----:B------:R-:W-:Y:S02]  /*5030*/  IMAD.MOV.U32 R224, RZ, RZ, R4 ;  /* 0x000000ffffe07224 */ /* 0x000fe400078e0004 */
[----:B------:R-:W-:Y:S01]  /*5040*/  IMAD.MOV.U32 R226, RZ, RZ, R2 ;  /* 0x000000ffffe27224 */ /* 0x000fe200078e0002 */
[----:B------:R-:W-:Y:S02]  /*5050*/  WARPGROUP.DEPBAR.LE gsb0, 0x0 ;  /* 0x00008000000079c5 */ /* 0x000fe40000010000 */
[----:B------:R-:W-:Y:S01]  /*5060*/  WARPGROUP.ARRIVE ;  /* 0x00000000000079c5 */ /* 0x000fe20000000000 */
[----:B------:R1:W-:Y:S04]  /*5070*/  STL.64 [R1+0x7b0], R214 ;  /* 0x0007b0d601007387 */ /* 0x0003e80000100a00 */
[----:B------:R2:W-:Y:S01]  /*5080*/  STL.64 [R1+0x7a8], R212 ;  /* 0x0007a8d401007387 */ /* 0x0005e20000100a00 */
[----:B------:R-:W-:Y:S01]  /*5090*/  HGMMA.64x128x16.F32.BF16 R88, gdesc[UR8], RZ, !UPT, gsb0 ;  /* 0x01e00000085879f0 */ /* 0x000fe2000c0018ff */
[----:B------:R-:W-:-:S02]  /*50a0*/  UIADD3 UR8, UR5, 0x600, URZ ;  /* 0x0000060005087890 */ /* 0x000fc4000fffe03f */
[----:B------:R3:W-:Y:S01]  /*50b0*/  STL.64 [R1+0x7a0], R210 ;  /* 0x0007a0d201007387 */ /* 0x0007e20000100a00 */
[----:B------:R-:W-:-:S03]  /*50c0*/  UMOV UR9, 0x40000040 ;  /* 0x4000004000097882 */ /* 0x000fc60000000000 */
[----:B------:R4:W-:Y:S01]  /*50d0*/  STL.64 [R1+0x798], R208 ;  /* 0x000798d001007387 */ /* 0x0009e20000100a00 */
[----:B-1----:R-:W-:Y:S01]  /*50e0*/  IMAD.MOV.U32 R214, RZ, RZ, R14 ;  /* 0x000000ffffd67224 */ /* 0x002fe200078e000e */
[----:B------:R-:W-:Y:S02]  /*50f0*/  MOV R215, R13 ;  /* 0x0000000d00d77202 */ /* 0x000fe40000000f00 */
[----:B------:R1:W-:Y:S01]  /*5100*/  STL.64 [R1+0x790], R206 ;  /* 0x000790ce01007387 */ /* 0x0003e20000100a00 */
[----:B--2---:R-:W-:Y:S01]  /*5110*/  IMAD.MOV.U32 R212, RZ, RZ, R16 ;  /* 0x000000ffffd47224 */ /* 0x004fe200078e0010 */
[----:B------:R-:W-:Y:S02]  /*5120*/  MOV R213, R15 ;  /* 0x0000000f00d57202 */ /* 0x000fe40000000f00 */
[----:B------:R2:W-:Y:S01]  /*5130*/  STL.64 [R1+0x788], R204 ;  /* 0x000788cc01007387 */ /* 0x0005e20000100a00 */
[----:B---3--:R-:W-:Y:S01]  /*5140*/  IMAD.MOV.U32 R210, RZ, RZ, R18 ;  /* 0x000000ffffd27224 */ /* 0x008fe200078e0012 */
[----:B------:R-:W-:-:S02]  /*5150*/  MOV R211, R17 ;  /* 0x0000001100d37202 */ /* 0x000fc40000000f00 */
[----:B------:R3:W-:Y:S01]  /*5160*/  STL.64 [R1+0x780], R202 ;  /* 0x000780ca01007387 */ /* 0x0007e20000100a00 */
[----:B----4-:R-:W-:Y:S01]  /*5170*/  IMAD.MOV.U32 R208, RZ, RZ, R20 ;  /* 0x000000ffffd07224 */ /* 0x010fe200078e0014 */
[----:B------:R-:W-:Y:S02]  /*5180*/  MOV R209, R19 ;  /* 0x0000001300d17202 */ /* 0x000fe40000000f00 */
[----:B------:R4:W-:Y:S01]  /*5190*/  STL.64 [R1+0x778], R200 ;  /* 0x000778c801007387 */ /* 0x0009e20000100a00 */
[----:B-1----:R-:W-:Y:S01]  /*51a0*/  IMAD.MOV.U32 R206, RZ, RZ, R22 ;  /* 0x000000ffffce7224 */ /* 0x002fe200078e0016 */
[----:B------:R-:W-:Y:S02]  /*51b0*/  MOV R207, R21 ;  /* 0x0000001500cf7202 */ /* 0x000fe40000000f00 */
[----:B------:R1:W-:Y:S01]  /*51c0*/  STL.64 [R1+0x770], R198 ;  /* 0x000770c601007387 */ /* 0x0003e20000100a00 */
[----:B--2---:R-:W-:Y:S01]  /*51d0*/  IMAD.MOV.U32 R204, RZ, RZ, R24 ;  /* 0x000000ffffcc7224 */ /* 0x004fe200078e0018 */
[----:B------:R-:W-:-:S02]  /*51e0*/  MOV R205, R23 ;  /* 0x0000001700cd7202 */ /* 0x000fc40000000f00 */
[----:B------:R2:W-:Y:S01]  /*51f0*/  STL.64 [R1+0x768], R196 ;  /* 0x000768c401007387 */ /* 0x0005e20000100a00 */
[----:B---3--:R-:W-:Y:S01]  /*5200*/  IMAD.MOV.U32 R202, RZ, RZ, R26 ;  /* 0x000000ffffca7224 */ /* 0x008fe200078e001a */
[----:B------:R-:W-:Y:S02]  /*5210*/  MOV R203, R25 ;  /* 0x0000001900cb7202 */ /* 0x000fe40000000f00 */
[----:B------:R3:W-:Y:S01]  /*5220*/  STL.64 [R1+0x760], R194 ;  /* 0x000760c201007387 */ /* 0x0007e20000100a00 */
[----:B----4-:R-:W-:Y:S01]  /*5230*/  IMAD.MOV.U32 R200, RZ, RZ, R28 ;  /* 0x000000ffffc87224 */ /* 0x010fe200078e001c */
[----:B------:R-:W-:Y:S02]  /*5240*/  MOV R201, R27 ;  /* 0x0000001b00c97202 */ /* 0x000fe40000000f00 */
[----:B------:R4:W-:Y:S01]  /*5250*/  STL.64 [R1+0x758], R192 ;  /* 0x000758c001007387 */ /* 0x0009e20000100a00 */
[----:B-1----:R-:W-:Y:S01]  /*5260*/  IMAD.MOV.U32 R198, RZ, RZ, R30 ;  /* 0x000000ffffc67224 */ /* 0x002fe200078e001e */
[----:B------:R-:W-:-:S02]  /*5270*/  MOV R199, R29 ;  /* 0x0000001d00c77202 */ /* 0x000fc40000000f00 */
[----:B------:R1:W-:Y:S01]  /*5280*/  STL.64 [R1+0x750], R190 ;  /* 0x000750be01007387 */ /* 0x0003e20000100a00 */
[----:B--2---:R-:W-:Y:S01]  /*5290*/  IMAD.MOV.U32 R196, RZ, RZ, R32 ;  /* 0x000000ffffc47224 */ /* 0x004fe200078e0020 */
[----:B------:R-:W-:Y:S02]  /*52a0*/  MOV R197, R31 ;  /* 0x0000001f00c57202 */ /* 0x000fe40000000f00 */
[----:B------:R2:W-:Y:S01]  /*52b0*/  STL.64 [R1+0x748], R188 ;  /* 0x000748bc01007387 */ /* 0x0005e20000100a00 */
[----:B---3--:R-:W-:Y:S01]  /*52c0*/  IMAD.MOV.U32 R194, RZ, RZ, R34 ;  /* 0x000000ffffc27224 */ /* 0x008fe200078e0022 */
[----:B------:R-:W-:Y:S02]  /*52d0*/  MOV R195, R33 ;  /* 0x0000002100c37202 */ /* 0x000fe40000000f00 */
[----:B------:R3:W-:Y:S01]  /*52e0*/  STL.64 [R1+0x740], R186 ;  /* 0x000740ba01007387 */ /* 0x0007e20000100a00 */
[----:B----4-:R-:W-:Y:S01]  /*52f0*/  IMAD.MOV.U32 R192, RZ, RZ, R36 ;  /* 0x000000ffffc07224 */ /* 0x010fe200078e0024 */
[----:B------:R-:W-:-:S02]  /*5300*/  MOV R193, R35 ;  /* 0x0000002300c17202 */ /* 0x000fc40000000f00 */
        /* <DEDUP_REMOVED lines=32> */
[----:B------:R-:W-:Y:S01]  /*5510*/  MOV R171, R57 ;  /* 0x0000003900ab7202 */ /* 0x000fe20000000f00 */
[----:B----4-:R-:W-:Y:S01]  /*5520*/  IMAD.MOV.U32 R168, RZ, RZ, R60 ;  /* 0x000000ffffa87224 */ /* 0x010fe200078e003c */
[----:B------:R-:W-:Y:S01]  /*5530*/  MOV R169, R59 ;  /* 0x0000003b00a97202 */ /* 0x000fe20000000f00 */
[----:B-1----:R-:W-:Y:S01]  /*5540*/  IMAD.MOV.U32 R166, RZ, RZ, R62 ;  /* 0x000000ffffa67224 */ /* 0x002fe200078e003e */
[----:B------:R-:W-:Y:S01]  /*5550*/  MOV R167, R61 ;  /* 0x0000003d00a77202 */ /* 0x000fe20000000f00 */
[----:B--2---:R-:W-:Y:S01]  /*5560*/  IMAD.MOV.U32 R164, RZ, RZ, R64 ;  /* 0x000000ffffa47224 */ /* 0x004fe200078e0040 */
[----:B------:R-:W-:Y:S01]  /*5570*/  MOV R165, R63 ;  /* 0x0000003f00a57202 */ /* 0x000fe20000000f00 */
[----:B------:R-:W-:-:S02]  /*5580*/  WARPGROUP.DEPBAR.LE gsb0, 0x0 ;  /* 0x00008000000079c5 */ /* 0x000fc40000010000 */
[----:B------:R-:W-:-:S06]  /*5590*/  WARPGROUP.ARRIVE ;  /* 0x00000000000079c5 */ /* 0x000fcc0000000000 */
[----:B------:R-:W-:Y:S01]  /*55a0*/  HGMMA.64x128x16.F32.BF16 R24, gdesc[UR8], RZ, !UPT, gsb0 ;  /* 0x01e00000081879f0 */ /* 0x000fe2000c0018ff */
[----:B------:R-:W-:Y:S02]  /*55b0*/  UIADD3 UR8, UR5, 0x2, URZ ;  /* 0x0000000205087890 */ /* 0x000fe4000fffe03f */
[----:B------:R-:W-:Y:S01]  /*55c0*/  UIADD3 UR10, UR4, 0x2, URZ ;  /* 0x00000002040a7890 */ /* 0x000fe2000fffe03f */
[----:B------:R-:W-:Y:S01]  /*55d0*/  UMOV UR9, 0x40000040 ;  /* 0x4000004000097882 */ /* 0x000fe20000000000 */
[----:B------:R-:W-:Y:S01]  /*55e0*/  UMOV UR11, 0x40000040 ;  /* 0x40000040000b7882 */ /* 0x000fe20000000000 */
[----:B------:R-:W-:Y:S02]  /*55f0*/  WARPGROUP.DEPBAR.LE gsb0, 0x0 ;  /* 0x00008000000079c5 */ /* 0x000fe40000010000 */
[----:B------:R-:W-:-:S06]  /*5600*/  WARPGROUP.ARRIVE ;  /* 0x00000000000079c5 */ /* 0x000fcc0000000000 */
[----:B------:R-:W-:Y:S03]  /*5610*/  HGMMA.64x128x16.F32.BF16 R164, gdesc[UR8], R164, gsb0 ;  /* 0x01e0000008a479f0 */ /* 0x000fe600080018a4 */
[----:B------:R-:W-:Y:S02]  /*5620*/  WARPGROUP.DEPBAR.LE gsb0, 0x0 ;  /* 0x00008000000079c5 */ /* 0x000fe40000010000 */
[----:B------:R-:W-:Y:S04]  /*5630*/  STL.64 [R1], R164 ;  /* 0x000000a401007387 */ /* 0x000fe80000100a00 */
[----:B------:R-:W-:Y:S04]  /*5640*/  STL.64 [R1+0x8], R166 ;  /* 0x000008a601007387 */ /* 0x000fe80000100a00 */
        /* <DEDUP_REMOVED lines=27> */
[----:B------:R1:W-:Y:S04]  /*5800*/  STL.64 [R1+0xe8], R222 ;  /* 0x0000e8de01007387 */ /* 0x0003e80000100a00 */
[----:B------:R-:W-:Y:S04]  /*5810*/  STL.64 [R1+0xf0], R224 ;  /* 0x0000f0e001007387 */ /* 0x000fe80000100a00 */
[----:B------:R-:W-:Y:S04]  /*5820*/  STL.64 [R1+0xf8], R226 ;  /* 0x0000f8e201007387 */ /* 0x000fe80000100a00 */
[----:B-1----:R-:W2:Y:S04]  /*5830*/  LDL.LU R222, [R1+0x7c8] ;  /* 0x0007c80001de7983 */ /* 0x002ea80000300800 */
[----:B------:R-:W3:Y:S04]  /*5840*/  LDL.LU R221, [R1+0x7c4] ;  /* 0x0007c40001dd7983 */ /* 0x000ee80000300800 */
[----:B------:R-:W4:Y:S04]  /*5850*/  LDL.LU R219, [R1+0x7c0] ;  /* 0x0007c00001db7983 */ /* 0x000f280000300800 */
[----:B------:R-:W4:Y:S04]  /*5860*/  LDL.LU.64 R216, [R1+0x7b8] ;  /* 0x0007b80001d87983 */ /* 0x000f280000300a00 */
[----:B------:R-:W2:Y:S04]  /*5870*/  LDL.LU.64 R214, [R1+0x7b0] ;  /* 0x0007b00001d67983 */ /* 0x000ea80000300a00 */
        /* <DEDUP_REMOVED lines=24> */
[----:B------:R-:W2:Y:S01]  /*5a00*/  LDL.LU.64 R164, [R1+0x6e8] ;  /* 0x0006e80001a47983 */ /* 0x000ea20000300a00 */
[----:B------:R-:W-:Y:S01]  /*5a10*/  UIADD3 UR8, UR5, 0x202, URZ ;  /* 0x0000020205087890 */ /* 0x000fe2000fffe03f */
[----:B------:R-:W-:Y:S01]  /*5a20*/  UMOV UR9, 0x40000040 ;  /* 0x4000004000097882 */ /* 0x000fe20000000000 */
[----:B--2---:R-:W-:-:S07]  /*5a30*/  WARPGROUP.ARRIVE ;  /* 0x00000000000079c5 */ /* 0x004fce0000000000 */
[----:B------:R-:W-:Y:S01]  /*5a40*/  HGMMA.64x128x16.F32.BF16 R152, gdesc[UR8], R152, gsb0 ;  /* 0x01e00000089879f0 */ /* 0x000fe20008001898 */
[----:B------:R-:W-:Y:S02]  /*5a50*/  UIADD3 UR8, UR5, 0x402, URZ ;  /* 0x0000040205087890 */ /* 0x000fe4000fffe03f */
[----:B------:R-:W-:Y:S02]  /*5a60*/  WARPGROUP.DEPBAR.LE gsb0, 0x0 ;  /* 0x00008000000079c5 */ /* 0x000fe40000010000 */
        /* <DEDUP_REMOVED lines=32> */
[----:B-1----:R-:W2:Y:S04]  /*5c70*/  LDL.LU.64 R152, [R1] ;  /* 0x0000000001987983 */ /* 0x002ea80000300a00 */
        /* <DEDUP_REMOVED lines=31> */
[----:B------:R-:W-:Y:S01]  /*5e70*/  WARPGROUP.ARRIVE ;  /* 0x00000000000079c5 */ /* 0x000fe20000000000 */
[----:B------:R-:W-:-:S05]  /*5e80*/  UMOV UR9, 0x40000040 ;  /* 0x4000004000097882 */ /* 0x000fca0000000000 */
[----:B------:R-:W-:Y:S01]  /*5e90*/  HGMMA.64x128x16.F32.BF16 R88, gdesc[UR8], R88, gsb0 ;  /* 0x01e00000085879f0 */ /* 0x000fe20008001858 */
[----:B------:R-:W-:Y:S01]  /*5ea0*/  UIADD3 UR8, UR5, 0x602, URZ ;  /* 0x0000060205087890 */ /* 0x000fe2000fffe03f */
[----:B------:R-:W-:Y:S01]  /*5eb0*/  UMOV UR9, 0x40000040 ;  /* 0x4000004000097882 */ /* 0x000fe20000000000 */
[----:B------:R-:W-:Y:S02]  /*5ec0*/  WARPGROUP.DEPBAR.LE gsb0, 0x0 ;  /* 0x00008000000079c5 */ /* 0x000fe40000010000 */
[----:B------:R-:W-:-:S07]  /*5ed0*/  WARPGROUP.ARRIVE ;  /* 0x00000000000079c5 */ /* 0x000fce0000000000 */
[----:B------:R-:W-:Y:S01]  /*5ee0*/  HGMMA.64x128x16.F32.BF16 R24, gdesc[UR8], R24, gsb0 ;  /* 0x01e00000081879f0 */ /* 0x000fe20008001818 */
[----:B------:R-:W-:Y:S02]  /*5ef0*/  UIADD3 UR8, UR5, 0x4, URZ ;  /* 0x0000000405087890 */ /* 0x000fe4000fffe03f */
[----:B------:R-:W-:Y:S01]  /*5f00*/  UIADD3 UR10, UR4, 0x4, URZ ;  /* 0x00000004040a7890 */ /* 0x000fe2000fffe03f */
[----:B------:R-:W-:Y:S01]  /*5f10*/  UMOV UR9, 0x40000040 ;  /* 0x4000004000097882 */ /* 0x000fe20000000000 */
[----:B------:R-:W-:Y:S01]  /*5f20*/  UMOV UR11, 0x40000040 ;  /* 0x40000040000b7882 */ /* 0x000fe20000000000 */
[----:B------:R-:W-:Y:S02]  /*5f30*/  WARPGROUP.DEPBAR.LE gsb0, 0x0 ;  /* 0x00008000000079c5 */ /* 0x000fe40000010000 */
[----:B--2---:R-:W-:-:S06]  /*5f40*/  WARPGROUP.ARRIVE ;  /* 0x00000000000079c5 */ /* 0x004fcc0000000000 */
[----:B------:R-:W-:Y:S03]  /*5f50*/  HGMMA.64x128x16.F32.BF16 R152, gdesc[UR8], R152, gsb0 ;  /* 0x01e00000089879f0 */ /* 0x000fe60008001898 */
[----:B------:R-:W-:Y:S02]  /*5f60*/  WARPGROUP.DEPBAR.LE gsb0, 0x0 ;  /* 0x00008000000079c5 */ /* 0x000fe40000010000 */
[----:B------:R-:W-:Y:S01]  /*5f70*/  STL.64 [R1], R152 ;  /* 0x0000009801007387 */ /* 0x000fe20000100a00 */
[----:B------:R-:W-:Y:S01]  /*5f80*/  IMAD.MOV.U32 R2, RZ, RZ, R214 ;  /* 0x000000ffff027224 */ /* 0x000fe200078e00d6 */
[----:B------:R-:W-:Y:S01]  /*5f90*/  MOV R0, R215 ;  /* 0x000000d700007202 */ /* 0x000fe20000000f00 */
[----:B------:R-:W-:Y:S01]  /*5fa0*/  IMAD.MOV.U32 R4, RZ, RZ, R212 ;  /* 0x000000ffff047224 */ /* 0x000fe200078e00d4 */
[----:B------:R-:W-:Y:S01]  /*5fb0*/  STL.64 [R1+0x8], R154 ;  /* 0x0000089a01007387 */ /* 0x000fe20000100a00 */
[----:B------:R-:W-:Y:S01]  /*5fc0*/  MOV R3, R213 ;  /* 0x000000d500037202 */ /* 0x000fe20000000f00 */
[----:B------:R-:W-:Y:S01]  /*5fd0*/  IMAD.MOV.U32 R6, RZ, RZ, R210 ;  /* 0x000000ffff067224 */ /* 0x000fe200078e00d2 */
[----:B------:R-:W-:Y:S01]  /*5fe0*/  MOV R5, R211 ;  /* 0x000000d300057202 */ /* 0x000fe20000000f00 */
[----:B------:R-:W-:Y:S01]  /*5ff0*/  STL.64 [R1+0x10], R156 ;  /* 0x0000109c01007387 */ /* 0x000fe20000100a00 */
        /* <DEDUP_REMOVED lines=31> */
[----:B------:R-:W-:Y:S04]  /*61f0*/  STL.64 [R1+0x50], R172 ;  /* 0x000050ac01007387 */ /* 0x000fe80000100a00 */
[----:B------:R-:W-:Y:S04]  /*6200*/  STL.64 [R1+0x58], R174 ;  /* 0x000058ae01007387 */ /* 0x000fe80000100a00 */
[----:B------:R-:W-:Y:S04]  /*6210*/  STL.64 [R1+0x60], R176 ;  /* 0x000060b001007387 */ /* 0x000fe80000100a00 */
[----:B------:R-:W-:Y:S04]  /*6220*/  STL.64 [R1+0x68], R178 ;  /* 0x000068b201007387 */ /* 0x000fe80000100a00 */
[----:B------:R-:W-:Y:S04]  /*6230*/  STL.64 [R1+0x70], R180 ;  /* 0x000070b401007387 */ /* 0x000fe80000100a00 */
[----:B------:R-:W-:Y:S04]  /*6240*/  STL.64 [R1+0x78], R182 ;  /* 0x000078b601007387 */ /* 0x000fe80000100a00 */
[----:B------:R1:W-:Y:S04]  /*6250*/  STL.64 [R1+0x80], R184 ;  /* 0x000080b801007387 */ /* 0x0003e80000100a00 */
        /* <DEDUP_REMOVED lines=15> */
[----:B-1----:R-:W2:Y:S04]  /*6350*/  LDL.LU.64 R184, [R1+0x668] ;  /* 0x0006680001b87983 */ /* 0x002ea80000300a00 */
        /* <DEDUP_REMOVED lines=17> */
[----:B------:R-:W-:-:S02]  /*6470*/  UMOV UR9, 0x40000040 ;  /* 0x4000004000097882 */ /* 0x000fc40000000000 */
[----:B------:R-:W-:Y:S04]  /*6480*/  STL [R1+0x5e0], R222 ;  /* 0x0005e0de01007387 */ /* 0x000fe80000100800 */
[----:B---3--:R-:W-:Y:S04]  /*6490*/  STL [R1+0x5dc], R221 ;  /* 0x0005dcdd01007387 */ /* 0x008fe80000100800 */
[----:B----4-:R-:W-:Y:S04]  /*64a0*/  STL [R1+0x5d8], R219 ;  /* 0x0005d8db01007387 */ /* 0x010fe80000100800 */
[----:B------:R-:W-:Y:S01]  /*64b0*/  STL.64 [R1+0x5d0], R216 ;  /* 0x0005d0d801007387 */ /* 0x000fe20000100a00 */
[----:B--2---:R-:W-:-:S06]  /*64c0*/  WARPGROUP.ARRIVE ;  /* 0x00000000000079c5 */ /* 0x004fcc0000000000 */
        /* <DEDUP_REMOVED lines=29> */
[----:B-1----:R-:W2:Y:S04]  /*66a0*/  LDL.LU R164, [R1] ;  /* 0x0000000001a47983 */ /* 0x002ea80000300800 */
[----:B------:R-:W2:Y:S04]  /*66b0*/  LDL.LU R165, [R1+0x4] ;  /* 0x0000040001a57983 */ /* 0x000ea80000300800 */
        /* <DEDUP_REMOVED lines=31> */
[----:B------:R-:W2:Y:S01]  /*68b0*/  LDL.LU R197, [R1+0x84] ;  /* 0x0000840001c57983 */ /* 0x000ea20000300800 */
[----:B------:R-:W-:Y:S01]  /*68c0*/  WARPGROUP.ARRIVE ;  /* 0x00000000000079c5 */ /* 0x000fe20000000000 */
[----:B------:R-:W-:Y:S01]  /*68d0*/  UMOV UR9, 0x40000040 ;  /* 0x4000004000097882 */ /* 0x000fe20000000000 */
[----:B------:R-:W-:Y:S01]  /*68e0*/  IMAD.MOV.U32 R198, RZ, RZ, R227 ;  /* 0x000000ffffc67224 */ /* 0x000fe200078e00e3 */
[----:B------:R-:W-:Y:S01]  /*68f0*/  MOV R199, R226 ;  /* 0x000000e200c77202 */ /* 0x000fe20000000f00 */
[----:B------:R-:W-:Y:S01]  /*6900*/  IMAD.MOV.U32 R200, RZ, RZ, R225 ;  /* 0x000000ffffc87224 */ /* 0x000fe200078e00e1 */
[----:B------:R-:W-:Y:S01]  /*6910*/  MOV R201, R224 ;  /* 0x000000e000c97202 */ /* 0x000fe20000000f00 */
[----:B------:R-:W-:Y:S01]  /*6920*/  HGMMA.64x128x16.F32.BF16 R88, gdesc[UR8], R88, gsb0 ;  /* 0x01e00000085879f0 */ /* 0x000fe20008001858 */
[----:B------:R-:W-:Y:S01]  /*6930*/  UIADD3 UR8, UR5, 0x604, URZ ;  /* 0x0000060405087890 */ /* 0x000fe2000fffe03f */
[----:B------:R-:W-:Y:S01]  /*6940*/  IMAD.MOV.U32 R202, RZ, RZ, R223 ;  /* 0x000000ffffca7224 */ /* 0x000fe200078e00df */
[----:B------:R-:W-:Y:S01]  /*6950*/  UMOV UR9, 0x40000040 ;  /* 0x4000004000097882 */ /* 0x000fe20000000000 */
        /* <DEDUP_REMOVED lines=25> */
[----:B------:R-:W-:-:S02]  /*6af0*/  WARPGROUP.DEPBAR.LE gsb0, 0x0 ;  /* 0x00008000000079c5 */ /* 0x000fc40000010000 */
[----:B------:R-:W-:-:S06]  /*6b00*/  WARPGROUP.ARRIVE ;  /* 0x00000000000079c5 */ /* 0x000fcc0000000000 */
        /* <DEDUP_REMOVED lines=653> */
[----:B------:R-:W-:-:S02]  /*93e0*/  IMAD.MOV.U32 R210, RZ, RZ, R225 ;  /* 0x000000ffffd27224 */ /* 0x000fc400078e00e1 */
[----:B------:R-:W-:Y:S01]  /*93f0*/  HGMMA.64x128x16.F32.BF16 R88, gdesc[UR8], R88, gsb0 ;  /* 0x01e00000085879f0 */ /* 0x000fe20008001858 */
[----:B------:R-:W-:Y:S01]  /*9400*/  UIADD3 UR8, UR5, 0xe04, URZ ;  /* 0x00000e0405087890 */ /* 0x000fe2000fffe03f */
[----:B------:R-:W-:Y:S01]  /*9410*/  MOV R211, R224 ;  /* 0x000000e000d37202 */ /* 0x000fe20000000f00 */
        /* <DEDUP_REMOVED lines=22> */
[----:B------:R-:W-:-:S02]  /*9580*/  WARPGROUP.DEPBAR.LE gsb0, 0x0 ;  /* 0x00008000000079c5 */ /* 0x000fc40000010000 */
[----:B------:R-:W-:Y:S01]  /*9590*/  WARPGROUP.ARRIVE ;  /* 0x00000000000079c5 */ /* 0x000fe20000000000 */
[----:B------:R-:W-:Y:S01]  /*95a0*/  MOV R223, R9 ;  /* 0x0000000900df7202 */ /* 0x000fe20000000f00 */
[----:B------:R-:W-:Y:S01]  /*95b0*/  IMAD.MOV.U32 R224, RZ, RZ, R4 ;  /* 0x000000ffffe07224 */ /* 0x000fe200078e0004 */
[----:B------:R-:W-:Y:S01]  /*95c0*/  MOV R225, R3 ;  /* 0x0000000300e17202 */ /* 0x000fe20000000f00 */
[----:B------:R-:W-:Y:S01]  /*95d0*/  IMAD.MOV.U32 R226, RZ, RZ, R2 ;  /* 0x000000ffffe27224 */ /* 0x000fe200078e0002 */
[----:B------:R-:W-:Y:S01]  /*95e0*/  MOV R227, R0 ;  /* 0x0000000000e37202 */ /* 0x000fe20000000f00 */
[----:B------:R-:W-:Y:S01]  /*95f0*/  HGMMA.64x128x16.F32.BF16 R24, gdesc[UR8], R24, gsb0 ;  /* 0x01e00000081879f0 */ /* 0x000fe20008001818 */
[----:B------:R-:W-:Y:S01]  /*9600*/  UIADD3 UR8, UR5, 0x806, URZ ;  /* 0x0000080605087890 */ /* 0x000fe2000fffe03f */
[----:B------:R3:W5:Y:S01]  /*9610*/  LDL.LU R23, [R1+0x210] ;  /* 0x0002100001177983 */ /* 0x0007620000300800 */
[----:B------:R-:W-:Y:S01]  /*9620*/  UIADD3 UR10, UR4, 0x406, URZ ;  /* 0x00000406040a7890 */ /* 0x000fe2000fffe03f */
[----:B------:R-:W-:Y:S01]  /*9630*/  UMOV UR9, 0x40000040 ;  /* 0x4000004000097882 */ /* 0x000fe20000000000 */
[----:B------:R-:W-:Y:S01]  /*9640*/  UMOV UR11, 0x40000040 ;  /* 0x40000040000b7882 */ /* 0x000fe20000000000 */
[----:B------:R3:W5:Y:S04]  /*9650*/  LDL.LU R22, [R1+0x20c] ;  /* 0x00020c0001167983 */ /* 0x0007680000300800 */
[----:B------:R3:W5:Y:S04]  /*9660*/  LDL.LU R19, [R1+0x208] ;  /* 0x0002080001137983 */ /* 0x0007680000300800 */
[----:B------:R3:W5:Y:S04]  /*9670*/  LDL.LU R18, [R1+0x204] ;  /* 0x0002040001127983 */ /* 0x0007680000300800 */
[----:B------:R3:W5:Y:S04]  /*9680*/  LDL.LU R17, [R1+0x200] ;  /* 0x0002000001117983 */ /* 0x0007680000300800 */
[----:B------:R3:W5:Y:S04]  /*9690*/  LDL.LU R16, [R1+0x1fc] ;  /* 0x0001fc0001107983 */ /* 0x0007680000300800 */
[----:B------:R3:W5:Y:S04]  /*96a0*/  LDL.LU R8, [R1+0x1f8] ;  /* 0x0001f80001087983 */ /* 0x0007680000300800 */
[----:B------:R3:W5:Y:S04]  /*96b0*/  LDL.LU R7, [R1+0x1f4] ;  /* 0x0001f40001077983 */ /* 0x0007680000300800 */
[----:B------:R3:W5:Y:S04]  /*96c0*/  LDL.LU R6, [R1+0x1f0] ;  /* 0x0001f00001067983 */ /* 0x0007680000300800 */
[----:B------:R3:W5:Y:S01]  /*96d0*/  LDL.LU R5, [R1+0x1ec] ;  /* 0x0001ec0001057983 */ /* 0x0007620000300800 */
[----:B------:R-:W-:-:S02]  /*96e0*/  WARPGROUP.DEPBAR.LE gsb0, 0x0 ;  /* 0x00008000000079c5 */ /* 0x000fc40000010000 */
        /* <DEDUP_REMOVED lines=33> */
[----:B------:R3:W-:Y:S04]  /*9900*/  STL.64 [R1+0xf0], R224 ;  /* 0x0000f0e001007387 */ /* 0x0007e80000100a00 */
[----:B------:R3:W-:Y:S04]  /*9910*/  STL.64 [R1+0xf8], R226 ;  /* 0x0000f8e201007387 */ /* 0x0007e80000100a00 */
[----:B-1----:R3:W5:Y:S04]  /*9920*/  LDL.LU R222, [R1+0x1e8] ;  /* 0x0001e80001de7983 */ /* 0x0027680000300800 */
[----:B------:R3:W5:Y:S04]  /*9930*/  LDL.LU R221, [R1+0x1e4] ;  /* 0x0001e40001dd7983 */ /* 0x0007680000300800 */
[----:B------:R3:W5:Y:S04]  /*9940*/  LDL.LU R219, [R1+0x1e0] ;  /* 0x0001e00001db7983 */ /* 0x0007680000300800 */
[----:B------:R3:W5:Y:S04]  /*9950*/  LDL.LU.64 R216, [R1+0x1d8] ;  /* 0x0001d80001d87983 */ /* 0x0007680000300a00 */
        /* <DEDUP_REMOVED lines=30> */
[----:B------:R-:W-:Y:S01]  /*9b40*/  UIADD3 UR8, UR5, 0xc06, URZ ;  /* 0x00000c0605087890 */ /* 0x000fe2000fffe03f */
[----:B------:R-:W-:Y:S01]  /*9b50*/  UMOV UR9, 0x40000040 ;  /* 0x4000004000097882 */ /* 0x000fe20000000000 */
[----:B------:R-:W-:Y:S02]  /*9b60*/  WARPGROUP.DEPBAR.LE gsb0, 0x0 ;  /* 0x00008000000079c5 */ /* 0x000fe40000010000 */
[----:B------:R-:W-:-:S07]  /*9b70*/  WARPGROUP.ARRIVE ;  /* 0x00000000000079c5 */ /* 0x000fce0000000000 */
[----:B------:R-:W-:Y:S01]  /*9b80*/  HGMMA.64x128x16.F32.BF16 R88, gdesc[UR8], R88, gsb0 ;  /* 0x01e00000085879f0 */ /* 0x000fe20008001858 */
[----:B------:R-:W-:Y:S01]  /*9b90*/  UIADD3 UR8, UR5, 0xe06, URZ ;  /* 0x00000e0605087890 */ /* 0x000fe2000fffe03f */
[----:B------:R-:W-:Y:S01]  /*9ba0*/  UMOV UR9, 0x40000040 ;  /* 0x4000004000097882 */ /* 0x000fe20000000000 */
[----:B------:R-:W-:-:S04]  /*9bb0*/  UIADD3 UR5, UR41, 0x1, URZ ;  /* 0x0000000129057890 */ /* 0x000fc8000fffe03f */
[----:B------:R-:W-:-:S04]  /*9bc0*/  UISETP.NE.AND UP0, UPT, UR5, 0x2, UPT ;  /* 0x000000020500788c */ /* 0x000fc8000bf05270 */
[----:B------:R-:W-:Y:S02]  /*9bd0*/  USEL UR4, URZ, 0x1, UP0 ;  /* 0x000000013f047887 */ /* 0x000fe40008000000 */
[----:B------:R-:W-:Y:S02]  /*9be0*/  USEL UR5, UR5, URZ, UP0 ;  /* 0x0000003f05057287 */ /* 0x000fe40008000000 */
[----:B------:R-:W-:-:S06]  /*9bf0*/  ULOP3.LUT UR4, UR42, UR4, URZ, 0x3c, !UPT ;  /* 0x000000042a047292 */ /* 0x000fcc000f8e3c3f */
[----:B------:R-:W-:Y:S01]  /*9c00*/  IMAD.U32 R2, RZ, RZ, UR4 ;  /* 0x00000004ff027e24 */ /* 0x000fe2000f8e00ff */
[----:B------:R-:W-:Y:S01]  /*9c10*/  UMOV UR4, 0x1 ;  /* 0x0000000100047882 */ /* 0x000fe20000000000 */
[----:B------:R-:W-:Y:S02]  /*9c20*/  WARPGROUP.DEPBAR.LE gsb0, 0x0 ;  /* 0x00008000000079c5 */ /* 0x000fe40000010000 */
[----:B------:R-:W-:-:S06]  /*9c30*/  WARPGROUP.ARRIVE ;  /* 0x00000000000079c5 */ /* 0x000fcc0000000000 */
[----:B---3--:R-:W-:Y:S03]  /*9c40*/  HGMMA.64x128x16.F32.BF16 R24, gdesc[UR8], R24, gsb0 ;  /* 0x01e00000081879f0 */ /* 0x008fe60008001818 */
[----:B------:R-:W-:Y:S02]  /*9c50*/  WARPGROUP.DEPBAR.LE gsb0, 0x0 ;  /* 0x00008000000079c5 */ /* 0x000fe40000010000 */
.L_x_38:
[----:B-1---5:R-:W-:-:S04]  /*9c60*/  VIMNMX R0, R6, 0x1, PT ;  /* 0x0000000106007848 */ /* 0x022fc80003fe0100 */
[----:B------:R-:W-:-:S04]  /*9c70*/  IADD3 R6, R6, -R0, RZ ;  /* 0x8000000006067210 */ /* 0x000fc80007ffe0ff */
[----:B------:R-:W-:-:S13]  /*9c80*/  ISETP.GE.AND P0, PT, R6, 0x1, PT ;  /* 0x000000010600780c */ /* 0x000fda0003f06270 */
[----:B------:R-:W-:Y:S05]  /*9c90*/  @!P0 BRA `(.L_x_43) ;  /* 0x0000005800908947 */ /* 0x000fea0003800000 */
[----:B------:R-:W-:Y:S01]  /*9ca0*/  IMAD.MOV.U32 R3, RZ, RZ, R6 ;  /* 0x000000ffff037224 */ /* 0x000fe200078e0006 */
[----:B------:R-:W-:-:S07]  /*9cb0*/  MOV R0, UR41 ;  /* 0x0000002900007c02 */ /* 0x000fce0008000f00 */
.L_x_50:
[----:B------:R-:W-:-:S06]  /*9cc0*/  UISETP.NE.AND UP0, UPT, UR43, 0x3, UPT ;  /* 0x000000032b00788c */ /* 0x000fcc000bf05270 */
[----:B------:R-:W-:-:S13]  /*9cd0*/  PLOP3.LUT P1, PT, PT, PT, UP0, 0x80, 0x0 ;  /* 0x000000000000781c */ /* 0x000fda0003f2f008 */
[----:B------:R-:W-:Y:S05]  /*9ce0*/  @!P1 BRA `(.L_x_44) ;  /* 0x0000000000049947 */ /* 0x000fea0003800000 */
[----:B------:R-:W-:Y:S01]  /*9cf0*/  BPT.TRAP 0x1 ;  /* 0x000000040000795c */ /* 0x000fe20000300000 */
.L_x_44:
[----:B------:R-:W-:Y:S01]  /*9d00*/  ULEA UR6, UR5, UR47, 0x3 ;  /* 0x0000002f05067291 */ /* 0x000fe2000f8e183f */
[----:B------:R-:W-:-:S08]  /*9d10*/  SHF.L.U32 R4, R2, 0x1f, RZ ;  /* 0x0000001f02047819 */ /* 0x000fd000000006ff */
[----:B------:R1:W3:Y:S01]  /*9d20*/  SYNCS.PHASECHK.TRANS64.TRYWAIT P0, [UR6+0x34480], R4 ;  /* 0x03448004ff0075a7 */ /* 0x0002e20008000146 */
[----:B------:R-:W-:Y:S05]  /*9d30*/  @!P1 BRA `(.L_x_45) ;  /* 0x0000000000049947 */ /* 0x000fea0003800000 */
[----:B------:R-:W-:Y:S01]  /*9d40*/  BPT.TRAP 0x1 ;  /* 0x000000040000795c */ /* 0x000fe20000300000 */
.L_x_45:
[----:B---3--:R-:W-:Y:S05]  /*9d50*/  @P0 BRA `(.L_x_46) ;  /* 0x0000000000080947 */ /* 0x008fea0003800000 */
[----:B------:R-:W3:Y:S02]  /*9d60*/  SYNCS.PHASECHK.TRANS64.TRYWAIT P0, [UR6+0x34480], R4 ;  /* 0x03448004ff0075a7 */ /* 0x000ee40008000146 */
[----:B---3--:R-:W-:Y:S05]  /*9d70*/  @!P0 BRA `(.L_x_47) ;  /* 0x0000012c00848947 */ /* 0x008fea0003800000 */
.L_x_46:
        /* <DEDUP_REMOVED lines=32> */
[----:B----4-:R-:W4:Y:S04]  /*9f80*/  LDL.LU.64 R24, [R1] ;  /* 0x0000000001187983 */ /* 0x010f280000300a00 */
[----:B------:R-:W4:Y:S04]  /*9f90*/  LDL.LU.64 R26, [R1+0x8] ;  /* 0x00000800011a7983 */ /* 0x000f280000300a00 */
        /* <DEDUP_REMOVED lines=29> */
[----:B------:R-:W4:Y:S01]  /*a170*/  LDL.LU.64 R86, [R1+0xf8] ;  /* 0x0000f80001567983 */ /* 0x000f220000300a00 */
[----:B------:R-:W-:-:S02]  /*a180*/  UIADD3 UR7, UR47, 0x20000, URZ ;  /* 0x000200002f077890 */ /* 0x000fc4000fffe03f */
[----:B------:R-:W-:Y:S01]  /*a190*/  USHF.R.U32.HI UR6, URZ, 0x4, UR47 ;  /* 0x000000043f067899 */ /* 0x000fe2000801162f */
[----:B------:R-:W-:Y:S01]  /*a1a0*/  STL [R1+0x21c], R23 ;  /* 0x00021c1701007387 */ /* 0x000fe20000100800 */
[----:B------:R-:W-:Y:S02]  /*a1b0*/  USHF.R.U32.HI UR7, URZ, 0x4, UR7 ;  /* 0x000000043f077899 */ /* 0x000fe40008011607 */
[----:B------:R-:W-:Y:S01]  /*a1c0*/  ULOP3.LUT UR6, UR6, 0x3fff, URZ, 0xc0, !UPT ;  /* 0x00003fff06067892 */ /* 0x000fe2000f8ec03f */
[----:B------:R-:W-:Y:S01]  /*a1d0*/  STL [R1+0x218], R22 ;  /* 0x0002181601007387 */ /* 0x000fe20000100800 */
[----:B------:R-:W-:Y:S02]  /*a1e0*/  ULOP3.LUT UR7, UR7, 0x3fff, URZ, 0xc0, !UPT ;  /* 0x00003fff07077892 */ /* 0x000fe4000f8ec03f */
[----:B------:R-:W-:Y:S01]  /*a1f0*/  ULOP3.LUT UR6, UR6, 0x10000, URZ, 0xfc, !UPT ;  /* 0x0001000006067892 */ /* 0x000fe2000f8efc3f */
[----:B------:R-:W-:Y:S01]  /*a200*/  STL [R1+0x214], R19 ;  /* 0x0002141301007387 */ /* 0x000fe20000100800 */
[----:B------:R-:W-:-:S02]  /*a210*/  ULOP3.LUT UR8, UR7, 0x10000, URZ, 0xfc, !UPT ;  /* 0x0001000007087892 */ /* 0x000fc4000f8efc3f */
[----:B------:R-:W-:Y:S01]  /*a220*/  UISETP.NE.U32.AND UP0, UPT, UR4, URZ, UPT ;  /* 0x0000003f0400728c */ /* 0x000fe2000bf05070 */
[----:B------:R-:W-:Y:S01]  /*a230*/  STL [R1+0x210], R18 ;  /* 0x0002101201007387 */ /* 0x000fe20000100800 */
[----:B------:R-:W-:Y:S02]  /*a240*/  ULEA UR7, UR5, UR6, 0xc ;  /* 0x0000000605077291 */ /* 0x000fe4000f8e603f */
[----:B------:R-:W-:Y:S01]  /*a250*/  ULEA UR6, UR5, UR8, 0xb ;  /* 0x0000000805067291 */ /* 0x000fe2000f8e583f */
[----:B------:R-:W-:Y:S01]  /*a260*/  STL [R1+0x20c], R17 ;  /* 0x00020c1101007387 */ /* 0x000fe20000100800 */
[----:B------:R-:W-:Y:S01]  /*a270*/  UMOV UR9, 0x40000040 ;  /* 0x4000004000097882 */ /* 0x000fe20000000000 */
[----:B------:R-:W-:Y:S02]  /*a280*/  UMOV UR11, 0x40000040 ;  /* 0x40000040000b7882 */ /* 0x000fe40000000000 */
[----:B------:R-:W-:Y:S01]  /*a290*/  UMOV UR8, UR7 ;  /* 0x0000000700087c82 */ /* 0x000fe20008000000 */
[----:B------:R-:W-:Y:S01]  /*a2a0*/  STL [R1+0x208], R16 ;  /* 0x0002081001007387 */ /* 0x000fe20000100800 */
[----:B------:R-:W-:-:S03]  /*a2b0*/  UMOV UR10, UR6 ;  /* 0x00000006000a7c82 */ /* 0x000fc60008000000 */
[----:B------:R-:W-:Y:S04]  /*a2c0*/  STL [R1+0x204], R8 ;  /* 0x0002040801007387 */ /* 0x000fe80000100800 */
[----:B------:R-:W-:Y:S04]  /*a2d0*/  STL [R1+0x200], R7 ;  /* 0x0002000701007387 */ /* 0x000fe80000100800 */
[----:B------:R-:W-:Y:S04]  /*a2e0*/  STL [R1+0x1fc], R6 ;  /* 0x0001fc0601007387 */ /* 0x000fe80000100800 */
[----:B------:R-:W-:Y:S04]  /*a2f0*/  STL [R1+0x1f8], R5 ;  /* 0x0001f80501007387 */ /* 0x000fe80000100800 */
[----:B------:R-:W-:Y:S04]  /*a300*/  STL [R1+0x1f4], R3 ;  /* 0x0001f40301007387 */ /* 0x000fe80000100800 */
[----:B------:R1:W-:Y:S04]  /*a310*/  STL [R1+0x1f0], R2 ;  /* 0x0001f00201007387 */ /* 0x0003e80000100800 */
[----:B------:R2:W-:Y:S01]  /*a320*/  STL [R1+0x1ec], R0 ;  /* 0x0001ec0001007387 */ /* 0x0005e20000100800 */
[----:B----4-:R-:W-:-:S06]  /*a330*/  WARPGROUP.ARRIVE ;  /* 0x00000000000079c5 */ /* 0x010fcc0000000000 */
[----:B------:R-:W-:Y:S01]  /*a340*/  HGMMA.64x128x16.F32.BF16 R24, gdesc[UR8], R24, UP0, gsb0 ;  /* 0x01e00000081879f0 */ /* 0x000fe2000b801818 */
[----:B------:R-:W-:Y:S01]  /*a350*/  UIADD3 UR8, UR7, 0x200, URZ ;  /* 0x0000020007087890 */ /* 0x000fe2000fffe03f */
[----:B------:R-:W-:Y:S01]  /*a360*/  UMOV UR9, 0x40000040 ;  /* 0x4000004000097882 */ /* 0x000fe20000000000 */
[----:B------:R-:W-:Y:S02]  /*a370*/  WARPGROUP.DEPBAR.LE gsb0, 0x0 ;  /* 0x00008000000079c5 */ /* 0x000fe40000010000 */
[----:B------:R-:W-:Y:S01]  /*a380*/  WARPGROUP.ARRIVE ;  /* 0x00000000000079c5 */ /* 0x000fe20000000000 */
[----:B------:R-:W-:Y:S01]  /*a390*/  STL.64 [R1], R24 ;  /* 0x0000001801007387 */ /* 0x000fe20000100a00 */
[----:B-1----:R-:W-:Y:S01]  /*a3a0*/  IMAD.MOV.U32 R2, RZ, RZ, R86 ;  /* 0x000000ffff027224 */ /* 0x002fe200078e0056 */
[----:B--2---:R-:W-:Y:S01]  /*a3b0*/  MOV R0, R87 ;  /* 0x0000005700007202 */ /* 0x004fe20000000f00 */
[----:B---3--:R-:W-:Y:S01]  /*a3c0*/  IMAD.MOV.U32 R4, RZ, RZ, R84 ;  /* 0x000000ffff047224 */ /* 0x008fe200078e0054 */
[----:B------:R-:W-:Y:S02]  /*a3d0*/  STL.64 [R1+0x8], R26 ;  /* 0x0000081a01007387 */ /* 0x000fe40000100a00 */
[----:B------:R-:W-:Y:S01]  /*a3e0*/  HGMMA.64x128x16.F32.BF16 R152, gdesc[UR8], R152, UP0, gsb0 ;  /* 0x01e00000089879f0 */ /* 0x000fe2000b801898 */
        /* <DEDUP_REMOVED lines=35> */
[----:B------:R-:W-:-:S03]  /*a620*/  MOV R226, R59 ;  /* 0x0000003b00e27202 */ /* 0x000fc60000000f00 */
        /* <DEDUP_REMOVED lines=38> */
[----:B------:R-:W-:-:S03]  /*a890*/  WARPGROUP.DEPBAR.LE gsb0, 0x0 ;  /* 0x00008000000079c5 */ /* 0x000fc60000010000 */
[----:B------:R-:W-:Y:S04]  /*a8a0*/  STL [R1+0x7d0], R222 ;  /* 0x0007d0de01007387 */ /* 0x000fe80000100800 */
[----:B------:R-:W-:Y:S04]  /*a8b0*/  STL [R1+0x7cc], R221 ;  /* 0x0007ccdd01007387 */ /* 0x000fe80000100800 */
[----:B------:R-:W-:Y:S04]  /*a8c0*/  STL [R1+0x7c8], R219 ;  /* 0x0007c8db01007387 */ /* 0x000fe80000100800 */
        /* <DEDUP_REMOVED lines=27> */
[----:B-1----:R-:W3:Y:S04]  /*aa80*/  LDL.LU R164, [R1] ;  /* 0x0000000001a47983 */ /* 0x002ee80000300800 */
[----:B------:R-:W3:Y:S04]  /*aa90*/  LDL.LU R165, [R1+0x4] ;  /* 0x0000040001a57983 */ /* 0x000ee80000300800 */
        /* <DEDUP_REMOVED lines=31> */
[----:B------:R-:W3:Y:S01]  /*ac90*/  LDL.LU R197, [R1+0x84] ;  /* 0x0000840001c57983 */ /* 0x000ee20000300800 */
[----:B------:R-:W-:Y:S01]  /*aca0*/  UIADD3 UR8, UR7, 0x400, URZ ;  /* 0x0000040007087890 */ /* 0x000fe2000fffe03f */
[----:B------:R-:W-:Y:S01]  /*acb0*/  WARPGROUP.ARRIVE ;  /* 0x00000000000079c5 */ /* 0x000fe20000000000 */
[----:B------:R-:W-:Y:S01]  /*acc0*/  UMOV UR9, 0x40000040 ;  /* 0x4000004000097882 */ /* 0x000fe20000000000 */
[----:B------:R-:W-:Y:S01]  /*acd0*/  IMAD.MOV.U32 R198, RZ, RZ, R227 ;  /* 0x000000ffffc67224 */ /* 0x000fe200078e00e3 */
[----:B------:R-:W-:Y:S01]  /*ace0*/  MOV R199, R226 ;  /* 0x000000e200c77202 */ /* 0x000fe20000000f00 */
[----:B------:R-:W-:Y:S01]  /*acf0*/  IMAD.MOV.U32 R200, RZ, RZ, R225 ;  /* 0x000000ffffc87224 */ /* 0x000fe200078e00e1 */
[----:B------:R-:W-:Y:S01]  /*ad00*/  MOV R201, R224 ;  /* 0x000000e000c97202 */ /* 0x000fe20000000f00 */
[----:B------:R-:W-:Y:S01]  /*ad10*/  IMAD.MOV.U32 R202, RZ, RZ, R223 ;  /* 0x000000ffffca7224 */ /* 0x000fe200078e00df */
[----:B------:R-:W-:Y:S01]  /*ad20*/  MOV R203, R220 ;  /* 0x000000dc00cb7202 */ /* 0x000fe20000000f00 */
[----:B------:R-:W-:Y:S01]  /*ad30*/  HGMMA.64x128x16.F32.BF16 R88, gdesc[UR8], R88, UP0, gsb0 ;  /* 0x01e00000085879f0 */ /* 0x000fe2000b801858 */
        /* <DEDUP_REMOVED lines=27> */
[----:B--2---:R-:W-:-:S06]  /*aef0*/  WARPGROUP.ARRIVE ;  /* 0x00000000000079c5 */ /* 0x004fcc0000000000 */
[----:B------:R-:W-:Y:S01]  /*af00*/  HGMMA.64x128x16.F32.BF16 R24, gdesc[UR8], R24, UP0, gsb0 ;  /* 0x01e00000081879f0 */ /* 0x000fe2000b801818 */
[----:B------:R-:W-:Y:S02]  /*af10*/  UIADD3 UR8, UR7, 0x2, URZ ;  /* 0x0000000207087890 */ /* 0x000fe4000fffe03f */
[----:B------:R-:W-:Y:S01]  /*af20*/  UIADD3 UR10, UR6, 0x2, URZ ;  /* 0x00000002060a7890 */ /* 0x000fe2000fffe03f */
[----:B------:R-:W-:Y:S01]  /*af30*/  UMOV UR9, 0x40000040 ;  /* 0x4000004000097882 */ /* 0x000fe20000000000 */
[----:B------:R-:W-:Y:S01]  /*af40*/  UMOV UR11, 0x40000040 ;  /* 0x40000040000b7882 */ /* 0x000fe20000000000 */
[----:B------:R-:W-:Y:S02]  /*af50*/  WARPGROUP.DEPBAR.LE gsb0, 0x0 ;  /* 0x00008000000079c5 */ /* 0x000fe40000010000 */
[----:B---3--:R-:W-:-:S06]  /*af60*/  WARPGROUP.ARRIVE ;  /* 0x00000000000079c5 */ /* 0x008fcc0000000000 */
[----:B------:R-:W-:Y:S03]  /*af70*/  HGMMA.64x128x16.F32.BF16 R164, gdesc[UR8], R164, UP0, gsb0 ;  /* 0x01e0000008a479f0 */ /* 0x000fe6000b8018a4 */
        /* <DEDUP_REMOVED lines=66> */
[----:B------:R-:W-:Y:S01]  /*b3a0*/  HGMMA.64x128x16.F32.BF16 R152, gdesc[UR8], R152, UP0, gsb0 ;  /* 0x01e00000089879f0 */ /* 0x000fe2000b801898 */
        /* <DEDUP_REMOVED lines=68> */
[----:B------:R-:W-:Y:S01]  /*b7f0*/  HGMMA.64x128x16.F32.BF16 R88, gdesc[UR8], R88, UP0, gsb0 ;  /* 0x01e00000085879f0 */ /* 0x000fe2000b801858 */
[----:B------:R-:W-:Y:S01]  /*b800*/  UIADD3 UR8, UR7, 0x602, URZ ;  /* 0x0000060207087890 */ /* 0x000fe2000fffe03f */
[----:B------:R-:W-:Y:S01]  /*b810*/  UMOV UR9, 0x40000040 ;  /* 0x4000004000097882 */ /* 0x000fe20000000000 */
[----:B------:R-:W-:Y:S02]  /*b820*/  WARPGROUP.DEPBAR.LE gsb0, 0x0 ;  /* 0x00008000000079c5 */ /* 0x000fe40000010000 */
[----:B------:R-:W-:-:S07]  /*b830*/  WARPGROUP.ARRIVE ;  /* 0x00000000000079c5 */ /* 0x000fce0000000000 */
[----:B------:R-:W-:Y:S01]  /*b840*/  HGMMA.64x128x16.F32.BF16 R24, gdesc[UR8], R24, UP0, gsb0 ;  /* 0x01e00000081879f0 */ /* 0x000fe2000b801818 */
[----:B------:R-:W-:Y:S02]  /*b850*/  UIADD3 UR8, UR7, 0x4, URZ ;  /* 0x0000000407087890 */ /* 0x000fe4000fffe03f */
[----:B------:R-:W-:Y:S01]  /*b860*/  UIADD3 UR10, UR6, 0x4, URZ ;  /* 0x00000004060a7890 */ /* 0x000fe2000fffe03f */
[----:B------:R-:W-:Y:S01]  /*b870*/  UMOV UR9, 0x40000040 ;  /* 0x4000004000097882 */ /* 0x000fe20000000000 */
[----:B------:R-:W-:Y:S01]  /*b880*/  UMOV UR11, 0x40000040 ;  /* 0x40000040000b7882 */ /* 0x000fe20000000000 */
[----:B------:R-:W-:Y:S02]  /*b890*/  WARPGROUP.DEPBAR.LE gsb0, 0x0 ;  /* 0x00008000000079c5 */ /* 0x000fe40000010000 */
[----:B--2---:R-:W-:-:S06]  /*b8a0*/  WARPGROUP.ARRIVE ;  /* 0x00000000000079c5 */ /* 0x004fcc0000000000 */
[----:B------:R-:W-:Y:S03]  /*b8b0*/  HGMMA.64x128x16.F32.BF16 R152, gdesc[UR8], R152, UP0, gsb0 ;  /* 0x01e00000089879f0 */ /* 0x000fe6000b801898 */
        /* <DEDUP_REMOVED lines=838> */
[----:B------:R-:W-:Y:S01]  /*ed20*/  MOV R211, R227 ;  /* 0x000000e300d37202 */ /* 0x000fe20000000f00 */
[----:B------:R-:W-:Y:S01]  /*ed30*/  IMAD.MOV.U32 R212, RZ, RZ, R226 ;  /* 0x000000ffffd47224 */ /* 0x000fe200078e00e2 */
[----:B------:R-:W-:Y:S01]  /*ed40*/  MOV R213, R225 ;  /* 0x000000e100d57202 */ /* 0x000fe20000000f00 */
[----:B------:R-:W-:Y:S01]  /*ed50*/  IMAD.MOV.U32 R214, RZ, RZ, R224 ;  /* 0x000000ffffd67224 */ /* 0x000fe200078e00e0 */
[----:B------:R-:W-:Y:S01]  /*ed60*/  HGMMA.64x128x16.F32.BF16 R88, gdesc[UR8], R88, UP0, gsb0 ;  /* 0x01e00000085879f0 */ /* 0x000fe2000b801858 */
        /* <DEDUP_REMOVED lines=84> */
[----:B--2---:R1:W5:Y:S04]  /*f2b0*/  LDL.LU R222, [R1+0x1e8] ;  /* 0x0001e80001de7983 */ /* 0x0043680000300800 */
        /* <DEDUP_REMOVED lines=33> */
[----:B------:R-:W-:Y:S01]  /*f4d0*/  UIADD3 UR8, UR7, 0xc06, URZ ;  /* 0x00000c0607087890 */ /* 0x000fe2000fffe03f */
[----:B------:R-:W-:Y:S01]  /*f4e0*/  UMOV UR9, 0x40000040 ;  /* 0x4000004000097882 */ /* 0x000fe20000000000 */
[----:B------:R-:W-:Y:S02]  /*f4f0*/  WARPGROUP.DEPBAR.LE gsb0, 0x0 ;  /* 0x00008000000079c5 */ /* 0x000fe40000010000 */
[----:B------:R-:W-:-:S07]  /*f500*/  WARPGROUP.ARRIVE ;  /* 0x00000000000079c5 */ /* 0x000fce0000000000 */
[----:B------:R-:W-:Y:S01]  /*f510*/  HGMMA.64x128x16.F32.BF16 R88, gdesc[UR8], R88, UP0, gsb0 ;  /* 0x01e00000085879f0 */ /* 0x000fe2000b801858 */
[----:B------:R-:W-:Y:S01]  /*f520*/  UIADD3 UR8, UR7, 0xe06, URZ ;  /* 0x00000e0607087890 */ /* 0x000fe2000fffe03f */
[----:B------:R-:W-:Y:S01]  /*f530*/  UMOV UR9, 0x40000040 ;  /* 0x4000004000097882 */ /* 0x000fe20000000000 */
[----:B------:R-:W-:Y:S02]  /*f540*/  WARPGROUP.DEPBAR.LE gsb0, 0x0 ;  /* 0x00008000000079c5 */ /* 0x000fe40000010000 */
[----:B------:R-:W-:-:S07]  /*f550*/  WARPGROUP.ARRIVE ;  /* 0x00000000000079c5 */ /* 0x000fce0000000000 */
[----:B------:R-:W-:Y:S03]  /*f560*/  HGMMA.64x128x16.F32.BF16 R24, gdesc[UR8], R24, UP0, gsb0 ;  /* 0x01e00000081879f0 */ /* 0x000fe6000b801818 */
[----:B------:R-:W-:Y:S02]  /*f570*/  WARPGROUP.DEPBAR.LE gsb0, 0x0 ;  /* 0x00008000000079c5 */ /* 0x000fe40000010000 */
[----:B-1----:R-:W-:Y:S05]  /*f580*/  @!P1 BRA `(.L_x_48) ;  /* 0x0000000000049947 */ /* 0x002fea0003800000 */
[----:B------:R-:W-:Y:S01]  /*f590*/  BPT.TRAP 0x1 ;  /* 0x000000040000795c */ /* 0x000fe20000300000 */
.L_x_48:
[----:B-----5:R-:W-:Y:S01]  /*f5a0*/  ISETP.NE.AND P0, PT, R22, RZ, PT ;  /* 0x000000ff1600720c */ /* 0x020fe20003f05270 */
[----:B------:R-:W-:-:S12]  /*f5b0*/  UISETP.GT.U32.AND UP0, UPT, UR40, 0x1, UPT ;  /* 0x000000012800788c */ /* 0x000fd8000bf04070 */
[----:B------:R-:W-:-:S05]  /*f5c0*/  @P0 LEA R4, R0, UR47, 0x3 ;  /* 0x0000002f00040c11 */ /* 0x000fca000f8e18ff */
[----:B------:R-:W-:-:S05]  /*f5d0*/  @P0 VIADD R4, R4, 0x34490 ;  /* 0x0003449004040836 */ /* 0x000fca0000000000 */
[----:B------:R-:W-:-:S04]  /*f5e0*/  @P0 PRMT R4, R23, 0x654, R4 ;  /* 0x0000065417040816 */ /* 0x000fc80000000004 */
[----:B------:R1:W-:Y:S01]  /*f5f0*/  @P0 SYNCS.ARRIVE.TRANS64.RED.A1T0 RZ, [R4+URZ], RZ ;  /* 0x000000ff04ff09a7 */ /* 0x0003e2000810043f */
[----:B------:R-:W-:-:S13]  /*f600*/  PLOP3.LUT P0, PT, PT, PT, UP0, 0x80, 0x0 ;  /* 0x000000000000781c */ /* 0x000fda0003f0f008 */
[----:B-1----:R-:W-:Y:S05]  /*f610*/  @P0 BRA `(.L_x_49) ;  /* 0x0000000000040947 */ /* 0x002fea0003800000 */
[----:B------:R-:W-:Y:S01]  /*f620*/  BPT.TRAP 0x1 ;  /* 0x000000040000795c */ /* 0x000fe20000300000 */
.L_x_49:
[----:B------:R-:W-:Y:S01]  /*f630*/  UIADD3 UR5, UR5, 0x1, URZ ;  /* 0x0000000105057890 */ /* 0x000fe2000fffe03f */
[C---:B------:R-:W-:Y:S01]  /*f640*/  ISETP.GT.AND P1, PT, R3.reuse, 0x1, PT ;  /* 0x000000010300780c */ /* 0x040fe20003f24270 */
[----:B------:R-:W-:Y:S01]  /*f650*/  VIADD R3, R3, 0xffffffff ;  /* 0xffffffff03037836 */ /* 0x000fe20000000000 */
[----:B------:R-:W-:Y:S01]  /*f660*/  IADD3 R0, R0, 0x1, RZ ;  /* 0x0000000100007810 */ /* 0x000fe20007ffe0ff */
[----:B------:R-:W-:-:S03]  /*f670*/  UISETP.NE.AND UP0, UPT, UR5, 0x2, UPT ;  /* 0x000000020500788c */ /* 0x000fc6000bf05270 */
[C---:B------:R-:W-:Y:S01]  /*f680*/  ISETP.NE.AND P0, PT, R0.reuse, 0x2, PT ;  /* 0x000000020000780c */ /* 0x040fe20003f05270 */
[----:B------:R-:W-:Y:S02]  /*f690*/  USEL UR6, URZ, 0x1, UP0 ;  /* 0x000000013f067887 */ /* 0x000fe40008000000 */
[----:B------:R-:W-:Y:S01]  /*f6a0*/  USEL UR5, UR5, URZ, UP0 ;  /* 0x0000003f05057287 */ /* 0x000fe20008000000 */
[----:B------:R-:W-:-:S03]  /*f6b0*/  SEL R0, R0, RZ, P0 ;  /* 0x000000ff00007207 */ /* 0x000fc60000000000 */
[----:B------:R-:W-:Y:S01]  /*f6c0*/  LOP3.LUT R2, R2, UR6, RZ, 0x3c, !PT ;  /* 0x0000000602027c12 */ /* 0x000fe2000f8e3cff */
[----:B------:R-:W-:Y:S07]  /*f6d0*/  @P1 BRA `(.L_x_50) ;  /* 0xffffffa400781947 */ /* 0x000fee000383ffff */
.L_x_43:
[----:B------:R-:W-:Y:S02]  /*f6e0*/  ISETP.GE.AND P0, PT, R5, 0x1, PT ;  /* 0x000000010500780c */ /* 0x000fe40003f06270 */
[----:B------:R-:W-:-:S04]  /*f6f0*/  MOV R0, UR56 ;  /* 0x0000003800007c02 */ /* 0x000fc80008000f00 */
[----:B------:R1:W-:Y:S07]  /*f700*/  SYNCS.ARRIVE.TRANS64.A1T0 RZ, [R0+UR48], RZ ;  /* 0x000000ff00ff79a7 */ /* 0x0003ee0008100030 */
[----:B------:R-:W-:Y:S05]  /*f710*/  @!P0 BRA `(.L_x_51) ;  /* 0x0000000000408947 */ /* 0x000fea0003800000 */
[----:B------:R-:W-:-:S06]  /*f720*/  UISETP.NE.AND UP0, UPT, UR43, 0x3, UPT ;  /* 0x000000032b00788c */ /* 0x000fcc000bf05270 */
[----:B------:R-:W-:-:S13]  /*f730*/  PLOP3.LUT P0, PT, PT, PT, UP0, 0x80, 0x0 ;  /* 0x000000000000781c */ /* 0x000fda0003f0f008 */
[----:B------:R-:W-:Y:S05]  /*f740*/  @!P0 BRA `(.L_x_52) ;  /* 0x0000000000048947 */ /* 0x000fea0003800000 */
[----:B------:R-:W-:Y:S01]  /*f750*/  BPT.TRAP 0x1 ;  /* 0x000000040000795c */ /* 0x000fe20000300000 */
.L_x_52:
[----:B------:R-:W-:Y:S01]  /*f760*/  ISETP.NE.AND P0, PT, R22, RZ, PT ;  /* 0x000000ff1600720c */ /* 0x000fe20003f05270 */
[----:B------:R-:W-:Y:S01]  /*f770*/  IMAD.U32 R2, RZ, RZ, UR47 ;  /* 0x0000002fff027e24 */ /* 0x000fe2000f8e00ff */
[----:B------:R-:W-:-:S11]  /*f780*/  UISETP.GT.U32.AND UP0, UPT, UR40, 0x1, UPT ;  /* 0x000000012800788c */ /* 0x000fd6000bf04070 */
[----:B------:R-:W-:-:S05]  /*f790*/  @P0 VIADD R6, R6, UR41 ;  /* 0x0000002906060c36 */ /* 0x000fca0008000000 */
[----:B-1----:R-:W-:-:S04]  /*f7a0*/  @P0 SHF.L.U32 R0, R6, 0x3, RZ ;  /* 0x0000000306000819 */ /* 0x002fc800000006ff */
[----:B------:R-:W-:-:S04]  /*f7b0*/  @P0 LOP3.LUT R0, R0, 0x8, RZ, 0xc0, !PT ;  /* 0x0000000800000812 */ /* 0x000fc800078ec0ff */
[----:B------:R-:W-:-:S04]  /*f7c0*/  @P0 IADD3 R0, R2, 0x34490, R0 ;  /* 0x0003449002000810 */ /* 0x000fc80007ffe000 */
[----:B------:R-:W-:-:S04]  /*f7d0*/  @P0 PRMT R0, R23, 0x654, R0 ;  /* 0x0000065417000816 */ /* 0x000fc80000000000 */
[----:B------:R3:W-:Y:S01]  /*f7e0*/  @P0 SYNCS.ARRIVE.TRANS64.RED.A1T0 RZ, [R0+URZ], RZ ;  /* 0x000000ff00ff09a7 */ /* 0x0007e2000810043f */
[----:B------:R-:W-:-:S13]  /*f7f0*/  PLOP3.LUT P0, PT, PT, PT, UP0, 0x80, 0x0 ;  /* 0x000000000000781c */ /* 0x000fda0003f0f008 */
[----:B---3--:R-:W-:Y:S05]  /*f800*/  @P0 BRA `(.L_x_51) ;  /* 0x0000000000040947 */ /* 0x008fea0003800000 */
[----:B------:R-:W-:Y:S01]  /*f810*/  BPT.TRAP 0x1 ;  /* 0x000000040000795c */ /* 0x000fe20000300000 */
.L_x_51:
[----:B-1----:R-:W-:Y:S02]  /*f820*/  SHF.L.U32 R0, R217, 0x1f, RZ ;  /* 0x0000001fd9007819 */ /* 0x002fe400000006ff */
[----:B------:R-:W-:Y:S02]  /*f830*/  R2UR UR4, R5 ;  /* 0x00000000050472ca */ /* 0x000fe400000e0000 */
[----:B------:R-:W1:Y:S11]  /*f840*/  SYNCS.PHASECHK.TRANS64.TRYWAIT P0, [R8+UR50+0x10], R0 ;  /* 0x00001000080075a7 */ /* 0x000e760008000172 */
[----:B------:R-:W-:-:S04]  /*f850*/  UIADD3 UR4, UR4, 0x7f, URZ ;  /* 0x0000007f04047890 */ /* 0x000fc8000fffe03f */
[----:B------:R-:W-:-:S04]  /*f860*/  USHF.R.S32.HI UR5, URZ, 0x1f, UR4 ;  /* 0x0000001f3f057899 */ /* 0x000fc80008011404 */
[----:B------:R-:W-:-:S04]  /*f870*/  ULEA.HI UR5, UR5, UR4, URZ, 0x7 ;  /* 0x0000000405057291 */ /* 0x000fc8000f8f383f */
[----:B------:R-:W-:Y:S01]  /*f880*/  USHF.R.S32.HI UR5, URZ, 0x7, UR5 ;  /* 0x000000073f057899 */ /* 0x000fe20008011405 */
[----:B-1----:R-:W-:Y:S11]  /*f890*/  @!P0 BRA `(.L_x_53) ;  /* 0x000000d000d48947 */ /* 0x002ff60003800000 */
.L_x_361:
[----:B------:R-:W-:Y:S01]  /*f8a0*/  UIADD3 UR41, UR5, UR41, URZ ;  /* 0x0000002905297290 */ /* 0x000fe2000fffe03f */
[----:B------:R-:W-:-:S03]  /*f8b0*/  LOP3.LUT P0, RZ, R7, 0xff, RZ, 0xc0, !PT ;  /* 0x000000ff07ff7812 */ /* 0x000fc6000780c0ff */
[----:B------:R-:W-:Y:S02]  /*f8c0*/  USHF.R.U32.HI UR4, URZ, 0x1, UR41 ;  /* 0x000000013f047899 */ /* 0x000fe40008011629 */
[----:B------:R-:W-:Y:S02]  /*f8d0*/  UISETP.GT.U32.AND UP0, UPT, UR41, 0x1, UPT ;  /* 0x000000012900788c */ /* 0x000fe4000bf04070 */
[----:B------:R-:W-:Y:S02]  /*f8e0*/  ULOP3.LUT UR4, UR4, 0x1, URZ, 0xc0, !UPT ;  /* 0x0000000104047892 */ /* 0x000fe4000f8ec03f */
[----:B------:R-:W-:Y:S02]  /*f8f0*/  UISETP.LT.U32.AND UP0, UPT, UR5, 0x2, UP0 ;  /* 0x000000020500788c */ /* 0x000fe40008701070 */
[----:B------:R-:W-:Y:S02]  /*f900*/  UISETP.NE.U32.AND UP1, UPT, UR4, 0x1, UPT ;  /* 0x000000010400788c */ /* 0x000fe4000bf25070 */
[----:B------:R-:W-:-:S02]  /*f910*/  ULOP3.LUT UR41, UR41, 0x1, URZ, 0xc0, !UPT ;  /* 0x0000000129297892 */ /* 0x000fc4000f8ec03f */
[----:B------:R-:W-:Y:S02]  /*f920*/  UISETP.GT.U32.AND UP1, UPT, UR5, 0x1, !UP1 ;  /* 0x000000010500788c */ /* 0x000fe4000cf24070 */
[----:B------:R-:W-:Y:S02]  /*f930*/  USEL UR5, URZ, 0x1, !UP0 ;  /* 0x000000013f057887 */ /* 0x000fe4000c000000 */
[----:B------:R-:W-:-:S04]  /*f940*/  USEL UR4, URZ, 0x1, !UP1 ;  /* 0x000000013f047887 */ /* 0x000fc8000c800000 */
[----:B------:R-:W-:Y:S01]  /*f950*/  ULOP3.LUT UR42, UR4, UR42, UR5, 0x96, !UPT ;  /* 0x0000002a042a7292 */ /* 0x000fe2000f8e9605 */
[----:B------:R-:W-:Y:S11]  /*f960*/  @!P0 BRA `(.L_x_54) ;  /* 0x00000000000c8947 */ /* 0x000ff60003800000 */
[----:B------:R-:W-:-:S04]  /*f970*/  DEPBAR {5,4,3,2,1,0} ;  /* 0x0000003f0000791a */ /* 0x000fc80000000000 */
[----:B------:R3:W-:Y:S02]  /*f980*/  UTMACCTL.IV [UR36] ;  /* 0x00000000240079b9 */ /* 0x0007e40008000000 */
[----:B---3--:R-:W-:Y:S01]  /*f990*/  NOP ;  /* 0x0000000000007918 */ /* 0x008fe20000000000 */
.L_x_54:
[----:B------:R-:W-:Y:S01]  /*f9a0*/  UIADD3 UR4, UR47, 0x30000, URZ ;  /* 0x000300002f047890 */ /* 0x000fe2000fffe03f */
[----:B------:R-:W-:Y:S02]  /*f9b0*/  R2UR UR45, R16 ;  /* 0x00000000102d72ca */ /* 0x000fe400000e0000 */
[----:B------:R-:W-:Y:S01]  /*f9c0*/  R2UR UR46, R17 ;  /* 0x00000000112e72ca */ /* 0x000fe200000e0000 */
[----:B------:R-:W-:-:S06]  /*f9d0*/  ULOP3.LUT UP0, URZ, UR4, 0x3ff, URZ, 0xc0, !UPT ;  /* 0x000003ff043f7892 */ /* 0x000fcc000f80c03f */
[----:B------:R-:W-:-:S04]  /*f9e0*/  PLOP3.LUT P0, PT, PT, PT, UP0, 0x80, 0x0 ;  /* 0x000000000000781c */ /* 0x000fc80003f0f008 */
[----:B------:R-:W-:Y:S02]  /*f9f0*/  USHF.L.U32 UR45, UR45, 0x8, URZ ;  /* 0x000000082d2d7899 */ /* 0x000fe4000800063f */
[----:B------:R-:W-:-:S07]  /*fa00*/  USHF.L.U32 UR46, UR46, 0x7, URZ ;  /* 0x000000072e2e7899 */ /* 0x000fce000800063f */
[----:B------:R-:W-:Y:S05]  /*fa10*/  @!P0 BRA `(.L_x_55) ;  /* 0x00000000007c8947 */ /* 0x000fea0003800000 */
[----:B------:R-:W-:Y:S01]  /*fa20*/  MOV R16, 0x0 ;  /* 0x0000000000107802 */ /* 0x000fe20000000f00 */
[----:B------:R-:W-:Y:S01]  /*fa30*/  ULDC.64 UR4, c[0x4][0x68] ;  /* 0x01001a0000047ab9 */ /* 0x000fe20000000a00 */
[----:B------:R-:W-:Y:S01]  /*fa40*/  ULDC.64 UR6, c[0x4][0x70] ;  /* 0x01001c0000067ab9 */ /* 0x000fe20000000a00 */
[----:B------:R-:W-:Y:S01]  /*fa50*/  ULDC.64 UR8, c[0x4][0x8] ;  /* 0x0100020000087ab9 */ /* 0x000fe20000000a00 */
[----:B-1----:R1:W3:Y:S01]  /*fa60*/  LDC.64 R2, c[0x4][R16] ;  /* 0x0100000010027b82 */ /* 0x0022e20000000a00 */
[----:B------:R-:W-:Y:S01]  /*fa70*/  MOV R4, UR4 ;  /* 0x0000000400047c02 */ /* 0x000fe20008000f00 */
[----:B------:R-:W-:Y:S01]  /*fa80*/  IMAD.U32 R5, RZ, RZ, UR5 ;  /* 0x00000005ff057e24 */ /* 0x000fe2000f8e00ff */
[----:B------:R-:W-:Y:S01]  /*fa90*/  MOV R6, UR6 ;  /* 0x0000000600067c02 */ /* 0x000fe20008000f00 */
[----:B------:R-:W-:Y:S01]  /*faa0*/  IMAD.U32 R7, RZ, RZ, UR7 ;  /* 0x00000007ff077e24 */ /* 0x000fe2000f8e00ff */
[----:B------:R-:W-:Y:S01]  /*fab0*/  MOV R10, UR8 ;  /* 0x00000008000a7c02 */ /* 0x000fe20008000f00 */
[----:B------:R-:W-:Y:S01]  /*fac0*/  IMAD.U32 R11, RZ, RZ, UR9 ;  /* 0x00000009ff0b7e24 */ /* 0x000fe2000f8e00ff */
[----:B------:R-:W-:Y:S01]  /*fad0*/  MOV R8, 0x70 ;  /* 0x0000007000087802 */ /* 0x000fe20000000f00 */
[----:B------:R-:W-:Y:S01]  /*fae0*/  IMAD.MOV.U32 R12, RZ, RZ, 0x1 ;  /* 0x00000001ff0c7424 */ /* 0x000fe200078e00ff */
[----:B-1----:R-:W-:-:S07]  /*faf0*/  MOV R13, RZ ;  /* 0x000000ff000d7202 */ /* 0x002fce0000000f00 */
[----:B------:R-:W-:-:S07]  /*fb00*/  LEPC R20, `(.L_x_56) ;  /* 0x000000001014794e */ /* 0x000fce0000000000 */
[----:B--23--:R-:W-:Y:S05]  /*fb10*/  CALL.ABS.NOINC R2 ;  /* 0x0000000002007343 */ /* 0x00cfea0003c00000 */
.L_x_56:
[----:B------:R1:W2:Y:S01]  /*fb20*/  LDC.64 R2, c[0x4][R16] ;  /* 0x0100000010027b82 */ /* 0x0002a20000000a00 */
[----:B------:R-:W-:Y:S01]  /*fb30*/  ULDC.64 UR4, c[0x4][0x68] ;  /* 0x01001a0000047ab9 */ /* 0x000fe20000000a00 */
[----:B------:R-:W-:Y:S01]  /*fb40*/  ULDC.64 UR6, c[0x4][0x70] ;  /* 0x01001c0000067ab9 */ /* 0x000fe20000000a00 */
[----:B------:R-:W-:Y:S01]  /*fb50*/  ULDC.64 UR8, c[0x4][0x8] ;  /* 0x0100020000087ab9 */ /* 0x000fe20000000a00 */
[----:B------:R-:W-:Y:S01]  /*fb60*/  IMAD.U32 R4, RZ, RZ, UR4 ;  /* 0x00000004ff047e24 */ /* 0x000fe2000f8e00ff */
[----:B------:R-:W-:Y:S01]  /*fb70*/  MOV R5, UR5 ;  /* 0x0000000500057c02 */ /* 0x000fe20008000f00 */
[----:B------:R-:W-:Y:S01]  /*fb80*/  IMAD.U32 R6, RZ, RZ, UR6 ;  /* 0x00000006ff067e24 */ /* 0x000fe2000f8e00ff */
[----:B------:R-:W-:Y:S01]  /*fb90*/  MOV R7, UR7 ;  /* 0x0000000700077c02 */ /* 0x000fe20008000f00 */
[----:B------:R-:W-:Y:S01]  /*fba0*/  IMAD.U32 R10, RZ, RZ, UR8 ;  /* 0x00000008ff0a7e24 */ /* 0x000fe2000f8e00ff */
[----:B------:R-:W-:Y:S01]  /*fbb0*/  MOV R11, UR9 ;  /* 0x00000009000b7c02 */ /* 0x000fe20008000f00 */
[----:B------:R-:W-:Y:S01]  /*fbc0*/  IMAD.MOV.U32 R8, RZ, RZ, 0x70 ;  /* 0x00000070ff087424 */ /* 0x000fe200078e00ff */
[----:B------:R-:W-:Y:S01]  /*fbd0*/  MOV R12, 0x1 ;  /* 0x00000001000c7802 */ /* 0x000fe20000000f00 */
[----:B-1----:R-:W-:-:S07]  /*fbe0*/  IMAD.MOV.U32 R13, RZ, RZ, RZ ;  /* 0x000000ffff0d7224 */ /* 0x002fce00078e00ff */
[----:B------:R-:W-:-:S07]  /*fbf0*/  LEPC R20, `(.L_x_55) ;  /* 0x000000001014794e */ /* 0x000fce0000000000 */
[----:B--2---:R-:W-:Y:S05]  /*fc00*/  CALL.ABS.NOINC R2 ;  /* 0x0000000002007343 */ /* 0x004fea0003c00000 */
.L_x_55:
[----:B------:R-:W-:Y:S02]  /*fc10*/  ULDC.64 UR4, c[0x0][0x590] ;  /* 0x0001640000047ab9 */ /* 0x000fe40000000a00 */
[----:B------:R-:W-:-:S04]  /*fc20*/  ISETP.NE.U32.AND P0, PT, RZ, UR4, PT ;  /* 0x00000004ff007c0c */ /* 0x000fc8000bf05070 */
[----:B------:R-:W-:-:S13]  /*fc30*/  ISETP.NE.AND.EX P0, PT, RZ, UR5, PT, P0 ;  /* 0x00000005ff007c0c */ /* 0x000fda000bf05300 */
[----:B------:R-:W-:Y:S05]  /*fc40*/  @!P0 BRA `(.L_x_57) ;  /* 0x0000000000148947 */ /* 0x000fea0003800000 */
[----:B-1----:R-:W-:-:S04]  /*fc50*/  LEA R2, P0, R18, UR4, 0x3 ;  /* 0x0000000412027c11 */ /* 0x002fc8000f8018ff */
[----:B------:R-:W-:-:S06]  /*fc60*/  LEA.HI.X R3, R18, UR5, R19, 0x3, P0 ;  /* 0x0000000512037c11 */ /* 0x000fcc00080f1c13 */
[----:B------:R-:W3:Y:S04]  /*fc70*/  LDG.E.64 R2, desc[UR38][R2.64] ;  /* 0x0000002602027981 */ /* 0x000ee8000c1e1b00 */
[----:B---3--:R1:W5:Y:S01]  /*fc80*/  LD.E R0, desc[UR38][R2.64] ;  /* 0x0000002602007980 */ /* 0x008362000c101900 */
[----:B------:R-:W-:Y:S05]  /*fc90*/  BRA `(.L_x_58) ;  /* 0x0000000000307947 */ /* 0x000fea0003800000 */
.L_x_57:
[----:B------:R-:W-:Y:S02]  /*fca0*/  ULDC.64 UR4, c[0x0][0x588] ;  /* 0x0001620000047ab9 */ /* 0x000fe40000000a00 */
[----:B------:R-:W-:-:S04]  /*fcb0*/  ISETP.NE.U32.AND P0, PT, RZ, UR4, PT ;  /* 0x00000004ff007c0c */ /* 0x000fc8000bf05070 */
[----:B------:R-:W-:-:S13]  /*fcc0*/  ISETP.NE.AND.EX P0, PT, RZ, UR5, PT, P0 ;  /* 0x00000005ff007c0c */ /* 0x000fda000bf05300 */
[----:B------:R-:W-:Y:S05]  /*fcd0*/  @!P0 BRA `(.L_x_59) ;  /* 0x0000000000188947 */ /* 0x000fea0003800000 */
[----:B------:R-:W3:Y:S01]  /*fce0*/  LDC.64 R4, c[0x0][0x588] ;  /* 0x00016200ff047b82 */ /* 0x000ee20000000a00 */
[----:B------:R-:W-:Y:S02]  /*fcf0*/  ULDC UR4, c[0x0][0x598] ;  /* 0x0001660000047ab9 */ /* 0x000fe40000000800 */
[----:B-1----:R-:W-:-:S04]  /*fd00*/  IMAD R2, R18, UR4, RZ ;  /* 0x0000000412027c24 */ /* 0x002fc8000f8e02ff */
[----:B---3--:R-:W-:-:S05]  /*fd10*/  IMAD.WIDE R2, R2, 0x4, R4 ;  /* 0x0000000402027825 */ /* 0x008fca00078e0204 */
[----:B------:R3:W5:Y:S01]  /*fd20*/  LDG.E R0, desc[UR38][R2.64] ;  /* 0x0000002602007981 */ /* 0x000762000c1e1900 */
[----:B------:R-:W-:Y:S05]  /*fd30*/  BRA `(.L_x_58) ;  /* 0x0000000000087947 */ /* 0x000fea0003800000 */
.L_x_59:
[----:B------:R-:W-:Y:S02]  /*fd40*/  ULDC UR4, c[0x0][0x580] ;  /* 0x0001600000047ab9 */ /* 0x000fe40000000800 */
[----:B-1----:R-:W-:-:S07]  /*fd50*/  MOV R0, UR4 ;  /* 0x0000000400007c02 */ /* 0x002fce0008000f00 */
.L_x_58:
[----:B------:R-:W-:Y:S02]  /*fd60*/  ULDC.64 UR4, c[0x0][0x5b8] ;  /* 0x00016e0000047ab9 */ /* 0x000fe40000000a00 */
[----:B------:R-:W-:-:S04]  /*fd70*/  ISETP.NE.U32.AND P0, PT, RZ, UR4, PT ;  /* 0x00000004ff007c0c */ /* 0x000fc8000bf05070 */
[----:B------:R-:W-:-:S13]  /*fd80*/  ISETP.NE.AND.EX P0, PT, RZ, UR5, PT, P0 ;  /* 0x00000005ff007c0c */ /* 0x000fda000bf05300 */
[----:B------:R-:W-:Y:S05]  /*fd90*/  @!P0 BRA `(.L_x_60) ;  /* 0x0000000000148947 */ /* 0x000fea0003800000 */
[----:B-1-3--:R-:W-:-:S04]  /*fda0*/  LEA R2, P0, R18, UR4, 0x3 ;  /* 0x0000000412027c11 */ /* 0x00afc8000f8018ff */
[----:B------:R-:W-:-:S06]  /*fdb0*/  LEA.HI.X R3, R18, UR5, R19, 0x3, P0 ;  /* 0x0000000512037c11 */ /* 0x000fcc00080f1c13 */
[----:B------:R-:W3:Y:S04]  /*fdc0*/  LDG.E.64 R2, desc[UR38][R2.64] ;  /* 0x0000002602027981 */ /* 0x000ee8000c1e1b00 */
[----:B---3--:R3:W5:Y:S01]  /*fdd0*/  LD.E R2, desc[UR38][R2.64] ;  /* 0x0000002602027980 */ /* 0x008762000c101900 */
[----:B------:R-:W-:Y:S05]  /*fde0*/  BRA `(.L_x_61) ;  /* 0x0000000000307947 */ /* 0x000fea0003800000 */
.L_x_60:
[----:B------:R-:W-:Y:S02]  /*fdf0*/  ULDC.64 UR4, c[0x0][0x5b0] ;  /* 0x00016c0000047ab9 */ /* 0x000fe40000000a00 */
[----:B------:R-:W-:-:S04]  /*fe00*/  ISETP.NE.U32.AND P0, PT, RZ, UR4, PT ;  /* 0x00000004ff007c0c */ /* 0x000fc8000bf05070 */
[----:B------:R-:W-:-:S13]  /*fe10*/  ISETP.NE.AND.EX P0, PT, RZ, UR5, PT, P0 ;  /* 0x00000005ff007c0c */ /* 0x000fda000bf05300 */
[----:B------:R-:W-:Y:S05]  /*fe20*/  @!P0 BRA `(.L_x_62) ;  /* 0x0000000000188947 */ /* 0x000fea0003800000 */
[----:B------:R-:W4:Y:S01]  /*fe30*/  LDC.64 R4, c[0x0][0x5b0] ;  /* 0x00016c00ff047b82 */ /* 0x000f220000000a00 */
[----:B------:R-:W-:Y:S02]  /*fe40*/  ULDC UR4, c[0x0][0x5c0] ;  /* 0x0001700000047ab9 */ /* 0x000fe40000000800 */
[----:B-1-3--:R-:W-:-:S04]  /*fe50*/  IMAD R2, R18, UR4, RZ ;  /* 0x0000000412027c24 */ /* 0x00afc8000f8e02ff */
[----:B----4-:R-:W-:-:S06]  /*fe60*/  IMAD.WIDE R2, R2, 0x4, R4 ;  /* 0x0000000402027825 */ /* 0x010fcc00078e0204 */
[----:B------:R1:W5:Y:S01]  /*fe70*/  LDG.E R2, desc[UR38][R2.64] ;  /* 0x0000002602027981 */ /* 0x000362000c1e1900 */
[----:B------:R-:W-:Y:S05]  /*fe80*/  BRA `(.L_x_61) ;  /* 0x0000000000087947 */ /* 0x000fea0003800000 */
.L_x_62:
[----:B------:R-:W-:Y:S02]  /*fe90*/  ULDC UR4, c[0x0][0x5a8] ;  /* 0x00016a0000047ab9 */ /* 0x000fe40000000800 */
[----:B-1-3--:R-:W-:-:S07]  /*fea0*/  IMAD.U32 R2, RZ, RZ, UR4 ;  /* 0x00000004ff027e24 */ /* 0x00afce000f8e00ff */
.L_x_61:
[----:B------:R-:W-:Y:S01]  /*feb0*/  ISETP.GT.U32.AND P0, PT, R222, 0x3e, PT ;  /* 0x0000003ede00780c */ /* 0x000fe20003f04070 */
[----:B------:R-:W-:Y:S01]  /*fec0*/  BSSY B0, `(.L_x_63) ;  /* 0x0000007000007945 */ /* 0x000fe20003800000 */
[----:B------:R-:W-:-:S11]  /*fed0*/  PRMT R16, RZ, 0x7610, R16 ;  /* 0x00007610ff107816 */ /* 0x000fd60000000010 */
[----:B------:R-:W-:Y:S05]  /*fee0*/  @P0 BRA `(.L_x_64) ;  /* 0x0000000000100947 */ /* 0x000fea0003800000 */
[----:B------:R-:W-:-:S03]  /*fef0*/  UMOV UR4, 0xffffffff ;  /* 0xffffffff00047882 */ /* 0x000fc60000000000 */
[----:B------:R-:W-:Y:S05]  /*ff00*/  BRA.DIV UR4, `(.L_x_65) ;  /* 0x000000ce04547947 */ /* 0x000fea000b800000 */
[----:B------:R-:W-:-:S13]  /*ff10*/  ELECT P6, URZ, PT ;  /* 0x00000000003f782f */ /* 0x000fda00038c0000 */
.L_x_363:
[----:B------:R-:W-:-:S07]  /*ff20*/  SEL R16, RZ, 0x1, !P6 ;  /* 0x00000001ff107807 */ /* 0x000fce0007000000 */
.L_x_64:
[----:B------:R-:W-:Y:S05]  /*ff30*/  BSYNC B0 ;  /* 0x0000000000007941 */ /* 0x000fea0003800000 */
.L_x_63:
[----:B-1-3--:R-:W-:-:S04]  /*ff40*/  MOV R3, UR55 ;  /* 0x0000003700037c02 */ /* 0x00afc80008000f00 */
[----:B------:R-:W-:-:S13]  /*ff50*/  ISETP.NE.AND P0, PT, R3, 0x3, PT ;  /* 0x000000030300780c */ /* 0x000fda0003f05270 */
[----:B------:R-:W-:Y:S05]  /*ff60*/  @!P0 BRA `(.L_x_66) ;  /* 0x0000000000048947 */ /* 0x000fea0003800000 */
[----:B------:R-:W-:Y:S01]  /*ff70*/  BPT.TRAP 0x1 ;  /* 0x000000040000795c */ /* 0x000fe20000300000 */
.L_x_66:
[----:B------:R-:W-:Y:S02]  /*ff80*/  SHF.L.U32 R223, RZ, 0x1f, RZ ;  /* 0x0000001fffdf7819 */ /* 0x000fe400000006ff */
[----:B-----5:R-:W-:Y:S02]  /*ff90*/  FSETP.NEU.AND P1, PT, R0, RZ, PT ;  /* 0x000000ff0000720b */ /* 0x020fe40003f2d000 */
[----:B------:R-:W1:Y:S02]  /*ffa0*/  SYNCS.PHASECHK.TRANS64.TRYWAIT P2, [UR47+0x344a0], R223 ;  /* 0x0344a0dfff0075a7 */ /* 0x000e64000804016f */
[----:B-1----:R-:W-:Y:S09]  /*ffb0*/  @!P2 BRA `(.L_x_67) ;  /* 0x000000cc0040a947 */ /* 0x002ff20003800000 */
.L_x_364:
[----:B------:R-:W3:Y:S04]  /*ffc0*/  LDL.LU R3, [R1] ;  /* 0x0000000001037983 */ /* 0x000ee80000300800 */
[----:B------:R-:W4:Y:S04]  /*ffd0*/  LDL.LU R7, [R1+0x4] ;  /* 0x0000040001077983 */ /* 0x000f280000300800 */
[----:B------:R-:W5:Y:S01]  /*ffe0*/  LDL.LU R6, [R1+0x8] ;  /* 0x0000080001067983 */ /* 0x000f620000300800 */
[----:B------:R-:W-:Y:S01]  /*fff0*/  IMAD.MOV.U32 R8, RZ, RZ, RZ ;  /* 0x000000ffff087224 */ /* 0x000fe200078e00ff */
[----:B-1----:R-:W-:Y:S01]  /*10000*/  @P1 LEA R4, R221, UR47, 0x1 ;  /* 0x0000002fdd041c11 */ /* 0x002fe2000f8e08ff */
[----:B------:R-:W-:Y:S05]  /*10010*/  @P1 WARPSYNC.ALL ;  /* 0x0000000000001948 */ /* 0x000fea0003800000 */
[----:B------:R-:W1:Y:S01]  /*10020*/  @P1 LDSM.16.MT88.4 R8, [R4+0x30000] ;  /* 0x030000000408183b */ /* 0x000e620000004200 */
[----:B------:R-:W-:Y:S01]  /*10030*/  BSSY B0, `(.L_x_68) ;  /* 0x000000f000007945 */ /* 0x000fe20003800000 */
[----:B-1----:R-:W-:-:S02]  /*10040*/  HADD2.F32 R5, -RZ, R8.H0_H0 ;  /* 0x20000008ff057230 */ /* 0x002fc40000004100 */
[----:B---3--:R-:W-:-:S04]  /*10050*/  FMUL R3, R3, R2 ;  /* 0x0000000203037220 */ /* 0x008fc80000400000 */
[----:B------:R-:W-:Y:S01]  /*10060*/  FFMA R5, R5, R0, R3 ;  /* 0x0000000005057223 */ /* 0x000fe20000000003 */
[----:B------:R-:W-:Y:S02]  /*10070*/  HADD2.F32 R3, -RZ, R8.H1_H1 ;  /* 0x30000008ff037230 */ /* 0x000fe40000004100 */
[-C--:B----4-:R-:W-:Y:S01]  /*10080*/  FMUL R12, R7, R2.reuse ;  /* 0x00000002070c7220 */ /* 0x090fe20000400000 */
[----:B-----5:R-:W-:-:S03]  /*10090*/  FMUL R13, R6, R2 ;  /* 0x00000002060d7220 */ /* 0x020fc60000400000 */
[----:B------:R-:W-:-:S05]  /*100a0*/  FFMA R12, R3, R0, R12 ;  /* 0x00000000030c7223 */ /* 0x000fca000000000c */
[----:B------:R-:W-:Y:S02]  /*100b0*/  F2FP.F16.F32.PACK_AB R12, R12, R5 ;  /* 0x000000050c0c723e */ /* 0x000fe400000000ff */
[----:B------:R-:W1:Y:S01]  /*100c0*/  @P1 LDSM.16.MT88.4 R4, [R4+0x30800] ;  /* 0x030800000404183b */ /* 0x000e620000004200 */
[----:B------:R-:W-:Y:S05]  /*100d0*/  @P1 BRA `(.L_x_69) ;  /* 0x0000000000101947 */ /* 0x000fea0003800000 */
[----:B------:R-:W-:Y:S02]  /*100e0*/  MOV R9, RZ ;  /* 0x000000ff00097202 */ /* 0x000fe40000000f00 */
[----:B------:R-:W-:Y:S02]  /*100f0*/  CS2R R10, SRZ ;  /* 0x00000000000a7805 */ /* 0x000fe4000001ff00 */
[----:B-1----:R-:W-:Y:S02]  /*10100*/  CS2R R4, SRZ ;  /* 0x0000000000047805 */ /* 0x002fe4000001ff00 */
[----:B------:R-:W-:-:S07]  /*10110*/  CS2R R6, SRZ ;  /* 0x0000000000067805 */ /* 0x000fce000001ff00 */
.L_x_69:
[----:B------:R-:W-:Y:S05]  /*10120*/  BSYNC B0 ;  /* 0x0000000000007941 */ /* 0x000fea0003800000 */
.L_x_68:
[----:B------:R-:W3:Y:S04]  /*10130*/  LDL.LU R18, [R1+0x10] ;  /* 0x0000100001127983 */ /* 0x000ee80000300800 */
[----:B------:R-:W4:Y:S04]  /*10140*/  LDL.LU R17, [R1+0x14] ;  /* 0x0000140001117983 */ /* 0x000f280000300800 */
[----:B------:R-:W5:Y:S01]  /*10150*/  LDL.LU R15, [R1+0x18] ;  /* 0x00001800010f7983 */ /* 0x000f620000300800 */
[----:B------:R-:W-:-:S03]  /*10160*/  HADD2.F32 R3, -RZ, R9.H0_H0 ;  /* 0x20000009ff037230 */ /* 0x000fc60000004100 */
[----:B------:R-:W2:Y:S04]  /*10170*/  LDL.LU R227, [R1+0x1c] ;  /* 0x00001c0001e37983 */ /* 0x000ea80000300800 */
[----:B------:R-:W2:Y:S04]  /*10180*/  LDL.LU R218, [R1+0x20] ;  /* 0x0000200001da7983 */ /* 0x000ea80000300800 */
[----:B------:R-:W2:Y:S04]  /*10190*/  LDL.LU R21, [R1+0x24] ;  /* 0x0000240001157983 */ /* 0x000ea80000300800 */
[----:B------:R-:W2:Y:S04]  /*101a0*/  LDL.LU R20, [R1+0x28] ;  /* 0x0000280001147983 */ /* 0x000ea80000300800 */
[----:B------:R-:W2:Y:S01]  /*101b0*/  LDL.LU R19, [R1+0x2c] ;  /* 0x00002c0001137983 */ /* 0x000ea20000300800 */
[----:B------:R-:W-:-:S03]  /*101c0*/  FFMA R14, R3, R0, R13 ;  /* 0x00000000030e7223 */ /* 0x000fc6000000000d */
[----:B------:R-:W2:Y:S04]  /*101d0*/  LDL.LU R226, [R1+0x30] ;  /* 0x0000300001e27983 */ /* 0x000ea80000300800 */
[----:B------:R-:W2:Y:S04]  /*101e0*/  LDL.LU R225, [R1+0x34] ;  /* 0x0000340001e17983 */ /* 0x000ea80000300800 */
[----:B------:R-:W2:Y:S04]  /*101f0*/  LDL.LU R224, [R1+0x38] ;  /* 0x0000380001e07983 */ /* 0x000ea80000300800 */
[----:B------:R-:W2:Y:S04]  /*10200*/  LDL.LU R220, [R1+0x3c] ;  /* 0x00003c0001dc7983 */ /* 0x000ea80000300800 */
[----:B------:R-:W3:Y:S01]  /*10210*/  LDL.LU R13, [R1+0xc] ;  /* 0x00000c00010d7983 */ /* 0x000ee20000300800 */
[----:B------:R-:W-:Y:S01]  /*10220*/  HADD2.F32 R3, -RZ, R9.H1_H1 ;  /* 0x30000009ff037230 */ /* 0x000fe20000004100 */
[----:B------:R-:W-:Y:S05]  /*10230*/  WARPSYNC.ALL ;  /* 0x0000000000007948 */ /* 0x000fea0003800000 */
[----:B------:R-:W-:Y:S01]  /*10240*/  PRMT R16, R16, 0x9910, RZ ;  /* 0x0000991010107816 */ /* 0x000fe200000000ff */
[----:B------:R-:W-:Y:S01]  /*10250*/  BSSY B0, `(.L_x_70) ;  /* 0x000003f000007945 */ /* 0x000fe20003800000 */
[----:B---3--:R-:W-:-:S04]  /*10260*/  FMUL R13, R13, R2 ;  /* 0x000000020d0d7220 */ /* 0x008fc80000400000 */
[----:B------:R-:W-:Y:S01]  /*10270*/  FFMA R13, R3, R0, R13 ;  /* 0x00000000030d7223 */ /* 0x000fe2000000000d */
[----:B------:R-:W-:-:S04]  /*10280*/  FMUL R3, R18, R2 ;  /* 0x0000000212037220 */ /* 0x000fc80000400000 */
[----:B------:R-:W-:Y:S01]  /*10290*/  F2FP.F16.F32.PACK_AB R13, R13, R14 ;  /* 0x0000000e0d0d723e */ /* 0x000fe200000000ff */
[----:B------:R-:W-:-:S05]  /*102a0*/  HADD2.F32 R14, -RZ, R10.H0_H0 ;  /* 0x2000000aff0e7230 */ /* 0x000fca0000004100 */
[----:B------:R-:W-:Y:S01]  /*102b0*/  FFMA R18, R14, R0, R3 ;  /* 0x000000000e127223 */ /* 0x000fe20000000003 */
[----:B------:R-:W-:Y:S02]  /*102c0*/  HADD2.F32 R14, -RZ, R10.H1_H1 ;  /* 0x3000000aff0e7230 */ /* 0x000fe40000004100 */
[----:B----4-:R-:W-:-:S04]  /*102d0*/  FMUL R3, R17, R2 ;  /* 0x0000000211037220 */ /* 0x010fc80000400000 */
[----:B------:R-:W-:Y:S01]  /*102e0*/  FFMA R17, R14, R0, R3 ;  /* 0x000000000e117223 */ /* 0x000fe20000000003 */
[----:B------:R-:W-:Y:S02]  /*102f0*/  HADD2.F32 R14, -RZ, R11.H0_H0 ;  /* 0x2000000bff0e7230 */ /* 0x000fe40000004100 */
[----:B-----5:R-:W-:-:S04]  /*10300*/  FMUL R3, R15, R2 ;  /* 0x000000020f037220 */ /* 0x020fc80000400000 */
[----:B------:R-:W-:Y:S01]  /*10310*/  FFMA R15, R14, R0, R3 ;  /* 0x000000000e0f7223 */ /* 0x000fe20000000003 */
[----:B------:R-:W-:Y:S02]  /*10320*/  HADD2.F32 R14, -RZ, R11.H1_H1 ;  /* 0x3000000bff0e7230 */ /* 0x000fe40000004100 */
[----:B--2---:R-:W-:-:S04]  /*10330*/  FMUL R3, R227, R2 ;  /* 0x00000002e3037220 */ /* 0x004fc80000400000 */
[----:B------:R-:W-:Y:S01]  /*10340*/  FFMA R3, R14, R0, R3 ;  /* 0x000000000e037223 */ /* 0x000fe20000000003 */
[----:B------:R-:W-:-:S04]  /*10350*/  F2FP.F16.F32.PACK_AB R14, R17, R18 ;  /* 0x00000012110e723e */ /* 0x000fc800000000ff */
[----:B------:R-:W-:Y:S02]  /*10360*/  F2FP.F16.F32.PACK_AB R15, R3, R15 ;  /* 0x0000000f030f723e */ /* 0x000fe400000000ff */
[----:B------:R-:W-:-:S05]  /*10370*/  LEA R3, R221, UR47, 0x1 ;  /* 0x0000002fdd037c11 */ /* 0x000fca000f8e08ff */
[----:B------:R1:W-:Y:S02]  /*10380*/  STSM.16.MT88.4 [R3+0x30000], R12 ;  /* 0x0300000c03007844 */ /* 0x0003e40000004200 */
[--C-:B-1----:R-:W-:Y:S02]  /*10390*/  HADD2.F32 R13, -RZ, R4.reuse.H1_H1 ;  /* 0x30000004ff0d7230 */ /* 0x102fe40000004100 */
[-C--:B------:R-:W-:Y:S01]  /*103a0*/  FMUL R12, R21, R2.reuse ;  /* 0x00000002150c7220 */ /* 0x080fe20000400000 */
[----:B------:R-:W-:Y:S02]  /*103b0*/  HADD2.F32 R14, -RZ, R4.H0_H0 ;  /* 0x20000004ff0e7230 */ /* 0x000fe40000004100 */
[----:B------:R-:W-:Y:S01]  /*103c0*/  FMUL R15, R218, R2 ;  /* 0x00000002da0f7220 */ /* 0x000fe20000400000 */
[-C--:B------:R-:W-:Y:S01]  /*103d0*/  FFMA R21, R13, R0.reuse, R12 ;  /* 0x000000000d157223 */ /* 0x080fe2000000000c */
[--C-:B------:R-:W-:Y:S02]  /*103e0*/  HADD2.F32 R13, -RZ, R5.reuse.H1_H1 ;  /* 0x30000005ff0d7230 */ /* 0x100fe40000004100 */
[----:B------:R-:W-:Y:S01]  /*103f0*/  FFMA R218, R14, R0, R15 ;  /* 0x000000000eda7223 */ /* 0x000fe2000000000f */
[----:B------:R-:W-:Y:S01]  /*10400*/  FMUL R12, R19, R2 ;  /* 0x00000002130c7220 */ /* 0x000fe20000400000 */
[----:B------:R-:W-:-:S02]  /*10410*/  HADD2.F32 R14, -RZ, R5.H0_H0 ;  /* 0x20000005ff0e7230 */ /* 0x000fc40000004100 */
[----:B------:R-:W-:Y:S01]  /*10420*/  FMUL R15, R20, R2 ;  /* 0x00000002140f7220 */ /* 0x000fe20000400000 */
[-C--:B------:R-:W-:Y:S01]  /*10430*/  FFMA R19, R13, R0.reuse, R12 ;  /* 0x000000000d137223 */ /* 0x080fe2000000000c */
[--C-:B------:R-:W-:Y:S02]  /*10440*/  HADD2.F32 R13, -RZ, R6.reuse.H1_H1 ;  /* 0x30000006ff0d7230 */ /* 0x100fe40000004100 */
[----:B------:R-:W-:Y:S01]  /*10450*/  FFMA R20, R14, R0, R15 ;  /* 0x000000000e147223 */ /* 0x000fe2000000000f */
[-C--:B------:R-:W-:Y:S01]  /*10460*/  FMUL R12, R225, R2.reuse ;  /* 0x00000002e10c7220 */ /* 0x080fe20000400000 */
[----:B------:R-:W-:Y:S02]  /*10470*/  HADD2.F32 R14, -RZ, R6.H0_H0 ;  /* 0x20000006ff0e7230 */ /* 0x000fe40000004100 */
[----:B------:R-:W-:Y:S01]  /*10480*/  FMUL R15, R226, R2 ;  /* 0x00000002e20f7220 */ /* 0x000fe20000400000 */
[----:B------:R-:W-:Y:S01]  /*10490*/  FFMA R17, R13, R0, R12 ;  /* 0x000000000d117223 */ /* 0x000fe2000000000c */
[----:B------:R-:W-:-:S02]  /*104a0*/  HADD2.F32 R13, -RZ, R7.H0_H0 ;  /* 0x20000007ff0d7230 */ /* 0x000fc40000004100 */
[----:B------:R-:W-:Y:S01]  /*104b0*/  FFMA R18, R14, R0, R15 ;  /* 0x000000000e127223 */ /* 0x000fe2000000000f */
[----:B------:R-:W-:Y:S02]  /*104c0*/  HADD2.F32 R12, -RZ, R7.H1_H1 ;  /* 0x30000007ff0c7230 */ /* 0x000fe40000004100 */
[-C--:B------:R-:W-:Y:S01]  /*104d0*/  FMUL R14, R224, R2.reuse ;  /* 0x00000002e00e7220 */ /* 0x080fe20000400000 */
[----:B------:R-:W-:Y:S01]  /*104e0*/  FMUL R15, R220, R2 ;  /* 0x00000002dc0f7220 */ /* 0x000fe20000400000 */
[----:B------:R-:W-:Y:S02]  /*104f0*/  IMAD.MOV.U32 R220, RZ, RZ, R16 ;  /* 0x000000ffffdc7224 */ /* 0x000fe400078e0010 */
[-C--:B------:R-:W-:Y:S01]  /*10500*/  FFMA R16, R13, R0.reuse, R14 ;  /* 0x000000000d107223 */ /* 0x080fe2000000000e */
[----:B------:R-:W-:Y:S01]  /*10510*/  FFMA R15, R12, R0, R15 ;  /* 0x000000000c0f7223 */ /* 0x000fe2000000000f */
[----:B------:R-:W-:Y:S02]  /*10520*/  F2FP.F16.F32.PACK_AB R12, R21, R218 ;  /* 0x000000da150c723e */ /* 0x000fe400000000ff */
[----:B------:R-:W-:-:S02]  /*10530*/  F2FP.F16.F32.PACK_AB R13, R19, R20 ;  /* 0x00000014130d723e */ /* 0x000fc400000000ff */
[----:B------:R-:W-:Y:S02]  /*10540*/  F2FP.F16.F32.PACK_AB R14, R17, R18 ;  /* 0x00000012110e723e */ /* 0x000fe400000000ff */
[----:B------:R-:W-:Y:S02]  /*10550*/  F2FP.F16.F32.PACK_AB R15, R15, R16 ;  /* 0x000000100f0f723e */ /* 0x000fe400000000ff */
[----:B------:R-:W-:-:S03]  /*10560*/  ISETP.NE.AND P2, PT, R220, RZ, PT ;  /* 0x000000ffdc00720c */ /* 0x000fc60003f45270 */
[----:B------:R1:W-:Y:S01]  /*10570*/  STSM.16.MT88.4 [R3+0x30800], R12 ;  /* 0x0308000c03007844 */ /* 0x0003e20000004200 */
[----:B------:R-:W-:Y:S01]  /*10580*/  @!PT LDS RZ, [RZ] ;  /* 0x00000000fffff984 */ /* 0x000fe20000000800 */
[----:B------:R-:W-:Y:S01]  /*10590*/  @!PT LDS RZ, [RZ] ;  /* 0x00000000fffff984 */ /* 0x000fe20000000800 */
[----:B------:R-:W-:Y:S01]  /*105a0*/  @!PT LDS RZ, [RZ] ;  /* 0x00000000fffff984 */ /* 0x000fe20000000800 */
[----:B------:R-:W-:Y:S01]  /*105b0*/  @!PT LDS RZ, [RZ] ;  /* 0x00000000fffff984 */ /* 0x000fe20000000800 */
[----:B------:R2:W-:Y:S06]  /*105c0*/  MEMBAR.ALL.CTA ;  /* 0x0000000000007992 */ /* 0x0005ec0000008000 */
[----:B--2---:R-:W2:Y:S02]  /*105d0*/  FENCE.VIEW.ASYNC.S ;  /* 0x00000000000073c6 */ /* 0x004ea40000000000 */
[----:B--2---:R-:W-:Y:S06]  /*105e0*/  BAR.SYNC.DEFER_BLOCKING 0x1, 0x80 ;  /* 0x0042000000007b1d */ /* 0x004fec0000010000 */
[----:B------:R-:W-:Y:S05]  /*105f0*/  @!P2 BRA `(.L_x_71) ;  /* 0x000000000010a947 */ /* 0x000fea0003800000 */
[----:B------:R-:W-:-:S09]  /*10600*/  UIADD3 UR44, UR47, 0x30000, URZ ;  /* 0x000300002f2c7890 */ /* 0x000fd2000fffe03f */
[----:B------:R2:W-:Y:S01]  /*10610*/  UTMASTG.2D [UR44], [UR36] ;  /* 0x0000002c240073b5 */ /* 0x0005e20008008000 */
[----:B------:R0:W-:Y:S01]  /*10620*/  UTMACMDFLUSH ;  /* 0x00000000000079b7 */ /* 0x0001e20000000000 */
[----:B--2---:R-:W-:-:S04]  /*10630*/  DEPBAR.LE SB0, 0x1 ;  /* 0x000080400000791a */ /* 0x004fc80000000000 */
.L_x_71:
[----:B------:R-:W-:Y:S05]  /*10640*/  BSYNC B0 ;  /* 0x0000000000007941 */ /* 0x000fea0003800000 */
.L_x_70:
[----:B------:R-:W-:Y:S06]  /*10650*/  BAR.SYNC.DEFER_BLOCKING 0x1, 0x80 ;  /* 0x0042000000007b1d */ /* 0x000fec0000010000 */
[----:B------:R-:W-:Y:S05]  /*10660*/  @!P0 BRA `(.L_x_72) ;  /* 0x0000000000048947 */ /* 0x000fea0003800000 */
[----:B------:R-:W-:Y:S01]  /*10670*/  BPT.TRAP 0x1 ;  /* 0x000000040000795c */ /* 0x000fe20000300000 */
.L_x_72:
[----:B------:R-:W2:Y:S02]  /*10680*/  SYNCS.PHASECHK.TRANS64.TRYWAIT P3, [UR47+0x344a8], R223 ;  /* 0x0344a8dfff0075a7 */ /* 0x000ea4000806016f */
[----:B--2---:R-:W-:Y:S05]  /*10690*/  @!P3 BRA `(.L_x_73) ;  /* 0x000000c400a0b947 */ /* 0x004fea0003800000 */
.L_x_365:
[----:B------:R-:W-:Y:S05]  /*106a0*/  @P1 WARPSYNC.ALL ;  /* 0x0000000000001948 */ /* 0x000fea0003800000 */
[----:B------:R-:W2:Y:S01]  /*106b0*/  @P1 LDSM.16.MT88.4 R8, [R3+0x31000] ;  /* 0x031000000308183b */ /* 0x000ea20000004200 */
[-C--:B------:R-:W-:Y:S01]  /*106c0*/  FMUL R156, R156, R2.reuse ;  /* 0x000000029c9c7220 */ /* 0x080fe20000400000 */
[-C--:B------:R-:W-:Y:S01]  /*106d0*/  FMUL R157, R157, R2.reuse ;  /* 0x000000029d9d7220 */ /* 0x080fe20000400000 */
[-C--:B------:R-:W-:Y:S01]  /*106e0*/  FMUL R152, R152, R2.reuse ;  /* 0x0000000298987220 */ /* 0x080fe20000400000 */
[----:B------:R-:W3:Y:S01]  /*106f0*/  @P1 LDSM.16.MT88.4 R4, [R3+0x31800] ;  /* 0x031800000304183b */ /* 0x000ee20000004200 */
[-C--:B------:R-:W-:Y:S01]  /*10700*/  FMUL R154, R154, R2.reuse ;  /* 0x000000029a9a7220 */ /* 0x080fe20000400000 */
[-C--:B------:R-:W-:Y:S01]  /*10710*/  FMUL R158, R158, R2.reuse ;  /* 0x000000029e9e7220 */ /* 0x080fe20000400000 */
[-C--:B------:R-:W-:Y:S01]  /*10720*/  FMUL R153, R153, R2.reuse ;  /* 0x0000000299997220 */ /* 0x080fe20000400000 */
[-C--:B------:R-:W-:Y:S01]  /*10730*/  FMUL R155, R155, R2.reuse ;  /* 0x000000029b9b7220 */ /* 0x080fe20000400000 */
[-C--:B-1----:R-:W-:Y:S01]  /*10740*/  FMUL R15, R159, R2.reuse ;  /* 0x000000029f0f7220 */ /* 0x082fe20000400000 */
[----:B------:R-:W-:Y:S05]  /*10750*/  WARPSYNC.ALL ;  /* 0x0000000000007948 */ /* 0x000fea0003800000 */
[-C--:B------:R-:W-:Y:S01]  /*10760*/  FMUL R160, R160, R2.reuse ;  /* 0x00000002a0a07220 */ /* 0x080fe20000400000 */
[-C--:B------:R-:W-:Y:S01]  /*10770*/  FMUL R161, R161, R2.reuse ;  /* 0x00000002a1a17220 */ /* 0x080fe20000400000 */
[-C--:B------:R-:W-:Y:S01]  /*10780*/  FMUL R162, R162, R2.reuse ;  /* 0x00000002a2a27220 */ /* 0x080fe20000400000 */
[-C--:B------:R-:W-:Y:S01]  /*10790*/  FMUL R163, R163, R2.reuse ;  /* 0x00000002a3a37220 */ /* 0x080fe20000400000 */
[-C--:B------:R-:W-:Y:S01]  /*107a0*/  FMUL R164, R164, R2.reuse ;  /* 0x00000002a4a47220 */ /* 0x080fe20000400000 */
[-C--:B------:R-:W-:Y:S01]  /*107b0*/  FMUL R165, R165, R2.reuse ;  /* 0x00000002a5a57220 */ /* 0x080fe20000400000 */
[-C--:B------:R-:W-:Y:S01]  /*107c0*/  FMUL R166, R166, R2.reuse ;  /* 0x00000002a6a67220 */ /* 0x080fe20000400000 */
[----:B------:R-:W-:Y:S01]  /*107d0*/  FMUL R167, R167, R2 ;  /* 0x00000002a7a77220 */ /* 0x000fe20000400000 */
[----:B------:R-:W-:Y:S01]  /*107e0*/  BSSY B0, `(.L_x_74) ;  /* 0x0000039000007945 */ /* 0x000fe20003800000 */
[----:B--2---:R-:W-:-:S02]  /*107f0*/  HADD2.F32 R14, -RZ, R10.H0_H0 ;  /* 0x2000000aff0e7230 */ /* 0x004fc40000004100 */
[----:B------:R-:W-:Y:S02]  /*10800*/  HADD2.F32 R12, -RZ, R8.H0_H0 ;  /* 0x20000008ff0c7230 */ /* 0x000fe40000004100 */
[--C-:B------:R-:W-:Y:S02]  /*10810*/  HADD2.F32 R13, -RZ, R9.reuse.H0_H0 ;  /* 0x20000009ff0d7230 */ /* 0x100fe40000004100 */
[-C--:B------:R-:W-:Y:S01]  /*10820*/  FFMA R156, R14, R0.reuse, R156 ;  /* 0x000000000e9c7223 */ /* 0x080fe2000000009c */
[----:B------:R-:W-:Y:S02]  /*10830*/  HADD2.F32 R14, -RZ, R10.H1_H1 ;  /* 0x3000000aff0e7230 */ /* 0x000fe40000004100 */
[-C--:B------:R-:W-:Y:S01]  /*10840*/  FFMA R152, R12, R0.reuse, R152 ;  /* 0x000000000c987223 */ /* 0x080fe20000000098 */
[----:B------:R-:W-:Y:S02]  /*10850*/  HADD2.F32 R12, -RZ, R8.H1_H1 ;  /* 0x30000008ff0c7230 */ /* 0x000fe40000004100 */
[----:B------:R-:W-:Y:S01]  /*10860*/  FFMA R154, R13, R0, R154 ;  /* 0x000000000d9a7223 */ /* 0x000fe2000000009a */
[----:B------:R-:W-:-:S02]  /*10870*/  HADD2.F32 R13, -RZ, R9.H1_H1 ;  /* 0x30000009ff0d7230 */ /* 0x000fc40000004100 */
[-C--:B------:R-:W-:Y:S01]  /*10880*/  FFMA R157, R14, R0.reuse, R157 ;  /* 0x000000000e9d7223 */ /* 0x080fe2000000009d */
[--C-:B------:R-:W-:Y:S02]  /*10890*/  HADD2.F32 R14, -RZ, R11.reuse.H0_H0 ;  /* 0x2000000bff0e7230 */ /* 0x100fe40000004100 */
[-C--:B------:R-:W-:Y:S01]  /*108a0*/  FFMA R12, R12, R0.reuse, R153 ;  /* 0x000000000c0c7223 */ /* 0x080fe20000000099 */
[-C--:B------:R-:W-:Y:S02]  /*108b0*/  FFMA R13, R13, R0.reuse, R155 ;  /* 0x000000000d0d7223 */ /* 0x080fe4000000009b */
[----:B------:R-:W-:Y:S01]  /*108c0*/  FFMA R158, R14, R0, R158 ;  /* 0x000000000e9e7223 */ /* 0x000fe2000000009e */
[----:B------:R-:W-:Y:S01]  /*108d0*/  HADD2.F32 R14, -RZ, R11.H1_H1 ;  /* 0x3000000bff0e7230 */ /* 0x000fe20000004100 */
[----:B------:R-:W-:Y:S02]  /*108e0*/  F2FP.F16.F32.PACK_AB R12, R12, R152 ;  /* 0x000000980c0c723e */ /* 0x000fe400000000ff */
[----:B------:R-:W-:-:S02]  /*108f0*/  F2FP.F16.F32.PACK_AB R13, R13, R154 ;  /* 0x0000009a0d0d723e */ /* 0x000fc400000000ff */
[----:B------:R-:W-:Y:S01]  /*10900*/  FFMA R15, R14, R0, R15 ;  /* 0x000000000e0f7223 */ /* 0x000fe2000000000f */
[----:B------:R-:W-:-:S04]  /*10910*/  F2FP.F16.F32.PACK_AB R14, R157, R156 ;  /* 0x0000009c9d0e723e */ /* 0x000fc800000000ff */
[----:B------:R-:W-:-:S05]  /*10920*/  F2FP.F16.F32.PACK_AB R15, R15, R158 ;  /* 0x0000009e0f0f723e */ /* 0x000fca00000000ff */
[----:B------:R3:W-:Y:S02]  /*10930*/  STSM.16.MT88.4 [R3+0x31000], R12 ;  /* 0x0310000c03007844 */ /* 0x0007e40000004200 */
[--C-:B---3--:R-:W-:Y:S02]  /*10940*/  HADD2.F32 R13, -RZ, R4.reuse.H0_H0 ;  /* 0x20000004ff0d7230 */ /* 0x108fe40000004100 */
[----:B------:R-:W-:-:S03]  /*10950*/  HADD2.F32 R12, -RZ, R4.H1_H1 ;  /* 0x30000004ff0c7230 */ /* 0x000fc60000004100 */
[-C--:B------:R-:W-:Y:S01]  /*10960*/  FFMA R160, R13, R0.reuse, R160 ;  /* 0x000000000da07223 */ /* 0x080fe200000000a0 */
[--C-:B------:R-:W-:Y:S02]  /*10970*/  HADD2.F32 R13, -RZ, R5.reuse.H0_H0 ;  /* 0x20000005ff0d7230 */ /* 0x100fe40000004100 */
[-C--:B------:R-:W-:Y:S01]  /*10980*/  FFMA R161, R12, R0.reuse, R161 ;  /* 0x000000000ca17223 */ /* 0x080fe200000000a1 */
[----:B------:R-:W-:Y:S02]  /*10990*/  HADD2.F32 R12, -RZ, R5.H1_H1 ;  /* 0x30000005ff0c7230 */ /* 0x000fe40000004100 */
[-C--:B------:R-:W-:Y:S01]  /*109a0*/  FFMA R162, R13, R0.reuse, R162 ;  /* 0x000000000da27223 */ /* 0x080fe200000000a2 */
[--C-:B------:R-:W-:Y:S02]  /*109b0*/  HADD2.F32 R13, -RZ, R6.reuse.H0_H0 ;  /* 0x20000006ff0d7230 */ /* 0x100fe40000004100 */
[----:B------:R-:W-:Y:S01]  /*109c0*/  FFMA R163, R12, R0, R163 ;  /* 0x000000000ca37223 */ /* 0x000fe200000000a3 */
[----:B------:R-:W-:-:S02]  /*109d0*/  HADD2.F32 R12, -RZ, R6.H1_H1 ;  /* 0x30000006ff0c7230 */ /* 0x000fc40000004100 */
[-C--:B------:R-:W-:Y:S01]  /*109e0*/  FFMA R164, R13, R0.reuse, R164 ;  /* 0x000000000da47223 */ /* 0x080fe200000000a4 */
[--C-:B------:R-:W-:Y:S02]  /*109f0*/  HADD2.F32 R13, -RZ, R7.reuse.H0_H0 ;  /* 0x20000007ff0d7230 */ /* 0x100fe40000004100 */
[-C--:B------:R-:W-:Y:S01]  /*10a00*/  FFMA R14, R12, R0.reuse, R165 ;  /* 0x000000000c0e7223 */ /* 0x080fe200000000a5 */
[----:B------:R-:W-:Y:S02]  /*10a10*/  HADD2.F32 R12, -RZ, R7.H1_H1 ;  /* 0x30000007ff0c7230 */ /* 0x000fe40000004100 */
[----:B------:R-:W-:Y:S01]  /*10a20*/  FFMA R166, R13, R0, R166 ;  /* 0x000000000da67223 */ /* 0x000fe200000000a6 */
[----:B------:R-:W-:Y:S02]  /*10a30*/  F2FP.F16.F32.PACK_AB R13, R163, R162 ;  /* 0x000000a2a30d723e */ /* 0x000fe400000000ff */
[----:B------:R-:W-:Y:S01]  /*10a40*/  FFMA R15, R12, R0, R167 ;  /* 0x000000000c0f7223 */ /* 0x000fe200000000a7 */
[----:B------:R-:W-:-:S02]  /*10a50*/  F2FP.F16.F32.PACK_AB R12, R161, R160 ;  /* 0x000000a0a10c723e */ /* 0x000fc400000000ff */
[----:B------:R-:W-:Y:S02]  /*10a60*/  F2FP.F16.F32.PACK_AB R14, R14, R164 ;  /* 0x000000a40e0e723e */ /* 0x000fe400000000ff */
[----:B------:R-:W-:-:S05]  /*10a70*/  F2FP.F16.F32.PACK_AB R15, R15, R166 ;  /* 0x000000a60f0f723e */ /* 0x000fca00000000ff */
        /* <DEDUP_REMOVED lines=9> */
[----:B------:R-:W-:Y:S02]  /*10b10*/  UIADD3 UR5, UR45, 0x40, URZ ;  /* 0x000000402d057890 */ /* 0x000fe4000fffe03f */
[----:B------:R-:W-:Y:S01]  /*10b20*/  UIADD3 UR4, UR47, 0x31000, URZ ;  /* 0x000310002f047890 */ /* 0x000fe2000fffe03f */
[----:B------:R-:W-:-:S08]  /*10b30*/  UMOV UR6, UR46 ;  /* 0x0000002e00067c82 */ /* 0x000fd00008000000 */
[----:B------:R2:W-:Y:S01]  /*10b40*/  UTMASTG.2D [UR4], [UR36] ;  /* 0x00000004240073b5 */ /* 0x0005e20008008000 */
[----:B------:R0:W-:Y:S01]  /*10b50*/  UTMACMDFLUSH ;  /* 0x00000000000079b7 */ /* 0x0001e20000000000 */
[----:B--2---:R-:W-:-:S04]  /*10b60*/  DEPBAR.LE SB0, 0x1 ;  /* 0x000080400000791a */ /* 0x004fc80000000000 */
.L_x_75:
[----:B------:R-:W-:Y:S05]  /*10b70*/  BSYNC B0 ;  /* 0x0000000000007941 */ /* 0x000fea0003800000 */
.L_x_74:
[----:B------:R-:W-:Y:S06]  /*10b80*/  BAR.SYNC.DEFER_BLOCKING 0x1, 0x80 ;  /* 0x0042000000007b1d */ /* 0x000fec0000010000 */
[----:B------:R-:W-:Y:S05]  /*10b90*/  @!P0 BRA `(.L_x_76) ;  /* 0x0000000000048947 */ /* 0x000fea0003800000 */
[----:B------:R-:W-:Y:S01]  /*10ba0*/  BPT.TRAP 0x1 ;  /* 0x000000040000795c */ /* 0x000fe20000300000 */
.L_x_76:
[----:B------:R-:W-:-:S04]  /*10bb0*/  UIADD3 UR7, UR47, 0x344c0, URZ ;  /* 0x000344c02f077890 */ /* 0x000fc8000fffe03f */
[----:B------:R-:W-:-:S09]  /*10bc0*/  UPRMT UR7, UR57, 0x654, UR7 ;  /* 0x0000065439077896 */ /* 0x000fd20008000007 */
[----:B------:R-:W-:Y:S01]  /*10bd0*/  SYNCS.ARRIVE.TRANS64.RED.A1T0 RZ, [UR7], RZ ;  /* 0x000000ffffff79a7 */ /* 0x000fe20008100407 */
[----:B------:R-:W-:Y:S05]  /*10be0*/  @!P0 BRA `(.L_x_77) ;  /* 0x0000000000048947 */ /* 0x000fea0003800000 */
[----:B------:R-:W-:Y:S01]  /*10bf0*/  BPT.TRAP 0x1 ;  /* 0x000000040000795c */ /* 0x000fe20000300000 */
.L_x_77:
[----:B------:R-:W2:Y:S02]  /*10c00*/  SYNCS.PHASECHK.TRANS64.TRYWAIT P3, [UR47+0x344b0], R223 ;  /* 0x0344b0dfff0075a7 */ /* 0x000ea4000806016f */
[----:B--2---:R-:W-:Y:S05]  /*10c10*/  @!P3 BRA `(.L_x_78) ;  /* 0x000000c00058b947 */ /* 0x004fea0003800000 */
.L_x_366:
        /* <DEDUP_REMOVED lines=41> */
[-C--:B------:R-:W-:Y:S01]  /*10eb0*/  FMUL R14, R101, R2.reuse ;  /* 0x00000002650e7220 */ /* 0x080fe20000400000 */
[----:B------:R-:W-:Y:S02]  /*10ec0*/  HADD2.F32 R12, -RZ, R4.H1_H1 ;  /* 0x30000004ff0c7230 */ /* 0x000fe40000004100 */
[----:B------:R-:W-:Y:S01]  /*10ed0*/  FMUL R15, R102, R2 ;  /* 0x00000002660f7220 */ /* 0x000fe20000400000 */
[-C--:B------:R-:W-:Y:S01]  /*10ee0*/  FFMA R96, R13, R0.reuse, R96 ;  /* 0x000000000d607223 */ /* 0x080fe20000000060 */
[--C-:B------:R-:W-:Y:S02]  /*10ef0*/  HADD2.F32 R13, -RZ, R5.reuse.H0_H0 ;  /* 0x20000005ff0d7230 */ /* 0x100fe40000004100 */
[----:B------:R-:W-:Y:S01]  /*10f00*/  FFMA R97, R12, R0, R97 ;  /* 0x000000000c617223 */ /* 0x000fe20000000061 */
[----:B------:R-:W-:-:S02]  /*10f10*/  HADD2.F32 R12, -RZ, R5.H1_H1 ;  /* 0x30000005ff0c7230 */ /* 0x000fc40000004100 */
[-C--:B------:R-:W-:Y:S01]  /*10f20*/  FFMA R98, R13, R0.reuse, R98 ;  /* 0x000000000d627223 */ /* 0x080fe20000000062 */
[--C-:B------:R-:W-:Y:S02]  /*10f30*/  HADD2.F32 R13, -RZ, R6.reuse.H1_H1 ;  /* 0x30000006ff0d7230 */ /* 0x100fe40000004100 */
[-C--:B------:R-:W-:Y:S01]  /*10f40*/  FFMA R99, R12, R0.reuse, R99 ;  /* 0x000000000c637223 */ /* 0x080fe20000000063 */
[----:B------:R-:W-:Y:S02]  /*10f50*/  HADD2.F32 R12, -RZ, R6.H0_H0 ;  /* 0x20000006ff0c7230 */ /* 0x000fe40000004100 */
[-C--:B------:R-:W-:Y:S01]  /*10f60*/  FFMA R14, R13, R0.reuse, R14 ;  /* 0x000000000d0e7223 */ /* 0x080fe2000000000e */
[--C-:B------:R-:W-:Y:S02]  /*10f70*/  HADD2.F32 R13, -RZ, R7.reuse.H0_H0 ;  /* 0x20000007ff0d7230 */ /* 0x100fe40000004100 */
[----:B------:R-:W-:Y:S01]  /*10f80*/  FFMA R100, R12, R0, R100 ;  /* 0x000000000c647223 */ /* 0x000fe20000000064 */
[----:B------:R-:W-:-:S02]  /*10f90*/  HADD2.F32 R12, -RZ, R7.H1_H1 ;  /* 0x30000007ff0c7230 */ /* 0x000fc40000004100 */
[----:B------:R-:W-:Y:S01]  /*10fa0*/  FFMA R15, R13, R0, R15 ;  /* 0x000000000d0f7223 */ /* 0x000fe2000000000f */
[----:B------:R-:W-:Y:S02]  /*10fb0*/  F2FP.F16.F32.PACK_AB R13, R99, R98 ;  /* 0x00000062630d723e */ /* 0x000fe400000000ff */
[----:B------:R-:W-:Y:S01]  /*10fc0*/  FFMA R16, R12, R0, R16 ;  /* 0x000000000c107223 */ /* 0x000fe20000000010 */
[----:B------:R-:W-:Y:S02]  /*10fd0*/  F2FP.F16.F32.PACK_AB R12, R97, R96 ;  /* 0x00000060610c723e */ /* 0x000fe400000000ff */
        /* <DEDUP_REMOVED lines=17> */
.L_x_80:
[----:B------:R-:W-:Y:S05]  /*110f0*/  BSYNC B0 ;  /* 0x0000000000007941 */ /* 0x000fea0003800000 */
.L_x_79:
[----:B------:R-:W-:Y:S06]  /*11100*/  BAR.SYNC.DEFER_BLOCKING 0x1, 0x80 ;  /* 0x0042000000007b1d */ /* 0x000fec0000010000 */
[----:B------:R-:W-:Y:S05]  /*11110*/  @!P0 BRA `(.L_x_81) ;  /* 0x0000000000048947 */ /* 0x000fea0003800000 */
[----:B------:R-:W-:Y:S01]  /*11120*/  BPT.TRAP 0x1 ;  /* 0x000000040000795c */ /* 0x000fe20000300000 */
.L_x_81:
[----:B------:R-:W-:-:S04]  /*11130*/  UIADD3 UR8, UR47, 0x344c8, URZ ;  /* 0x000344c82f087890 */ /* 0x000fc8000fffe03f */
[----:B------:R-:W-:-:S09]  /*11140*/  UPRMT UR8, UR57, 0x654, UR8 ;  /* 0x0000065439087896 */ /* 0x000fd20008000008 */
[----:B------:R-:W-:Y:S01]  /*11150*/  SYNCS.ARRIVE.TRANS64.RED.A1T0 RZ, [UR8], RZ ;  /* 0x000000ffffff79a7 */ /* 0x000fe20008100408 */
[----:B------:R-:W-:Y:S05]  /*11160*/  @!P0 BRA `(.L_x_82) ;  /* 0x0000000000048947 */ /* 0x000fea0003800000 */
[----:B------:R-:W-:Y:S01]  /*11170*/  BPT.TRAP 0x1 ;  /* 0x000000040000795c */ /* 0x000fe20000300000 */
.L_x_82:
[----:B------:R-:W2:Y:S02]  /*11180*/  SYNCS.PHASECHK.TRANS64.TRYWAIT P3, [UR47+0x344b8], R223 ;  /* 0x0344b8dfff0075a7 */ /* 0x000ea4000806016f */
[----:B--2---:R-:W-:Y:S05]  /*11190*/  @!P3 BRA `(.L_x_83) ;  /* 0x000000bc0010b947 */ /* 0x004fea0003800000 */
.L_x_367:
[----:B------:R-:W-:Y:S05]  /*111a0*/  @P1 WARPSYNC.ALL ;  /* 0x0000000000001948 */ /* 0x000fea0003800000 */
[----:B------:R-:W2:Y:S01]  /*111b0*/  @P1 LDSM.16.MT88.4 R8, [R3+0x33000] ;  /* 0x033000000308183b */ /* 0x000ea20000004200 */
[-C--:B------:R-:W-:Y:S01]  /*111c0*/  FMUL R25, R25, R2.reuse ;  /* 0x0000000219197220 */ /* 0x080fe20000400000 */
[-C--:B-1----:R-:W-:Y:S01]  /*111d0*/  FMUL R13, R24, R2.reuse ;  /* 0x00000002180d7220 */ /* 0x082fe20000400000 */
[-C--:B------:R-:W-:Y:S01]  /*111e0*/  FMUL R27, R27, R2.reuse ;  /* 0x000000021b1b7220 */ /* 0x080fe20000400000 */
[----:B------:R-:W1:Y:S01]  /*111f0*/  @P1 LDSM.16.MT88.4 R4, [R3+0x33800] ;  /* 0x033800000304183b */ /* 0x000e620000004200 */
[-C--:B------:R-:W-:Y:S01]  /*11200*/  FMUL R15, R28, R2.reuse ;  /* 0x000000021c0f7220 */ /* 0x080fe20000400000 */
[-C--:B------:R-:W-:Y:S01]  /*11210*/  FMUL R17, R30, R2.reuse ;  /* 0x000000021e117220 */ /* 0x080fe20000400000 */
[-C--:B------:R-:W-:Y:S01]  /*11220*/  FMUL R31, R31, R2.reuse ;  /* 0x000000021f1f7220 */ /* 0x080fe20000400000 */
[-C--:B------:R-:W-:Y:S01]  /*11230*/  FMUL R33, R33, R2.reuse ;  /* 0x0000000221217220 */ /* 0x080fe20000400000 */
[----:B------:R-:W-:Y:S05]  /*11240*/  WARPSYNC.ALL ;  /* 0x0000000000007948 */ /* 0x000fea0003800000 */
[-C--:B------:R-:W-:Y:S01]  /*11250*/  FMUL R19, R34, R2.reuse ;  /* 0x0000000222137220 */ /* 0x080fe20000400000 */
[-C--:B------:R-:W-:Y:S01]  /*11260*/  FMUL R35, R35, R2.reuse ;  /* 0x0000000223237220 */ /* 0x080fe20000400000 */
[-C--:B------:R-:W-:Y:S01]  /*11270*/  FMUL R37, R37, R2.reuse ;  /* 0x0000000225257220 */ /* 0x080fe20000400000 */
[----:B------:R-:W-:Y:S01]  /*11280*/  FMUL R39, R39, R2 ;  /* 0x0000000227277220 */ /* 0x000fe20000400000 */
[----:B------:R-:W-:Y:S01]  /*11290*/  BSSY B0, `(.L_x_84) ;  /* 0x000003e000007945 */ /* 0x000fe20003800000 */
[----:B--2---:R-:W-:-:S02]  /*112a0*/  HADD2.F32 R14, -RZ, R8.H1_H1 ;  /* 0x30000008ff0e7230 */ /* 0x004fc40000004100 */
[----:B------:R-:W-:Y:S02]  /*112b0*/  HADD2.F32 R12, -RZ, R8.H0_H0 ;  /* 0x20000008ff0c7230 */ /* 0x000fe40000004100 */
[----:B------:R-:W-:Y:S02]  /*112c0*/  HADD2.F32 R16, -RZ, R10.H1_H1 ;  /* 0x3000000aff107230 */ /* 0x000fe40000004100 */
[-C--:B------:R-:W-:Y:S01]  /*112d0*/  FFMA R25, R14, R0.reuse, R25 ;  /* 0x000000000e197223 */ /* 0x080fe20000000019 */
[----:B------:R-:W-:Y:S02]  /*112e0*/  HADD2.F32 R14, -RZ, R9.H0_H0 ;  /* 0x20000009ff0e7230 */ /* 0x000fe40000004100 */
[----:B------:R-:W-:Y:S01]  /*112f0*/  FFMA R12, R12, R0, R13 ;  /* 0x000000000c0c7223 */ /* 0x000fe2000000000d */
[----:B------:R-:W-:Y:S01]  /*11300*/  FMUL R13, R26, R2 ;  /* 0x000000021a0d7220 */ /* 0x000fe20000400000 */
[----:B------:R-:W-:Y:S02]  /*11310*/  HADD2.F32 R18, -RZ, R11.H1_H1 ;  /* 0x3000000bff127230 */ /* 0x000fe40000004100 */
[----:B-1----:R-:W-:-:S02]  /*11320*/  HADD2.F32 R20, -RZ, R5.H1_H1 ;  /* 0x30000005ff147230 */ /* 0x002fc40000004100 */
[-C--:B------:R-:W-:Y:S01]  /*11330*/  FFMA R13, R14, R0.reuse, R13 ;  /* 0x000000000e0d7223 */ /* 0x080fe2000000000d */
[----:B------:R-:W-:Y:S02]  /*11340*/  HADD2.F32 R14, -RZ, R9.H1_H1 ;  /* 0x30000009ff0e7230 */ /* 0x000fe40000004100 */
[----:B------:R-:W-:Y:S01]  /*11350*/  FFMA R31, R18, R0, R31 ;  /* 0x00000000121f7223 */ /* 0x000fe2000000001f */
[----:B------:R-:W-:Y:S01]  /*11360*/  HADD2.F32 R18, -RZ, R4.H1_H1 ;  /* 0x30000004ff127230 */ /* 0x000fe20000004100 */
[----:B------:R-:W-:Y:S01]  /*11370*/  F2FP.F16.F32.PACK_AB R12, R25, R12 ;  /* 0x0000000c190c723e */ /* 0x000fe200000000ff */
[----:B------:R-:W-:-:S05]  /*11380*/  FFMA R14, R14, R0, R27 ;  /* 0x000000000e0e7223 */ /* 0x000fca000000001b */
[----:B------:R-:W-:Y:S01]  /*11390*/  F2FP.F16.F32.PACK_AB R13, R14, R13 ;  /* 0x0000000d0e0d723e */ /* 0x000fe200000000ff */
[----:B------:R-:W-:-:S05]  /*113a0*/  HADD2.F32 R14, -RZ, R10.H0_H0 ;  /* 0x2000000aff0e7230 */ /* 0x000fca0000004100 */
[----:B------:R-:W-:Y:S01]  /*113b0*/  FFMA R14, R14, R0, R15 ;  /* 0x000000000e0e7223 */ /* 0x000fe2000000000f */
[----:B------:R-:W-:-:S04]  /*113c0*/  FMUL R15, R29, R2 ;  /* 0x000000021d0f7220 */ /* 0x000fc80000400000 */
[----:B------:R-:W-:Y:S01]  /*113d0*/  FFMA R15, R16, R0, R15 ;  /* 0x00000000100f7223 */ /* 0x000fe2000000000f */
[----:B------:R-:W-:-:S04]  /*113e0*/  HADD2.F32 R16, -RZ, R11.H0_H0 ;  /* 0x2000000bff107230 */ /* 0x000fc80000004100 */
[----:B------:R-:W-:Y:S01]  /*113f0*/  F2FP.F16.F32.PACK_AB R14, R15, R14 ;  /* 0x0000000e0f0e723e */ /* 0x000fe200000000ff */
[----:B------:R-:W-:Y:S01]  /*11400*/  FFMA R16, R16, R0, R17 ;  /* 0x0000000010107223 */ /* 0x000fe20000000011 */
[----:B------:R-:W-:-:S04]  /*11410*/  FMUL R17, R32, R2 ;  /* 0x0000000220117220 */ /* 0x000fc80000400000 */
[----:B------:R-:W-:Y:S01]  /*11420*/  F2FP.F16.F32.PACK_AB R15, R31, R16 ;  /* 0x000000101f0f723e */ /* 0x000fe200000000ff */
[----:B------:R-:W-:-:S04]  /*11430*/  HADD2.F32 R16, -RZ, R4.H0_H0 ;  /* 0x20000004ff107230 */ /* 0x000fc80000004100 */
[----:B------:R1:W-:Y:S01]  /*11440*/  STSM.16.MT88.4 [R3+0x33000], R12 ;  /* 0x0330000c03007844 */ /* 0x0003e20000004200 */
[-C--:B------:R-:W-:Y:S01]  /*11450*/  FFMA R16, R16, R0.reuse, R17 ;  /* 0x0000000010107223 */ /* 0x080fe20000000011 */
[----:B------:R-:W-:Y:S01]  /*11460*/  FFMA R17, R18, R0, R33 ;  /* 0x0000000012117223 */ /* 0x000fe20000000021 */
[----:B------:R-:W-:Y:S02]  /*11470*/  HADD2.F32 R18, -RZ, R5.H0_H0 ;  /* 0x20000005ff127230 */ /* 0x000fe40000004100 */
[--C-:B-1----:R-:W-:Y:S02]  /*11480*/  HADD2.F32 R12, -RZ, R6.reuse.H0_H0 ;  /* 0x20000006ff0c7230 */ /* 0x102fe40000004100 */
[----:B------:R-:W-:Y:S01]  /*11490*/  FMUL R15, R36, R2 ;  /* 0x00000002240f7220 */ /* 0x000fe20000400000 */
[-C--:B------:R-:W-:Y:S01]  /*114a0*/  FFMA R13, R18, R0.reuse, R19 ;  /* 0x00000000120d7223 */ /* 0x080fe20000000013 */
[----:B------:R-:W-:Y:S01]  /*114b0*/  FFMA R14, R20, R0, R35 ;  /* 0x00000000140e7223 */ /* 0x000fe20000000023 */
[----:B------:R-:W-:-:S02]  /*114c0*/  HADD2.F32 R18, -RZ, R6.H1_H1 ;  /* 0x30000006ff127230 */ /* 0x000fc40000004100 */
[----:B------:R-:W-:Y:S01]  /*114d0*/  FFMA R15, R12, R0, R15 ;  /* 0x000000000c0f7223 */ /* 0x000fe2000000000f */
[--C-:B------:R-:W-:Y:S02]  /*114e0*/  HADD2.F32 R12, -RZ, R7.reuse.H0_H0 ;  /* 0x20000007ff0c7230 */ /* 0x100fe40000004100 */
[----:B------:R-:W-:Y:S01]  /*114f0*/  FMUL R19, R38, R2 ;  /* 0x0000000226137220 */ /* 0x000fe20000400000 */
[----:B------:R-:W-:Y:S02]  /*11500*/  HADD2.F32 R20, -RZ, R7.H1_H1 ;  /* 0x30000007ff147230 */ /* 0x000fe40000004100 */
[-C--:B------:R-:W-:Y:S01]  /*11510*/  FFMA R18, R18, R0.reuse, R37 ;  /* 0x0000000012127223 */ /* 0x080fe20000000025 */
[----:B------:R-:W-:Y:S01]  /*11520*/  F2FP.F16.F32.PACK_AB R13, R14, R13 ;  /* 0x0000000d0e0d723e */ /* 0x000fe200000000ff */
[----:B------:R-:W-:Y:S01]  /*11530*/  FFMA R19, R12, R0, R19 ;  /* 0x000000000c137223 */ /* 0x000fe20000000013 */
[----:B------:R-:W-:Y:S01]  /*11540*/  F2FP.F16.F32.PACK_AB R12, R17, R16 ;  /* 0x00000010110c723e */ /* 0x000fe200000000ff */
[----:B------:R-:W-:Y:S01]  /*11550*/  FFMA R20, R20, R0, R39 ;  /* 0x0000000014147223 */ /* 0x000fe20000000027 */
[----:B------:R-:W-:-:S04]  /*11560*/  F2FP.F16.F32.PACK_AB R14, R18, R15 ;  /* 0x0000000f120e723e */ /* 0x000fc800000000ff */
        /* <DEDUP_REMOVED lines=16> */
.L_x_85:
[----:B------:R-:W-:Y:S05]  /*11670*/  BSYNC B0 ;  /* 0x0000000000007941 */ /* 0x000fea0003800000 */
.L_x_84:
[----:B------:R-:W-:Y:S06]  /*11680*/  BAR.SYNC.DEFER_BLOCKING 0x1, 0x80 ;  /* 0x0042000000007b1d */ /* 0x000fec0000010000 */
[----:B------:R-:W-:Y:S05]  /*11690*/  @!P0 BRA `(.L_x_86) ;  /* 0x0000000000048947 */ /* 0x000fea0003800000 */
[----:B------:R-:W-:Y:S01]  /*116a0*/  BPT.TRAP 0x1 ;  /* 0x000000040000795c */ /* 0x000fe20000300000 */
.L_x_86:
[----:B------:R-:W-:-:S04]  /*116b0*/  UIADD3 UR9, UR47, 0x344d0, URZ ;  /* 0x000344d02f097890 */ /* 0x000fc8000fffe03f */
[----:B------:R-:W-:-:S09]  /*116c0*/  UPRMT UR9, UR57, 0x654, UR9 ;  /* 0x0000065439097896 */ /* 0x000fd20008000009 */
[----:B------:R-:W-:Y:S01]  /*116d0*/  SYNCS.ARRIVE.TRANS64.RED.A1T0 RZ, [UR9], RZ ;  /* 0x000000ffffff79a7 */ /* 0x000fe20008100409 */
[----:B------:R-:W-:Y:S05]  /*116e0*/  @!P0 BRA `(.L_x_87) ;  /* 0x0000000000048947 */ /* 0x000fea0003800000 */
[----:B------:R-:W-:Y:S01]  /*116f0*/  BPT.TRAP 0x1 ;  /* 0x000000040000795c */ /* 0x000fe20000300000 */
.L_x_87:
[----:B------:R-:W-:-:S04]  /*11700*/  MOV R20, 0x1 ;  /* 0x0000000100147802 */ /* 0x000fc80000000f00 */
[----:B------:R-:W-:-:S04]  /*11710*/  SHF.L.U32 R20, R20, 0x1f, RZ ;  /* 0x0000001f14147819 */ /* 0x000fc800000006ff */
[----:B------:R-:W2:Y:S02]  /*11720*/  SYNCS.PHASECHK.TRANS64.TRYWAIT P3, [UR47+0x344a0], R20 ;  /* 0x0344a014ff0075a7 */ /* 0x000ea4000806016f */
[----:B--2---:R-:W-:Y:S05]  /*11730*/  @!P3 BRA `(.L_x_88) ;  /* 0x000000b400c0b947 */ /* 0x004fea0003800000 */
.L_x_368:
[----:B-1----:R-:W2:Y:S04]  /*11740*/  LDL.LU R13, [R1+0x40] ;  /* 0x00004000010d7983 */ /* 0x002ea80000300800 */
[----:B------:R-:W3:Y:S04]  /*11750*/  LDL.LU R12, [R1+0x44] ;  /* 0x00004400010c7983 */ /* 0x000ee80000300800 */
[----:B------:R-:W4:Y:S04]  /*11760*/  LDL.LU R17, [R1+0x48] ;  /* 0x0000480001117983 */ /* 0x000f280000300800 */
[----:B------:R-:W5:Y:S04]  /*11770*/  LDL.LU R16, [R1+0x4c] ;  /* 0x00004c0001107983 */ /* 0x000f680000300800 */
        /* <DEDUP_REMOVED lines=11> */
[----:B------:R-:W5:Y:S01]  /*11830*/  LDL.LU R29, [R1+0x7c] ;  /* 0x00007c00011d7983 */ /* 0x000f620000300800 */
[----:B------:R-:W-:Y:S05]  /*11840*/  @P1 WARPSYNC.ALL ;  /* 0x0000000000001948 */ /* 0x000fea0003800000 */
[----:B------:R-:W1:Y:S04]  /*11850*/  @P1 LDSM.16.MT88.4 R8, [R3+0x30000] ;  /* 0x030000000308183b */ /* 0x000e680000004200 */
[----:B------:R-:W5:Y:S01]  /*11860*/  @P1 LDSM.16.MT88.4 R4, [R3+0x30800] ;  /* 0x030800000304183b */ /* 0x000f620000004200 */
[----:B------:R-:W-:Y:S05]  /*11870*/  WARPSYNC.ALL ;  /* 0x0000000000007948 */ /* 0x000fea0003800000 */
[----:B------:R-:W-:Y:S01]  /*11880*/  BSSY B0, `(.L_x_89) ;  /* 0x0000049000007945 */ /* 0x000fe20003800000 */
[----:B-1----:R-:W-:-:S02]  /*11890*/  HADD2.F32 R14, -RZ, R8.H1_H1 ;  /* 0x30000008ff0e7230 */ /* 0x002fc40000004100 */
[-C--:B--2---:R-:W-:Y:S01]  /*118a0*/  FMUL R13, R13, R2.reuse ;  /* 0x000000020d0d7220 */ /* 0x084fe20000400000 */
[----:B---3--:R-:W-:Y:S01]  /*118b0*/  FMUL R15, R12, R2 ;  /* 0x000000020c0f7220 */ /* 0x008fe20000400000 */
[----:B------:R-:W-:-:S03]  /*118c0*/  HADD2.F32 R12, -RZ, R8.H0_H0 ;  /* 0x20000008ff0c7230 */ /* 0x000fc60000004100 */
[-C--:B------:R-:W-:Y:S01]  /*118d0*/  FFMA R15, R14, R0.reuse, R15 ;  /* 0x000000000e0f7223 */ /* 0x080fe2000000000f */
[--C-:B------:R-:W-:Y:S02]  /*118e0*/  HADD2.F32 R14, -RZ, R9.reuse.H0_H0 ;  /* 0x20000009ff0e7230 */ /* 0x100fe40000004100 */
[----:B------:R-:W-:Y:S01]  /*118f0*/  FFMA R12, R12, R0, R13 ;  /* 0x000000000c0c7223 */ /* 0x000fe2000000000d */
[-C--:B----4-:R-:W-:Y:S01]  /*11900*/  FMUL R13, R17, R2.reuse ;  /* 0x00000002110d7220 */ /* 0x090fe20000400000 */
[----:B-----5:R-:W-:Y:S01]  /*11910*/  FMUL R17, R16, R2 ;  /* 0x0000000210117220 */ /* 0x020fe20000400000 */
[----:B------:R-:W-:Y:S02]  /*11920*/  HADD2.F32 R16, -RZ, R9.H1_H1 ;  /* 0x30000009ff107230 */ /* 0x000fe40000004100 */
[----:B------:R-:W-:Y:S01]  /*11930*/  FFMA R13, R14, R0, R13 ;  /* 0x000000000e0d7223 */ /* 0x000fe2000000000d */
[----:B------:R-:W-:Y:S01]  /*11940*/  F2FP.F16.F32.PACK_AB R12, R15, R12 ;  /* 0x0000000c0f0c723e */ /* 0x000fe200000000ff */
[----:B------:R-:W-:Y:S01]  /*11950*/  FMUL R15, R32, R2 ;  /* 0x00000002200f7220 */ /* 0x000fe20000400000 */
[----:B------:R-:W-:Y:S01]  /*11960*/  FFMA R14, R16, R0, R17 ;  /* 0x00000000100e7223 */ /* 0x000fe20000000011 */
[----:B------:R-:W-:-:S02]  /*11970*/  HADD2.F32 R16, -RZ, R10.H1_H1 ;  /* 0x3000000aff107230 */ /* 0x000fc40000004100 */
[----:B------:R-:W-:Y:S02]  /*11980*/  FMUL R17, R31, R2 ;  /* 0x000000021f117220 */ /* 0x000fe40000400000 */
[----:B------:R-:W-:Y:S01]  /*11990*/  F2FP.F16.F32.PACK_AB R13, R14, R13 ;  /* 0x0000000d0e0d723e */ /* 0x000fe200000000ff */
[----:B------:R-:W-:-:S05]  /*119a0*/  HADD2.F32 R14, -RZ, R10.H0_H0 ;  /* 0x2000000aff0e7230 */ /* 0x000fca0000004100 */
[-C--:B------:R-:W-:Y:S01]  /*119b0*/  FFMA R14, R14, R0.reuse, R15 ;  /* 0x000000000e0e7223 */ /* 0x080fe2000000000f */
[----:B------:R-:W-:Y:S01]  /*119c0*/  FFMA R15, R16, R0, R17 ;  /* 0x00000000100f7223 */ /* 0x000fe20000000011 */
[-C--:B------:R-:W-:Y:S01]  /*119d0*/  FMUL R17, R19, R2.reuse ;  /* 0x0000000213117220 */ /* 0x080fe20000400000 */
[-C--:B------:R-:W-:Y:S01]  /*119e0*/  FMUL R19, R18, R2.reuse ;  /* 0x0000000212137220 */ /* 0x080fe20000400000 */
[--C-:B------:R-:W-:Y:S02]  /*119f0*/  HADD2.F32 R16, -RZ, R11.reuse.H0_H0 ;  /* 0x2000000bff107230 */ /* 0x100fe40000004100 */
[----:B------:R-:W-:Y:S02]  /*11a00*/  HADD2.F32 R18, -RZ, R11.H1_H1 ;  /* 0x3000000bff127230 */ /* 0x000fe40000004100 */
[----:B------:R-:W-:Y:S01]  /*11a10*/  FMUL R21, R21, R2 ;  /* 0x0000000215157220 */ /* 0x000fe20000400000 */
[----:B------:R-:W-:Y:S01]  /*11a20*/  F2FP.F16.F32.PACK_AB R14, R15, R14 ;  /* 0x0000000e0f0e723e */ /* 0x000fe200000000ff */
[-C--:B------:R-:W-:Y:S01]  /*11a30*/  FFMA R16, R16, R0.reuse, R17 ;  /* 0x0000000010107223 */ /* 0x080fe20000000011 */
[----:B------:R-:W-:Y:S01]  /*11a40*/  FFMA R17, R18, R0, R19 ;  /* 0x0000000012117223 */ /* 0x000fe20000000013 */
[----:B------:R-:W-:Y:S01]  /*11a50*/  FMUL R19, R24, R2 ;  /* 0x0000000218137220 */ /* 0x000fe20000400000 */
[----:B------:R-:W-:-:S02]  /*11a60*/  HADD2.F32 R18, -RZ, R4.H0_H0 ;  /* 0x20000004ff127230 */ /* 0x000fc40000004100 */
[----:B------:R-:W-:Y:S02]  /*11a70*/  HADD2.F32 R24, -RZ, R4.H1_H1 ;  /* 0x30000004ff187230 */ /* 0x000fe40000004100 */
[----:B------:R-:W-:Y:S01]  /*11a80*/  FMUL R25, R25, R2 ;  /* 0x0000000219197220 */ /* 0x000fe20000400000 */
[----:B------:R-:W-:Y:S01]  /*11a90*/  F2FP.F16.F32.PACK_AB R15, R17, R16 ;  /* 0x00000010110f723e */ /* 0x000fe200000000ff */
[-C--:B------:R-:W-:Y:S01]  /*11aa0*/  FFMA R18, R18, R0.reuse, R19 ;  /* 0x0000000012127223 */ /* 0x080fe20000000013 */
[----:B------:R-:W-:Y:S01]  /*11ab0*/  FFMA R19, R24, R0, R21 ;  /* 0x0000000018137223 */ /* 0x000fe20000000015 */
[-C--:B------:R-:W-:Y:S01]  /*11ac0*/  FMUL R21, R26, R2.reuse ;  /* 0x000000021a157220 */ /* 0x080fe20000400000 */
[--C-:B------:R-:W-:Y:S02]  /*11ad0*/  HADD2.F32 R24, -RZ, R5.reuse.H0_H0 ;  /* 0x20000005ff187230 */ /* 0x100fe40000004100 */
[----:B------:R-:W-:Y:S01]  /*11ae0*/  FMUL R27, R27, R2 ;  /* 0x000000021b1b7220 */ /* 0x000fe20000400000 */
[----:B------:R-:W-:Y:S01]  /*11af0*/  HADD2.F32 R26, -RZ, R5.H1_H1 ;  /* 0x30000005ff1a7230 */ /* 0x000fe20000004100 */
[----:B------:R-:W-:Y:S01]  /*11b00*/  F2FP.F16.F32.PACK_AB R16, R19, R18 ;  /* 0x000000121310723e */ /* 0x000fe200000000ff */
[----:B------:R1:W-:Y:S01]  /*11b10*/  STSM.16.MT88.4 [R3+0x30000], R12 ;  /* 0x0300000c03007844 */ /* 0x0003e20000004200 */
[----:B------:R-:W-:-:S02]  /*11b20*/  FFMA R21, R24, R0, R21 ;  /* 0x0000000018157223 */ /* 0x000fc40000000015 */
[----:B------:R-:W-:Y:S01]  /*11b30*/  FFMA R24, R26, R0, R25 ;  /* 0x000000001a187223 */ /* 0x000fe20000000019 */
[-C--:B------:R-:W-:Y:S01]  /*11b40*/  FMUL R25, R28, R2.reuse ;  /* 0x000000021c197220 */ /* 0x080fe20000400000 */
[--C-:B------:R-:W-:Y:S02]  /*11b50*/  HADD2.F32 R26, -RZ, R6.reuse.H0_H0 ;  /* 0x20000006ff1a7230 */ /* 0x100fe40000004100 */
[----:B------:R-:W-:Y:S01]  /*11b60*/  FMUL R29, R29, R2 ;  /* 0x000000021d1d7220 */ /* 0x000fe20000400000 */
[----:B------:R-:W-:Y:S01]  /*11b70*/  HADD2.F32 R28, -RZ, R6.H1_H1 ;  /* 0x30000006ff1c7230 */ /* 0x000fe20000004100 */
[----:B------:R-:W-:Y:S01]  /*11b80*/  F2FP.F16.F32.PACK_AB R17, R24, R21 ;  /* 0x000000151811723e */ /* 0x000fe200000000ff */
[----:B------:R-:W-:-:S03]  /*11b90*/  FFMA R25, R26, R0, R25 ;  /* 0x000000001a197223 */ /* 0x000fc60000000019 */
[----:B------:R-:W-:Y:S01]  /*11ba0*/  FFMA R26, R28, R0, R27 ;  /* 0x000000001c1a7223 */ /* 0x000fe2000000001b */
[----:B------:R-:W-:Y:S01]  /*11bb0*/  FMUL R27, R30, R2 ;  /* 0x000000021e1b7220 */ /* 0x000fe20000400000 */
[--C-:B------:R-:W-:Y:S02]  /*11bc0*/  HADD2.F32 R28, -RZ, R7.reuse.H0_H0 ;  /* 0x20000007ff1c7230 */ /* 0x100fe40000004100 */
[----:B------:R-:W-:Y:S01]  /*11bd0*/  HADD2.F32 R30, -RZ, R7.H1_H1 ;  /* 0x30000007ff1e7230 */ /* 0x000fe20000004100 */
[----:B------:R-:W-:Y:S02]  /*11be0*/  F2FP.F16.F32.PACK_AB R18, R26, R25 ;  /* 0x000000191a12723e */ /* 0x000fe400000000ff */
[-C--:B------:R-:W-:Y:S02]  /*11bf0*/  FFMA R27, R28, R0.reuse, R27 ;  /* 0x000000001c1b7223 */ /* 0x080fe4000000001b */
[----:B------:R-:W-:-:S05]  /*11c00*/  FFMA R28, R30, R0, R29 ;  /* 0x000000001e1c7223 */ /* 0x000fca000000001d */
        /* <DEDUP_REMOVED lines=16> */
.L_x_90:
[----:B------:R-:W-:Y:S05]  /*11d10*/  BSYNC B0 ;  /* 0x0000000000007941 */ /* 0x000fea0003800000 */
.L_x_89:
[----:B------:R-:W-:Y:S06]  /*11d20*/  BAR.SYNC.DEFER_BLOCKING 0x1, 0x80 ;  /* 0x0042000000007b1d */ /* 0x000fec0000010000 */
[----:B------:R-:W-:Y:S05]  /*11d30*/  @!P0 BRA `(.L_x_91) ;  /* 0x0000000000048947 */ /* 0x000fea0003800000 */
[----:B------:R-:W-:Y:S01]  /*11d40*/  BPT.TRAP 0x1 ;  /* 0x000000040000795c */ /* 0x000fe20000300000 */
.L_x_91:
[----:B------:R-:W-:-:S04]  /*11d50*/  UIADD3 UR10, UR47, 0x344d8, URZ ;  /* 0x000344d82f0a7890 */ /* 0x000fc8000fffe03f */
[----:B------:R-:W-:-:S09]  /*11d60*/  UPRMT UR10, UR57, 0x654, UR10 ;  /* 0x00000654390a7896 */ /* 0x000fd2000800000a */
[----:B------:R-:W-:Y:S01]  /*11d70*/  SYNCS.ARRIVE.TRANS64.RED.A1T0 RZ, [UR10], RZ ;  /* 0x000000ffffff79a7 */ /* 0x000fe2000810040a */
[----:B------:R-:W-:Y:S05]  /*11d80*/  @!P0 BRA `(.L_x_92) ;  /* 0x0000000000048947 */ /* 0x000fea0003800000 */
[----:B------:R-:W-:Y:S01]  /*11d90*/  BPT.TRAP 0x1 ;  /* 0x000000040000795c */ /* 0x000fe20000300000 */
.L_x_92:
[----:B------:R-:W2:Y:S02]  /*11da0*/  SYNCS.PHASECHK.TRANS64.TRYWAIT P3, [UR47+0x344a8], R20 ;  /* 0x0344a814ff0075a7 */ /* 0x000ea4000806016f */
[----:B--2---:R-:W-:Y:S05]  /*11db0*/  @!P3 BRA `(.L_x_93) ;  /* 0x000000b00038b947 */ /* 0x004fea0003800000 */
.L_x_369:
[----:B------:R-:W-:Y:S05]  /*11dc0*/  @P1 WARPSYNC.ALL ;  /* 0x0000000000001948 */ /* 0x000fea0003800000 */
[----:B------:R-:W2:Y:S01]  /*11dd0*/  @P1 LDSM.16.MT88.4 R8, [R3+0x31000] ;  /* 0x031000000308183b */ /* 0x000ea20000004200 */
[-C--:B-1----:R-:W-:Y:S01]  /*11de0*/  FMUL R13, R168, R2.reuse ;  /* 0x00000002a80d7220 */ /* 0x082fe20000400000 */
[-C--:B------:R-:W-:Y:S01]  /*11df0*/  FMUL R169, R169, R2.reuse ;  /* 0x00000002a9a97220 */ /* 0x080fe20000400000 */
[-C--:B------:R-:W-:Y:S01]  /*11e00*/  FMUL R15, R170, R2.reuse ;  /* 0x00000002aa0f7220 */ /* 0x080fe20000400000 */
[----:B------:R-:W1:Y:S01]  /*11e10*/  @P1 LDSM.16.MT88.4 R4, [R3+0x31800] ;  /* 0x031800000304183b */ /* 0x000e620000004200 */
[-C--:B------:R-:W-:Y:S01]  /*11e20*/  FMUL R171, R171, R2.reuse ;  /* 0x00000002abab7220 */ /* 0x080fe20000400000 */
        /* <DEDUP_REMOVED lines=12> */
[----:B------:R-:W-:Y:S05]  /*11ef0*/  WARPSYNC.ALL ;  /* 0x0000000000007948 */ /* 0x000fea0003800000 */
[----:B------:R-:W-:Y:S01]  /*11f00*/  BSSY B0, `(.L_x_94) ;  /* 0x0000039000007945 */ /* 0x000fe20003800000 */
[----:B--2---:R-:W-:-:S02]  /*11f10*/  HADD2.F32 R12, -RZ, R8.H0_H0 ;  /* 0x20000008ff0c7230 */ /* 0x004fc40000004100 */
[----:B------:R-:W-:Y:S02]  /*11f20*/  HADD2.F32 R14, -RZ, R8.H1_H1 ;  /* 0x30000008ff0e7230 */ /* 0x000fe40000004100 */
[--C-:B------:R-:W-:Y:S02]  /*11f30*/  HADD2.F32 R16, -RZ, R9.reuse.H0_H0 ;  /* 0x20000009ff107230 */ /* 0x100fe40000004100 */
[-C--:B------:R-:W-:Y:S01]  /*11f40*/  FFMA R12, R12, R0.reuse, R13 ;  /* 0x000000000c0c7223 */ /* 0x080fe2000000000d */
[----:B------:R-:W-:Y:S02]  /*11f50*/  HADD2.F32 R18, -RZ, R9.H1_H1 ;  /* 0x30000009ff127230 */ /* 0x000fe40000004100 */
[-C--:B------:R-:W-:Y:S01]  /*11f60*/  FFMA R13, R14, R0.reuse, R169 ;  /* 0x000000000e0d7223 */ /* 0x080fe200000000a9 */
[----:B------:R-:W-:Y:S02]  /*11f70*/  HADD2.F32 R24, -RZ, R11.H0_H0 ;  /* 0x2000000bff187230 */ /* 0x000fe40000004100 */
[----:B------:R-:W-:Y:S01]  /*11f80*/  FFMA R14, R16, R0, R15 ;  /* 0x00000000100e7223 */ /* 0x000fe2000000000f */
[----:B------:R-:W-:-:S02]  /*11f90*/  HADD2.F32 R16, -RZ, R10.H0_H0 ;  /* 0x2000000aff107230 */ /* 0x000fc40000004100 */
[-C--:B------:R-:W-:Y:S01]  /*11fa0*/  FFMA R15, R18, R0.reuse, R171 ;  /* 0x00000000120f7223 */ /* 0x080fe200000000ab */
[----:B------:R-:W-:Y:S02]  /*11fb0*/  HADD2.F32 R18, -RZ, R10.H1_H1 ;  /* 0x3000000aff127230 */ /* 0x000fe40000004100 */
[-C--:B------:R-:W-:Y:S01]  /*11fc0*/  FFMA R19, R24, R0.reuse, R19 ;  /* 0x0000000018137223 */ /* 0x080fe20000000013 */
[----:B------:R-:W-:Y:S02]  /*11fd0*/  HADD2.F32 R26, -RZ, R11.H1_H1 ;  /* 0x3000000bff1a7230 */ /* 0x000fe40000004100 */
[-C--:B------:R-:W-:Y:S01]  /*11fe0*/  FFMA R17, R16, R0.reuse, R17 ;  /* 0x0000000010117223 */ /* 0x080fe20000000011 */
[----:B-1----:R-:W-:Y:S02]  /*11ff0*/  HADD2.F32 R24, -RZ, R4.H0_H0 ;  /* 0x20000004ff187230 */ /* 0x002fe40000004100 */
[----:B------:R-:W-:Y:S01]  /*12000*/  FFMA R16, R18, R0, R173 ;  /* 0x0000000012107223 */ /* 0x000fe200000000ad */
[----:B------:R-:W-:-:S02]  /*12010*/  HADD2.F32 R28, -RZ, R5.H0_H0 ;  /* 0x20000005ff1c7230 */ /* 0x000fc40000004100 */
[-C--:B------:R-:W-:Y:S01]  /*12020*/  FFMA R18, R26, R0.reuse, R175 ;  /* 0x000000001a127223 */ /* 0x080fe200000000af */
[----:B------:R-:W-:Y:S02]  /*12030*/  HADD2.F32 R26, -RZ, R4.H1_H1 ;  /* 0x30000004ff1a7230 */ /* 0x000fe40000004100 */
        /* <DEDUP_REMOVED lines=10> */
[----:B------:R-:W-:Y:S01]  /*120e0*/  FFMA R29, R32, R0, R29 ;  /* 0x00000000201d7223 */ /* 0x000fe2000000001d */
[----:B------:R-:W-:Y:S01]  /*120f0*/  F2FP.F16.F32.PACK_AB R12, R13, R12 ;  /* 0x0000000c0d0c723e */ /* 0x000fe200000000ff */
[----:B------:R-:W-:Y:S01]  /*12100*/  FFMA R28, R30, R0, R181 ;  /* 0x000000001e1c7223 */ /* 0x000fe200000000b5 */
[----:B------:R-:W-:Y:S01]  /*12110*/  F2FP.F16.F32.PACK_AB R13, R15, R14 ;  /* 0x0000000e0f0d723e */ /* 0x000fe200000000ff */
[----:B------:R-:W-:Y:S01]  /*12120*/  FFMA R30, R34, R0, R183 ;  /* 0x00000000221e7223 */ /* 0x000fe200000000b7 */
[----:B------:R-:W-:-:S02]  /*12130*/  F2FP.F16.F32.PACK_AB R14, R16, R17 ;  /* 0x00000011100e723e */ /* 0x000fc400000000ff */
[----:B------:R-:W-:Y:S02]  /*12140*/  F2FP.F16.F32.PACK_AB R15, R18, R19 ;  /* 0x00000013120f723e */ /* 0x000fe400000000ff */
[----:B------:R-:W-:Y:S02]  /*12150*/  F2FP.F16.F32.PACK_AB R16, R24, R21 ;  /* 0x000000151810723e */ /* 0x000fe400000000ff */
[----:B------:R-:W-:Y:S01]  /*12160*/  F2FP.F16.F32.PACK_AB R17, R26, R25 ;  /* 0x000000191a11723e */ /* 0x000fe200000000ff */
[----:B------:R1:W-:Y:S01]  /*12170*/  STSM.16.MT88.4 [R3+0x31000], R12 ;  /* 0x0310000c03007844 */ /* 0x0003e20000004200 */
        /* <DEDUP_REMOVED lines=12> */
[----:B------:R-:W-:Y:S02]  /*12240*/  UIADD3 UR5, UR45, 0x40, URZ ;  /* 0x000000402d057890 */ /* 0x000fe4000fffe03f */
[----:B------:R-:W-:-:S09]  /*12250*/  UIADD3 UR4, UR47, 0x31000, URZ ;  /* 0x000310002f047890 */ /* 0x000fd2000fffe03f */
[----:B------:R2:W-:Y:S01]  /*12260*/  UTMASTG.2D [UR4], [UR36] ;  /* 0x00000004240073b5 */ /* 0x0005e20008008000 */
[----:B------:R0:W-:Y:S01]  /*12270*/  UTMACMDFLUSH ;  /* 0x00000000000079b7 */ /* 0x0001e20000000000 */
[----:B--2---:R-:W-:-:S04]  /*12280*/  DEPBAR.LE SB0, 0x1 ;  /* 0x000080400000791a */ /* 0x004fc80000000000 */
.L_x_95:
[----:B------:R-:W-:Y:S05]  /*12290*/  BSYNC B0 ;  /* 0x0000000000007941 */ /* 0x000fea0003800000 */
.L_x_94:
[----:B------:R-:W-:Y:S06]  /*122a0*/  BAR.SYNC.DEFER_BLOCKING 0x1, 0x80 ;  /* 0x0042000000007b1d */ /* 0x000fec0000010000 */
[----:B------:R-:W-:Y:S05]  /*122b0*/  @!P0 BRA `(.L_x_96) ;  /* 0x0000000000048947 */ /* 0x000fea0003800000 */
[----:B------:R-:W-:Y:S01]  /*122c0*/  BPT.TRAP 0x1 ;  /* 0x000000040000795c */ /* 0x000fe20000300000 */
.L_x_96:
[----:B------:R-:W-:Y:S01]  /*122d0*/  SYNCS.ARRIVE.TRANS64.RED.A1T0 RZ, [UR7], RZ ;  /* 0x000000ffffff79a7 */ /* 0x000fe20008100407 */
[----:B------:R-:W-:Y:S05]  /*122e0*/  @!P0 BRA `(.L_x_97) ;  /* 0x0000000000048947 */ /* 0x000fea0003800000 */
[----:B------:R-:W-:Y:S01]  /*122f0*/  BPT.TRAP 0x1 ;  /* 0x000000040000795c */ /* 0x000fe20000300000 */
.L_x_97:
[----:B------:R-:W2:Y:S02]  /*12300*/  SYNCS.PHASECHK.TRANS64.TRYWAIT P3, [UR47+0x344b0], R20 ;  /* 0x0344b014ff0075a7 */ /* 0x000ea4000806016f */
[----:B--2---:R-:W-:Y:S05]  /*12310*/  @!P3 BRA `(.L_x_98) ;  /* 0x000000a800f8b947 */ /* 0x004fea0003800000 */
.L_x_370:
        /* <DEDUP_REMOVED lines=29> */
[----:B------:R-:W-:Y:S01]  /*124f0*/  FFMA R14, R18, R0, R107 ;  /* 0x00000000120e7223 */ /* 0x000fe2000000006b */
[----:B------:R-:W-:Y:S01]  /*12500*/  FMUL R15, R108, R2 ;  /* 0x000000026c0f7220 */ /* 0x000fe20000400000 */
        /* <DEDUP_REMOVED lines=20> */
[----:B------:R-:W-:Y:S01]  /*12650*/  F2FP.F16.F32.PACK_AB R13, R14, R13 ;  /* 0x0000000d0e0d723e */ /* 0x000fe200000000ff */
[-C--:B------:R-:W-:Y:S01]  /*12660*/  FFMA R28, R30, R0.reuse, R117 ;  /* 0x000000001e1c7223 */ /* 0x080fe20000000075 */
        /* <DEDUP_REMOVED lines=24> */
.L_x_100:
[----:B------:R-:W-:Y:S05]  /*127f0*/  BSYNC B0 ;  /* 0x0000000000007941 */ /* 0x000fea0003800000 */
.L_x_99:
[----:B------:R-:W-:Y:S06]  /*12800*/  BAR.SYNC.DEFER_BLOCKING 0x1, 0x80 ;  /* 0x0042000000007b1d */ /* 0x000fec0000010000 */
[----:B------:R-:W-:Y:S05]  /*12810*/  @!P0 BRA `(.L_x_101) ;  /* 0x0000000000048947 */ /* 0x000fea0003800000 */
[----:B------:R-:W-:Y:S01]  /*12820*/  BPT.TRAP 0x1 ;  /* 0x000000040000795c */ /* 0x000fe20000300000 */
.L_x_101:
[----:B------:R-:W-:Y:S01]  /*12830*/  SYNCS.ARRIVE.TRANS64.RED.A1T0 RZ, [UR8], RZ ;  /* 0x000000ffffff79a7 */ /* 0x000fe20008100408 */
[----:B------:R-:W-:Y:S05]  /*12840*/  @!P0 BRA `(.L_x_102) ;  /* 0x0000000000048947 */ /* 0x000fea0003800000 */
[----:B------:R-:W-:Y:S01]  /*12850*/  BPT.TRAP 0x1 ;  /* 0x000000040000795c */ /* 0x000fe20000300000 */
.L_x_102:
[----:B------:R-:W2:Y:S02]  /*12860*/  SYNCS.PHASECHK.TRANS64.TRYWAIT P3, [UR47+0x344b8], R20 ;  /* 0x0344b814ff0075a7 */ /* 0x000ea4000806016f */
[----:B--2---:R-:W-:Y:S05]  /*12870*/  @!P3 BRA `(.L_x_103) ;  /* 0x000000a400b8b947 */ /* 0x004fea0003800000 */
.L_x_371:
        /* <DEDUP_REMOVED lines=77> */
.L_x_105:
[----:B------:R-:W-:Y:S05]  /*12d50*/  BSYNC B0 ;  /* 0x0000000000007941 */ /* 0x000fea0003800000 */
.L_x_104:
[----:B------:R-:W-:Y:S06]  /*12d60*/  BAR.SYNC.DEFER_BLOCKING 0x1, 0x80 ;  /* 0x0042000000007b1d */ /* 0x000fec0000010000 */
[----:B------:R-:W-:Y:S05]  /*12d70*/  @!P0 BRA `(.L_x_106) ;  /* 0x0000000000048947 */ /* 0x000fea0003800000 */
[----:B------:R-:W-:Y:S01]  /*12d80*/  BPT.TRAP 0x1 ;  /* 0x000000040000795c */ /* 0x000fe20000300000 */
.L_x_106:
[----:B------:R-:W-:Y:S01]  /*12d90*/  SYNCS.ARRIVE.TRANS64.RED.A1T0 RZ, [UR9], RZ ;  /* 0x000000ffffff79a7 */ /* 0x000fe20008100409 */
[----:B------:R-:W-:Y:S05]  /*12da0*/  @!P0 BRA `(.L_x_107) ;  /* 0x0000000000048947 */ /* 0x000fea0003800000 */
[----:B------:R-:W-:Y:S01]  /*12db0*/  BPT.TRAP 0x1 ;  /* 0x000000040000795c */ /* 0x000fe20000300000 */
.L_x_107:
[----:B------:R-:W2:Y:S02]  /*12dc0*/  SYNCS.PHASECHK.TRANS64.TRYWAIT P3, [UR47+0x344a0], R223 ;  /* 0x0344a0dfff0075a7 */ /* 0x000ea4000806016f */
[----:B--2---:R-:W-:Y:S05]  /*12dd0*/  @!P3 BRA `(.L_x_108) ;  /* 0x000000a00078b947 */ /* 0x004fea0003800000 */
.L_x_372:
        /* <DEDUP_REMOVED lines=21> */
[----:B-1----:R-:W-:-:S02]  /*12f30*/  HADD2.F32 R16, -RZ, R9.H0_H0 ;  /* 0x20000009ff107230 */ /* 0x002fc40000004100 */
[----:B------:R-:W-:Y:S02]  /*12f40*/  HADD2.F32 R18, -RZ, R9.H1_H1 ;  /* 0x30000009ff127230 */ /* 0x000fe40000004100 */
[-C--:B--2---:R-:W-:Y:S01]  /*12f50*/  FMUL R13, R13, R2.reuse ;  /* 0x000000020d0d7220 */ /* 0x084fe20000400000 */
[-C--:B---3--:R-:W-:Y:S01]  /*12f60*/  FMUL R15, R14, R2.reuse ;  /* 0x000000020e0f7220 */ /* 0x088fe20000400000 */
[--C-:B------:R-:W-:Y:S02]  /*12f70*/  HADD2.F32 R14, -RZ, R8.reuse.H1_H1 ;  /* 0x30000008ff0e7230 */ /* 0x100fe40000004100 */
[----:B----4-:R-:W-:Y:S01]  /*12f80*/  FMUL R17, R12, R2 ;  /* 0x000000020c117220 */ /* 0x010fe20000400000 */
[----:B------:R-:W-:Y:S02]  /*12f90*/  HADD2.F32 R12, -RZ, R8.H0_H0 ;  /* 0x20000008ff0c7230 */ /* 0x000fe40000004100 */
[----:B------:R-:W-:Y:S01]  /*12fa0*/  FFMA R15, R14, R0, R15 ;  /* 0x000000000e0f7223 */ /* 0x000fe2000000000f */
[----:B-----5:R-:W-:-:S02]  /*12fb0*/  FMUL R19, R19, R2 ;  /* 0x0000000213137220 */ /* 0x020fc40000400000 */
[-C--:B------:R-:W-:Y:S01]  /*12fc0*/  FFMA R12, R12, R0.reuse, R13 ;  /* 0x000000000c0c7223 */ /* 0x080fe2000000000d */
[-C--:B------:R-:W-:Y:S01]  /*12fd0*/  FFMA R13, R16, R0.reuse, R17 ;  /* 0x00000000100d7223 */ /* 0x080fe20000000011 */
[----:B------:R-:W-:Y:S01]  /*12fe0*/  FFMA R14, R18, R0, R19 ;  /* 0x00000000120e7223 */ /* 0x000fe20000000013 */
[--C-:B------:R-:W-:Y:S02]  /*12ff0*/  HADD2.F32 R16, -RZ, R10.reuse.H0_H0 ;  /* 0x2000000aff107230 */ /* 0x100fe40000004100 */
[-C--:B------:R-:W-:Y:S01]  /*13000*/  FMUL R17, R26, R2.reuse ;  /* 0x000000021a117220 */ /* 0x080fe20000400000 */
[----:B------:R-:W-:Y:S02]  /*13010*/  HADD2.F32 R18, -RZ, R10.H1_H1 ;  /* 0x3000000aff127230 */ /* 0x000fe40000004100 */
[----:B------:R-:W-:Y:S01]  /*13020*/  FMUL R19, R24, R2 ;  /* 0x0000000218137220 */ /* 0x000fe20000400000 */
[--C-:B------:R-:W-:Y:S02]  /*13030*/  HADD2.F32 R24, -RZ, R11.reuse.H0_H0 ;  /* 0x2000000bff187230 */ /* 0x100fe40000004100 */
[----:B------:R-:W-:Y:S01]  /*13040*/  FFMA R17, R16, R0, R17 ;  /* 0x0000000010117223 */ /* 0x000fe20000000011 */
[----:B------:R-:W-:-:S02]  /*13050*/  HADD2.F32 R26, -RZ, R11.H1_H1 ;  /* 0x3000000bff1a7230 */ /* 0x000fc40000004100 */
[----:B------:R-:W-:Y:S01]  /*13060*/  FMUL R21, R21, R2 ;  /* 0x0000000215157220 */ /* 0x000fe20000400000 */
[----:B------:R-:W-:Y:S01]  /*13070*/  FFMA R16, R18, R0, R19 ;  /* 0x0000000012107223 */ /* 0x000fe20000000013 */
[----:B------:R-:W-:Y:S01]  /*13080*/  F2FP.F16.F32.PACK_AB R13, R14, R13 ;  /* 0x0000000d0e0d723e */ /* 0x000fe200000000ff */
[----:B------:R-:W-:Y:S01]  /*13090*/  FMUL R25, R25, R2 ;  /* 0x0000000219197220 */ /* 0x000fe20000400000 */
[----:B------:R-:W-:Y:S01]  /*130a0*/  FFMA R21, R24, R0, R21 ;  /* 0x0000000018157223 */ /* 0x000fe20000000015 */
[--C-:B------:R-:W-:Y:S01]  /*130b0*/  HADD2.F32 R24, -RZ, R4.reuse.H0_H0 ;  /* 0x20000004ff187230 */ /* 0x100fe20000004100 */
[----:B------:R-:W-:Y:S01]  /*130c0*/  F2FP.F16.F32.PACK_AB R12, R15, R12 ;  /* 0x0000000c0f0c723e */ /* 0x000fe200000000ff */
[----:B------:R-:W-:Y:S01]  /*130d0*/  FFMA R18, R26, R0, R25 ;  /* 0x000000001a127223 */ /* 0x000fe20000000019 */
[-C--:B------:R-:W-:Y:S01]  /*130e0*/  FMUL R19, R30, R2.reuse ;  /* 0x000000021e137220 */ /* 0x080fe20000400000 */
[----:B------:R-:W-:Y:S01]  /*130f0*/  HADD2.F32 R26, -RZ, R4.H1_H1 ;  /* 0x30000004ff1a7230 */ /* 0x000fe20000004100 */
[----:B------:R-:W-:Y:S01]  /*13100*/  F2FP.F16.F32.PACK_AB R14, R16, R17 ;  /* 0x00000011100e723e */ /* 0x000fe200000000ff */
[----:B------:R-:W-:Y:S01]  /*13110*/  FMUL R25, R28, R2 ;  /* 0x000000021c197220 */ /* 0x000fe20000400000 */
[----:B------:R-:W-:-:S02]  /*13120*/  HADD2.F32 R28, -RZ, R5.H0_H0 ;  /* 0x20000005ff1c7230 */ /* 0x000fc40000004100 */
[----:B------:R-:W-:Y:S01]  /*13130*/  FFMA R19, R24, R0, R19 ;  /* 0x0000000018137223 */ /* 0x000fe20000000013 */
[----:B------:R-:W-:Y:S02]  /*13140*/  HADD2.F32 R30, -RZ, R5.H1_H1 ;  /* 0x30000005ff1e7230 */ /* 0x000fe40000004100 */
[----:B------:R-:W-:Y:S01]  /*13150*/  FMUL R27, R27, R2 ;  /* 0x000000021b1b7220 */ /* 0x000fe20000400000 */
[----:B------:R-:W-:Y:S01]  /*13160*/  FFMA R24, R26, R0, R25 ;  /* 0x000000001a187223 */ /* 0x000fe20000000019 */
[----:B------:R-:W-:Y:S01]  /*13170*/  F2FP.F16.F32.PACK_AB R15, R18, R21 ;  /* 0x00000015120f723e */ /* 0x000fe200000000ff */
[----:B------:R-:W-:Y:S01]  /*13180*/  FMUL R29, R29, R2 ;  /* 0x000000021d1d7220 */ /* 0x000fe20000400000 */
[-C--:B------:R-:W-:Y:S01]  /*13190*/  FFMA R27, R28, R0.reuse, R27 ;  /* 0x000000001c1b7223 */ /* 0x080fe2000000001b */
[--C-:B------:R-:W-:Y:S01]  /*131a0*/  HADD2.F32 R28, -RZ, R6.reuse.H0_H0 ;  /* 0x20000006ff1c7230 */ /* 0x100fe20000004100 */
[----:B------:R-:W-:Y:S01]  /*131b0*/  F2FP.F16.F32.PACK_AB R16, R24, R19 ;  /* 0x000000131810723e */ /* 0x000fe200000000ff */
[----:B------:R-:W-:Y:S01]  /*131c0*/  FFMA R26, R30, R0, R29 ;  /* 0x000000001e1a7223 */ /* 0x000fe2000000001d */
[-C--:B------:R-:W-:Y:S01]  /*131d0*/  FMUL R25, R34, R2.reuse ;  /* 0x0000000222197220 */ /* 0x080fe20000400000 */
[----:B------:R-:W-:Y:S01]  /*131e0*/  HADD2.F32 R30, -RZ, R6.H1_H1 ;  /* 0x30000006ff1e7230 */ /* 0x000fe20000004100 */
[----:B------:R1:W-:Y:S01]  /*131f0*/  STSM.16.MT88.4 [R3+0x30000], R12 ;  /* 0x0300000c03007844 */ /* 0x0003e20000004200 */
        /* <DEDUP_REMOVED lines=8> */
[-C--:B------:R-:W-:Y:S02]  /*13280*/  FFMA R31, R32, R0.reuse, R31 ;  /* 0x00000000201f7223 */ /* 0x080fe4000000001f */
[----:B------:R-:W-:Y:S01]  /*13290*/  F2FP.F16.F32.PACK_AB R18, R28, R25 ;  /* 0x000000191c12723e */ /* 0x000fe200000000ff */
        /* <DEDUP_REMOVED lines=17> */
.L_x_110:
[----:B------:R-:W-:Y:S05]  /*133b0*/  BSYNC B0 ;  /* 0x0000000000007941 */ /* 0x000fea0003800000 */
.L_x_109:
[----:B------:R-:W-:Y:S06]  /*133c0*/  BAR.SYNC.DEFER_BLOCKING 0x1, 0x80 ;  /* 0x0042000000007b1d */ /* 0x000fec0000010000 */
[----:B------:R-:W-:Y:S05]  /*133d0*/  @!P0 BRA `(.L_x_111) ;  /* 0x0000000000048947 */ /* 0x000fea0003800000 */
[----:B------:R-:W-:Y:S01]  /*133e0*/  BPT.TRAP 0x1 ;  /* 0x000000040000795c */ /* 0x000fe20000300000 */
.L_x_111:
[----:B------:R-:W-:Y:S01]  /*133f0*/  SYNCS.ARRIVE.TRANS64.RED.A1T0 RZ, [UR10], RZ ;  /* 0x000000ffffff79a7 */ /* 0x000fe2000810040a */
[----:B------:R-:W-:Y:S05]  /*13400*/  @!P0 BRA `(.L_x_112) ;  /* 0x0000000000048947 */ /* 0x000fea0003800000 */
[----:B------:R-:W-:Y:S01]  /*13410*/  BPT.TRAP 0x1 ;  /* 0x000000040000795c */ /* 0x000fe20000300000 */
.L_x_112:
[----:B------:R-:W2:Y:S02]  /*13420*/  SYNCS.PHASECHK.TRANS64.TRYWAIT P3, [UR47+0x344a8], R223 ;  /* 0x0344a8dfff0075a7 */ /* 0x000ea4000806016f */
[----:B--2---:R-:W-:Y:S05]  /*13430*/  @!P3 BRA `(.L_x_113) ;  /* 0x0000009800f8b947 */ /* 0x004fea0003800000 */
.L_x_373:
        /* <DEDUP_REMOVED lines=58> */
[----:B------:R-:W-:Y:S02]  /*137e0*/  F2FP.F16.F32.PACK_AB R26, R28, R27 ;  /* 0x0000001b1c1a723e */ /* 0x000fe400000000ff */
[----:B------:R-:W-:Y:S01]  /*137f0*/  F2FP.F16.F32.PACK_AB R24, R24, R21 ;  /* 0x000000151818723e */ /* 0x000fe200000000ff */
[----:B------:R1:W-:Y:S01]  /*13800*/  STSM.16.MT88.4 [R3+0x31000], R12 ;  /* 0x0310000c03007844 */ /* 0x0003e20000004200 */
        /* <DEDUP_REMOVED lines=16> */
.L_x_115:
[----:B------:R-:W-:Y:S05]  /*13910*/  BSYNC B0 ;  /* 0x0000000000007941 */ /* 0x000fea0003800000 */
.L_x_114:
[----:B------:R-:W-:Y:S06]  /*13920*/  BAR.SYNC.DEFER_BLOCKING 0x1, 0x80 ;  /* 0x0042000000007b1d */ /* 0x000fec0000010000 */
[----:B------:R-:W-:Y:S05]  /*13930*/  @!P0 BRA `(.L_x_116) ;  /* 0x0000000000048947 */ /* 0x000fea0003800000 */
[----:B------:R-:W-:Y:S01]  /*13940*/  BPT.TRAP 0x1 ;  /* 0x000000040000795c */ /* 0x000fe20000300000 */
.L_x_116:
[----:B------:R-:W-:Y:S01]  /*13950*/  SYNCS.ARRIVE.TRANS64.RED.A1T0 RZ, [UR7], RZ ;  /* 0x000000ffffff79a7 */ /* 0x000fe20008100407 */
[----:B------:R-:W-:Y:S05]  /*13960*/  @!P0 BRA `(.L_x_117) ;  /* 0x0000000000048947 */ /* 0x000fea0003800000 */
[----:B------:R-:W-:Y:S01]  /*13970*/  BPT.TRAP 0x1 ;  /* 0x000000040000795c */ /* 0x000fe20000300000 */
.L_x_117:
[----:B------:R-:W2:Y:S02]  /*13980*/  SYNCS.PHASECHK.TRANS64.TRYWAIT P3, [UR47+0x344b0], R223 ;  /* 0x0344b0dfff0075a7 */ /* 0x000ea4000806016f */
[----:B--2---:R-:W-:Y:S05]  /*13990*/  @!P3 BRA `(.L_x_118) ;  /* 0x0000009400b8b947 */ /* 0x004fea0003800000 */
.L_x_374:
        /* <DEDUP_REMOVED lines=77> */
.L_x_120:
[----:B------:R-:W-:Y:S05]  /*13e70*/  BSYNC B0 ;  /* 0x0000000000007941 */ /* 0x000fea0003800000 */
.L_x_119:
[----:B------:R-:W-:Y:S06]  /*13e80*/  BAR.SYNC.DEFER_BLOCKING 0x1, 0x80 ;  /* 0x0042000000007b1d */ /* 0x000fec0000010000 */
[----:B------:R-:W-:Y:S05]  /*13e90*/  @!P0 BRA `(.L_x_121) ;  /* 0x0000000000048947 */ /* 0x000fea0003800000 */
[----:B------:R-:W-:Y:S01]  /*13ea0*/  BPT.TRAP 0x1 ;  /* 0x000000040000795c */ /* 0x000fe20000300000 */
.L_x_121:
[----:B------:R-:W-:Y:S01]  /*13eb0*/  SYNCS.ARRIVE.TRANS64.RED.A1T0 RZ, [UR8], RZ ;  /* 0x000000ffffff79a7 */ /* 0x000fe20008100408 */
[----:B------:R-:W-:Y:S05]  /*13ec0*/  @!P0 BRA `(.L_x_122) ;  /* 0x0000000000048947 */ /* 0x000fea0003800000 */
[----:B------:R-:W-:Y:S01]  /*13ed0*/  BPT.TRAP 0x1 ;  /* 0x000000040000795c */ /* 0x000fe20000300000 */
.L_x_122:
[----:B------:R-:W2:Y:S02]  /*13ee0*/  SYNCS.PHASECHK.TRANS64.TRYWAIT P3, [UR47+0x344b8], R223 ;  /* 0x0344b8dfff0075a7 */ /* 0x000ea4000806016f */
[----:B--2---:R-:W-:Y:S05]  /*13ef0*/  @!P3 BRA `(.L_x_123) ;  /* 0x000000900078b947 */ /* 0x004fea0003800000 */
.L_x_375:
        /* <DEDUP_REMOVED lines=77> */
.L_x_125:
[----:B------:R-:W-:Y:S05]  /*143d0*/  BSYNC B0 ;  /* 0x0000000000007941 */ /* 0x000fea0003800000 */
.L_x_124:
[----:B------:R-:W-:Y:S06]  /*143e0*/  BAR.SYNC.DEFER_BLOCKING 0x1, 0x80 ;  /* 0x0042000000007b1d */ /* 0x000fec0000010000 */
[----:B------:R-:W-:Y:S05]  /*143f0*/  @!P0 BRA `(.L_x_126) ;  /* 0x0000000000048947 */ /* 0x000fea0003800000 */
[----:B------:R-:W-:Y:S01]  /*14400*/  BPT.TRAP 0x1 ;  /* 0x000000040000795c */ /* 0x000fe20000300000 */
.L_x_126:
[----:B------:R-:W-:Y:S01]  /*14410*/  SYNCS.ARRIVE.TRANS64.RED.A1T0 RZ, [UR9], RZ ;  /* 0x000000ffffff79a7 */ /* 0x000fe20008100409 */
[----:B------:R-:W-:Y:S05]  /*14420*/  @!P0 BRA `(.L_x_127) ;  /* 0x0000000000048947 */ /* 0x000fea0003800000 */
[----:B------:R-:W-:Y:S01]  /*14430*/  BPT.TRAP 0x1 ;  /* 0x000000040000795c */ /* 0x000fe20000300000 */
.L_x_127:
[----:B------:R-:W2:Y:S02]  /*14440*/  SYNCS.PHASECHK.TRANS64.TRYWAIT P3, [UR47+0x344a0], R20 ;  /* 0x0344a014ff0075a7 */ /* 0x000ea4000806016f */
[----:B--2---:R-:W-:Y:S05]  /*14450*/  @!P3 BRA `(.L_x_128) ;  /* 0x0000008c0038b947 */ /* 0x004fea0003800000 */
.L_x_376:
        /* <DEDUP_REMOVED lines=17> */
[----:B------:R-:W-:Y:S04]  /*14570*/  @P1 LDSM.16.MT88.4 R8, [R3+0x30000] ;  /* 0x030000000308183b */ /* 0x000fe80000004200 */
[----:B------:R-:W1:Y:S01]  /*14580*/  @P1 LDSM.16.MT88.4 R4, [R3+0x30800] ;  /* 0x030800000304183b */ /* 0x000e620000004200 */
[----:B------:R-:W-:Y:S05]  /*14590*/  WARPSYNC.ALL ;  /* 0x0000000000007948 */ /* 0x000fea0003800000 */
[----:B------:R-:W-:Y:S01]  /*145a0*/  BSSY B0, `(.L_x_129) ;  /* 0x0000049000007945 */ /* 0x000fe20003800000 */
[----:B-1----:R-:W-:-:S02]  /*145b0*/  HADD2.F32 R32, -RZ, R7.H0_H0 ;  /* 0x20000007ff207230 */ /* 0x002fc40000004100 */
[----:B------:R-:W-:Y:S02]  /*145c0*/  HADD2.F32 R34, -RZ, R7.H1_H1 ;  /* 0x30000007ff227230 */ /* 0x000fe40000004100 */
[-C--:B--2---:R-:W-:Y:S01]  /*145d0*/  FMUL R13, R13, R2.reuse ;  /* 0x000000020d0d7220 */ /* 0x084fe20000400000 */
[-C--:B---3--:R-:W-:Y:S01]  /*145e0*/  FMUL R15, R15, R2.reuse ;  /* 0x000000020f0f7220 */ /* 0x088fe20000400000 */
[-C--:B----4-:R-:W-:Y:S01]  /*145f0*/  FMUL R17, R17, R2.reuse ;  /* 0x0000000211117220 */ /* 0x090fe20000400000 */
[-C--:B-----5:R-:W-:Y:S01]  /*14600*/  FMUL R19, R19, R2.reuse ;  /* 0x0000000213137220 */ /* 0x0a0fe20000400000 */
[-C--:B------:R-:W-:Y:S01]  /*14610*/  FMUL R21, R21, R2.reuse ;  /* 0x0000000215157220 */ /* 0x080fe20000400000 */
[-C--:B------:R-:W-:Y:S01]  /*14620*/  FMUL R25, R25, R2.reuse ;  /* 0x0000000219197220 */ /* 0x080fe20000400000 */
[-C--:B------:R-:W-:Y:S01]  /*14630*/  FMUL R27, R27, R2.reuse ;  /* 0x000000021b1b7220 */ /* 0x080fe20000400000 */
[-C--:B------:R-:W-:Y:S01]  /*14640*/  FMUL R29, R29, R2.reuse ;  /* 0x000000021d1d7220 */ /* 0x080fe20000400000 */
[----:B------:R-:W-:Y:S01]  /*14650*/  FMUL R31, R30, R2 ;  /* 0x000000021e1f7220 */ /* 0x000fe20000400000 */
[----:B------:R-:W-:-:S02]  /*14660*/  HADD2.F32 R30, -RZ, R5.H0_H0 ;  /* 0x20000005ff1e7230 */ /* 0x000fc40000004100 */
[-C--:B------:R-:W-:Y:S01]  /*14670*/  FMUL R33, R28, R2.reuse ;  /* 0x000000021c217220 */ /* 0x080fe20000400000 */
[--C-:B------:R-:W-:Y:S02]  /*14680*/  HADD2.F32 R28, -RZ, R4.reuse.H1_H1 ;  /* 0x30000004ff1c7230 */ /* 0x100fe40000004100 */
[-C--:B------:R-:W-:Y:S01]  /*14690*/  FMUL R35, R26, R2.reuse ;  /* 0x000000021a237220 */ /* 0x080fe20000400000 */
[----:B------:R-:W-:Y:S02]  /*146a0*/  HADD2.F32 R26, -RZ, R4.H0_H0 ;  /* 0x20000004ff1a7230 */ /* 0x000fe40000004100 */
[----:B------:R-:W-:Y:S01]  /*146b0*/  FMUL R37, R12, R2 ;  /* 0x000000020c257220 */ /* 0x000fe20000400000 */
[----:B------:R-:W-:Y:S02]  /*146c0*/  HADD2.F32 R12, -RZ, R8.H0_H0 ;  /* 0x20000008ff0c7230 */ /* 0x000fe40000004100 */
[-C--:B------:R-:W-:Y:S01]  /*146d0*/  FFMA R31, R26, R0.reuse, R31 ;  /* 0x000000001a1f7223 */ /* 0x080fe2000000001f */
[----:B------:R-:W-:Y:S01]  /*146e0*/  FFMA R35, R30, R0, R35 ;  /* 0x000000001e237223 */ /* 0x000fe20000000023 */
[----:B------:R-:W-:Y:S01]  /*146f0*/  FMUL R39, R24, R2 ;  /* 0x0000000218277220 */ /* 0x000fe20000400000 */
[----:B------:R-:W-:-:S02]  /*14700*/  HADD2.F32 R24, -RZ, R10.H1_H1 ;  /* 0x3000000aff187230 */ /* 0x000fc40000004100 */
[----:B------:R-:W-:Y:S01]  /*14710*/  FFMA R13, R12, R0, R13 ;  /* 0x000000000c0d7223 */ /* 0x000fe2000000000d */
[----:B------:R-:W-:Y:S02]  /*14720*/  HADD2.F32 R12, -RZ, R8.H1_H1 ;  /* 0x30000008ff0c7230 */ /* 0x000fe40000004100 */
[-C--:B------:R-:W-:Y:S01]  /*14730*/  FMUL R41, R18, R2.reuse ;  /* 0x0000000212297220 */ /* 0x080fe20000400000 */
[----:B------:R-:W-:Y:S02]  /*14740*/  HADD2.F32 R18, -RZ, R10.H0_H0 ;  /* 0x2000000aff127230 */ /* 0x000fe40000004100 */
[----:B------:R-:W-:Y:S02]  /*14750*/  HADD2.F32 R26, -RZ, R5.H1_H1 ;  /* 0x30000005ff1a7230 */ /* 0x000fe40000004100 */
[----:B------:R-:W-:Y:S01]  /*14760*/  FMUL R43, R16, R2 ;  /* 0x00000002102b7220 */ /* 0x000fe20000400000 */
[----:B------:R-:W-:Y:S02]  /*14770*/  HADD2.F32 R16, -RZ, R9.H1_H1 ;  /* 0x30000009ff107230 */ /* 0x000fe40000004100 */
[----:B------:R-:W-:Y:S01]  /*14780*/  FFMA R21, R18, R0, R21 ;  /* 0x0000000012157223 */ /* 0x000fe20000000015 */
[----:B------:R-:W-:-:S02]  /*14790*/  HADD2.F32 R18, -RZ, R11.H0_H0 ;  /* 0x2000000bff127230 */ /* 0x000fc40000004100 */
[----:B------:R-:W-:Y:S01]  /*147a0*/  FMUL R45, R14, R2 ;  /* 0x000000020e2d7220 */ /* 0x000fe20000400000 */
[----:B------:R-:W-:Y:S02]  /*147b0*/  HADD2.F32 R14, -RZ, R9.H0_H0 ;  /* 0x20000009ff0e7230 */ /* 0x000fe40000004100 */
[-C--:B------:R-:W-:Y:S01]  /*147c0*/  FFMA R12, R12, R0.reuse, R15 ;  /* 0x000000000c0c7223 */ /* 0x080fe2000000000f */
[----:B------:R-:W-:Y:S02]  /*147d0*/  HADD2.F32 R30, -RZ, R6.H1_H1 ;  /* 0x30000006ff1e7230 */ /* 0x000fe40000004100 */
[-C--:B------:R-:W-:Y:S01]  /*147e0*/  FFMA R27, R18, R0.reuse, R27 ;  /* 0x00000000121b7223 */ /* 0x080fe2000000001b */
[-C--:B------:R-:W-:Y:S01]  /*147f0*/  FFMA R26, R26, R0.reuse, R37 ;  /* 0x000000001a1a7223 */ /* 0x080fe20000000025 */
[-C--:B------:R-:W-:Y:S01]  /*14800*/  FFMA R17, R14, R0.reuse, R17 ;  /* 0x000000000e117223 */ /* 0x080fe20000000011 */
[-C--:B------:R-:W-:Y:S01]  /*14810*/  FFMA R14, R16, R0.reuse, R19 ;  /* 0x00000000100e7223 */ /* 0x080fe20000000013 */
[----:B------:R-:W-:Y:S01]  /*14820*/  FFMA R16, R24, R0, R25 ;  /* 0x0000000018107223 */ /* 0x000fe20000000019 */
[----:B------:R-:W-:-:S02]  /*14830*/  HADD2.F32 R24, -RZ, R11.H1_H1 ;  /* 0x3000000bff187230 */ /* 0x000fc40000004100 */
[-C--:B------:R-:W-:Y:S01]  /*14840*/  FFMA R43, R32, R0.reuse, R43 ;  /* 0x00000000202b7223 */ /* 0x080fe2000000002b */
[----:B------:R-:W-:Y:S02]  /*14850*/  F2FP.F16.F32.PACK_AB R12, R12, R13 ;  /* 0x0000000d0c0c723e */ /* 0x000fe400000000ff */
[----:B------:R-:W-:Y:S01]  /*14860*/  F2FP.F16.F32.PACK_AB R13, R14, R17 ;  /* 0x000000110e0d723e */ /* 0x000fe200000000ff */
[-C--:B------:R-:W-:Y:S01]  /*14870*/  FFMA R18, R24, R0.reuse, R29 ;  /* 0x0000000018127223 */ /* 0x080fe2000000001d */
[-C--:B------:R-:W-:Y:S01]  /*14880*/  FFMA R24, R28, R0.reuse, R33 ;  /* 0x000000001c187223 */ /* 0x080fe20000000021 */
[----:B------:R-:W-:Y:S01]  /*14890*/  HADD2.F32 R28, -RZ, R6.H0_H0 ;  /* 0x20000006ff1c7230 */ /* 0x000fe20000004100 */
[----:B------:R-:W-:Y:S02]  /*148a0*/  F2FP.F16.F32.PACK_AB R14, R16, R21 ;  /* 0x00000015100e723e */ /* 0x000fe400000000ff */
[----:B------:R-:W-:Y:S02]  /*148b0*/  F2FP.F16.F32.PACK_AB R15, R18, R27 ;  /* 0x0000001b120f723e */ /* 0x000fe400000000ff */
[-C--:B------:R-:W-:Y:S01]  /*148c0*/  FFMA R39, R28, R0.reuse, R39 ;  /* 0x000000001c277223 */ /* 0x080fe20000000027 */
[-C--:B------:R-:W-:Y:S01]  /*148d0*/  FFMA R28, R30, R0.reuse, R41 ;  /* 0x000000001e1c7223 */ /* 0x080fe20000000029 */
[----:B------:R-:W-:Y:S01]  /*148e0*/  FFMA R30, R34, R0, R45 ;  /* 0x00000000221e7223 */ /* 0x000fe2000000002d */
[----:B------:R-:W-:Y:S01]  /*148f0*/  F2FP.F16.F32.PACK_AB R25, R26, R35 ;  /* 0x000000231a19723e */ /* 0x000fe200000000ff */
[----:B------:R1:W-:Y:S01]  /*14900*/  STSM.16.MT88.4 [R3+0x30000], R12 ;  /* 0x0300000c03007844 */ /* 0x0003e20000004200 */
        /* <DEDUP_REMOVED lines=18> */
.L_x_130:
[----:B------:R-:W-:Y:S05]  /*14a30*/  BSYNC B0 ;  /* 0x0000000000007941 */ /* 0x000fea0003800000 */
.L_x_129:
[----:B------:R-:W-:Y:S06]  /*14a40*/  BAR.SYNC.DEFER_BLOCKING 0x1, 0x80 ;  /* 0x0042000000007b1d */ /* 0x000fec0000010000 */
[----:B------:R-:W-:Y:S05]  /*14a50*/  @!P0 BRA `(.L_x_131) ;  /* 0x0000000000048947 */ /* 0x000fea0003800000 */
[----:B------:R-:W-:Y:S01]  /*14a60*/  BPT.TRAP 0x1 ;  /* 0x000000040000795c */ /* 0x000fe20000300000 */
.L_x_131:
[----:B------:R-:W-:Y:S01]  /*14a70*/  SYNCS.ARRIVE.TRANS64.RED.A1T0 RZ, [UR10], RZ ;  /* 0x000000ffffff79a7 */ /* 0x000fe2000810040a */
[----:B------:R-:W-:Y:S05]  /*14a80*/  @!P0 BRA `(.L_x_132) ;  /* 0x0000000000048947 */ /* 0x000fea0003800000 */
[----:B------:R-:W-:Y:S01]  /*14a90*/  BPT.TRAP 0x1 ;  /* 0x000000040000795c */ /* 0x000fe20000300000 */
.L_x_132:
[----:B------:R-:W2:Y:S02]  /*14aa0*/  SYNCS.PHASECHK.TRANS64.TRYWAIT P3, [UR47+0x344a8], R20 ;  /* 0x0344a814ff0075a7 */ /* 0x000ea4000806016f */
[----:B--2---:R-:W-:Y:S05]  /*14ab0*/  @!P3 BRA `(.L_x_133) ;  /* 0x0000008400b8b947 */ /* 0x004fea0003800000 */
.L_x_377:
        /* <DEDUP_REMOVED lines=33> */
[--C-:B-1----:R-:W-:Y:S02]  /*14cd0*/  HADD2.F32 R26, -RZ, R4.reuse.H0_H0 ;  /* 0x20000004ff1a7230 */ /* 0x102fe40000004100 */
[-C--:B------:R-:W-:Y:S01]  /*14ce0*/  FFMA R19, R18, R0.reuse, R19 ;  /* 0x0000000012137223 */ /* 0x080fe20000000013 */
[----:B------:R-:W-:Y:S02]  /*14cf0*/  HADD2.F32 R28, -RZ, R4.H1_H1 ;  /* 0x30000004ff1c7230 */ /* 0x000fe40000004100 */
[----:B------:R-:W-:Y:S01]  /*14d00*/  FFMA R18, R24, R0, R207 ;  /* 0x0000000018127223 */ /* 0x000fe200000000cf */
[----:B------:R-:W-:-:S02]  /*14d10*/  HADD2.F32 R30, -RZ, R5.H0_H0 ;  /* 0x20000005ff1e7230 */ /* 0x000fc40000004100 */
[-C--:B------:R-:W-:Y:S01]  /*14d20*/  FFMA R21, R26, R0.reuse, R21 ;  /* 0x000000001a157223 */ /* 0x080fe20000000015 */
[----:B------:R-:W-:Y:S02]  /*14d30*/  HADD2.F32 R12, -RZ, R8.H1_H1 ;  /* 0x30000008ff0c7230 */ /* 0x000fe40000004100 */
        /* <DEDUP_REMOVED lines=37> */
.L_x_135:
[----:B------:R-:W-:Y:S05]  /*14f90*/  BSYNC B0 ;  /* 0x0000000000007941 */ /* 0x000fea0003800000 */
.L_x_134:
[----:B------:R-:W-:Y:S06]  /*14fa0*/  BAR.SYNC.DEFER_BLOCKING 0x1, 0x80 ;  /* 0x0042000000007b1d */ /* 0x000fec0000010000 */
[----:B------:R-:W-:Y:S05]  /*14fb0*/  @!P0 BRA `(.L_x_136) ;  /* 0x0000000000048947 */ /* 0x000fea0003800000 */
[----:B------:R-:W-:Y:S01]  /*14fc0*/  BPT.TRAP 0x1 ;  /* 0x000000040000795c */ /* 0x000fe20000300000 */
.L_x_136:
[----:B------:R-:W-:Y:S01]  /*14fd0*/  SYNCS.ARRIVE.TRANS64.RED.A1T0 RZ, [UR7], RZ ;  /* 0x000000ffffff79a7 */ /* 0x000fe20008100407 */
[----:B------:R-:W-:Y:S05]  /*14fe0*/  @!P0 BRA `(.L_x_137) ;  /* 0x0000000000048947 */ /* 0x000fea0003800000 */
[----:B------:R-:W-:Y:S01]  /*14ff0*/  BPT.TRAP 0x1 ;  /* 0x000000040000795c */ /* 0x000fe20000300000 */
.L_x_137:
[----:B------:R-:W2:Y:S02]  /*15000*/  SYNCS.PHASECHK.TRANS64.TRYWAIT P3, [UR47+0x344b0], R20 ;  /* 0x0344b014ff0075a7 */ /* 0x000ea4000806016f */
[----:B--2---:R-:W-:Y:S05]  /*15010*/  @!P3 BRA `(.L_x_138) ;  /* 0x000000800078b947 */ /* 0x004fea0003800000 */
.L_x_378:
        /* <DEDUP_REMOVED lines=77> */
.L_x_140:
[----:B------:R-:W-:Y:S05]  /*154f0*/  BSYNC B0 ;  /* 0x0000000000007941 */ /* 0x000fea0003800000 */
.L_x_139:
[----:B------:R-:W-:Y:S06]  /*15500*/  BAR.SYNC.DEFER_BLOCKING 0x1, 0x80 ;  /* 0x0042000000007b1d */ /* 0x000fec0000010000 */
[----:B------:R-:W-:Y:S05]  /*15510*/  @!P0 BRA `(.L_x_141) ;  /* 0x0000000000048947 */ /* 0x000fea0003800000 */
[----:B------:R-:W-:Y:S01]  /*15520*/  BPT.TRAP 0x1 ;  /* 0x000000040000795c */ /* 0x000fe20000300000 */
.L_x_141:
[----:B------:R-:W-:Y:S01]  /*15530*/  SYNCS.ARRIVE.TRANS64.RED.A1T0 RZ, [UR8], RZ ;  /* 0x000000ffffff79a7 */ /* 0x000fe20008100408 */
[----:B------:R-:W-:Y:S05]  /*15540*/  @!P0 BRA `(.L_x_142) ;  /* 0x0000000000048947 */ /* 0x000fea0003800000 */
[----:B------:R-:W-:Y:S01]  /*15550*/  BPT.TRAP 0x1 ;  /* 0x000000040000795c */ /* 0x000fe20000300000 */
.L_x_142:
[----:B------:R-:W2:Y:S02]  /*15560*/  SYNCS.PHASECHK.TRANS64.TRYWAIT P3, [UR47+0x344b8], R20 ;  /* 0x0344b814ff0075a7 */ /* 0x000ea4000806016f */
[----:B--2---:R-:W-:Y:S05]  /*15570*/  @!P3 BRA `(.L_x_143) ;  /* 0x0000007c0038b947 */ /* 0x004fea0003800000 */
.L_x_379:
        /* <DEDUP_REMOVED lines=39> */
[--C-:B------:R-:W-:Y:S02]  /*157f0*/  HADD2.F32 R27, -RZ, R4.reuse.H0_H0 ;  /* 0x20000004ff1b7230 */ /* 0x100fe40000004100 */
[-C--:B------:R-:W-:Y:S01]  /*15800*/  FFMA R31, R31, R0.reuse, R82 ;  /* 0x000000001f1f7223 */ /* 0x080fe20000000052 */
[----:B------:R-:W-:Y:S02]  /*15810*/  HADD2.F32 R29, -RZ, R4.H1_H1 ;  /* 0x30000004ff1d7230 */ /* 0x000fe40000004100 */
        /* <DEDUP_REMOVED lines=35> */
.L_x_145:
[----:B------:R-:W-:Y:S05]  /*15a50*/  BSYNC B0 ;  /* 0x0000000000007941 */ /* 0x000fea0003800000 */
.L_x_144:
[----:B------:R-:W-:Y:S06]  /*15a60*/  BAR.SYNC.DEFER_BLOCKING 0x1, 0x80 ;  /* 0x0042000000007b1d */ /* 0x000fec0000010000 */
[----:B------:R-:W-:Y:S05]  /*15a70*/  @!P0 BRA `(.L_x_146) ;  /* 0x0000000000048947 */ /* 0x000fea0003800000 */
[----:B------:R-:W-:Y:S01]  /*15a80*/  BPT.TRAP 0x1 ;  /* 0x000000040000795c */ /* 0x000fe20000300000 */
.L_x_146:
[----:B------:R-:W-:Y:S01]  /*15a90*/  UISETP.NE.AND UP0, UPT, UR53, 0x3, UPT ;  /* 0x000000033500788c */ /* 0x000fe2000bf05270 */
[----:B------:R-:W-:Y:S05]  /*15aa0*/  SYNCS.ARRIVE.TRANS64.RED.A1T0 RZ, [UR9], RZ ;  /* 0x000000ffffff79a7 */ /* 0x000fea0008100409 */
[----:B------:R-:W-:-:S13]  /*15ab0*/  PLOP3.LUT P1, PT, PT, PT, UP0, 0x80, 0x0 ;  /* 0x000000000000781c */ /* 0x000fda0003f2f008 */
[----:B------:R-:W-:Y:S05]  /*15ac0*/  @!P1 BRA `(.L_x_147) ;  /* 0x0000000000049947 */ /* 0x000fea0003800000 */
[----:B------:R-:W-:Y:S01]  /*15ad0*/  BPT.TRAP 0x1 ;  /* 0x000000040000795c */ /* 0x000fe20000300000 */
.L_x_147:
[----:B------:R-:W2:Y:S01]  /*15ae0*/  LDL R2, [R1+0x100] ;  /* 0x0001000001027983 */ /* 0x000ea20000100800 */
[----:B------:R-:W-:Y:S02]  /*15af0*/  SHF.L.U32 R0, R216, 0x1f, RZ ;  /* 0x0000001fd8007819 */ /* 0x000fe400000006ff */
[C---:B--2---:R-:W-:Y:S02]  /*15b00*/  R2UR UR4, R2.reuse ;  /* 0x00000000020472ca */ /* 0x044fe400000e0000 */
[----:B------:R-:W-:-:S11]  /*15b10*/  LEA R19, R2, UR47, 0x4 ;  /* 0x0000002f02137c11 */ /* 0x000fd6000f8e20ff */
[----:B------:R-:W-:-:S09]  /*15b20*/  ULEA UR4, UR4, UR47, 0x3 ;  /* 0x0000002f04047291 */ /* 0x000fd2000f8e183f */
[----:B------:R-:W2:Y:S02]  /*15b30*/  SYNCS.PHASECHK.TRANS64.TRYWAIT P2, [UR4+0x34400], R0 ;  /* 0x03440000ff0075a7 */ /* 0x000ea40008040144 */
[----:B--2---:R-:W-:Y:S05]  /*15b40*/  @!P2 BRA `(.L_x_148) ;  /* 0x0000007400dca947 */ /* 0x004fea0003800000 */
.L_x_380:
[----:B------:R-:W2:Y:S01]  /*15b50*/  LDS.128 R16, [R19+0x34510] ;  /* 0x0345100013107984 */ /* 0x000ea20000000c00 */
        /* <DEDUP_REMOVED lines=8> */
.L_x_149:
[----:B-1----:R-:W4:Y:S01]  /*15be0*/  LDL.LU R0, [R1+0x100] ;  /* 0x0001000001007983 */ /* 0x002f220000300800 */
[----:B------:R-:W-:Y:S01]  /*15bf0*/  UIADD3 UR4, UR4, 0x34440, URZ ;  /* 0x0003444004047890 */ /* 0x000fe2000fffe03f */
[----:B--2---:R-:W-:Y:S02]  /*15c00*/  ISETP.NE.AND P3, PT, R19, RZ, PT ;  /* 0x000000ff1300720c */ /* 0x004fe40003f65270 */
[----:B------:R-:W-:Y:S01]  /*15c10*/  MOV R19, RZ ;  /* 0x000000ff00137202 */ /* 0x000fe20000000f00 */
[----:B------:R-:W-:-:S09]  /*15c20*/  UPRMT UR4, UR57, 0x654, UR4 ;  /* 0x0000065439047896 */ /* 0x000fd20008000004 */
[----:B---3--:R-:W-:Y:S01]  /*15c30*/  SYNCS.ARRIVE.TRANS64.RED.A1T0 RZ, [UR4], RZ ;  /* 0x000000ffffff79a7 */ /* 0x008fe20008100404 */
[----:B----4-:R-:W-:-:S05]  /*15c40*/  VIADD R0, R0, 0x1 ;  /* 0x0000000100007836 */ /* 0x010fca0000000000 */
[----:B------:R-:W-:-:S04]  /*15c50*/  ISETP.NE.AND P2, PT, R0, 0x8, PT ;  /* 0x000000080000780c */ /* 0x000fc80003f45270 */
[----:B------:R-:W-:Y:S02]  /*15c60*/  SEL R4, R0, RZ, P2 ;  /* 0x000000ff00047207 */ /* 0x000fe40001000000 */
[----:B------:R-:W-:-:S03]  /*15c70*/  SEL R3, RZ, 0x1, P2 ;  /* 0x00000001ff037807 */ /* 0x000fc60001000000 */
[----:B------:R1:W-:Y:S01]  /*15c80*/  STL [R1+0x100], R4 ;  /* 0x0001000401007387 */ /* 0x0003e20000100800 */
[----:B------:R-:W-:Y:S01]  /*15c90*/  LOP3.LUT R216, R216, R3, RZ, 0x3c, !PT ;  /* 0x00000003d8d87212 */ /* 0x000fe200078e3cff */
[----:B------:R-:W-:Y:S06]  /*15ca0*/  @!P3 BRA `(.L_x_150) ;  /* 0x0000000000b8b947 */ /* 0x000fec0003800000 */
[----:B------:R-:W2:Y:S02]  /*15cb0*/  LDC.64 R2, c[0x0][0x290] ;  /* 0x0000a400ff027b82 */ /* 0x000ea40000000a00 */
[----:B--2---:R-:W-:-:S06]  /*15cc0*/  IMAD.WIDE R2, R18, 0xc, R2 ;  /* 0x0000000c12027825 */ /* 0x004fcc00078e0202 */
[----:B------:R-:W2:Y:S02]  /*15cd0*/  LDG.E R2, desc[UR38][R2.64+0x8] ;  /* 0x0000082602027981 */ /* 0x000ea4000c1e1900 */
[----:B--2---:R-:W-:-:S13]  /*15ce0*/  R2UR UR4, R2 ;  /* 0x00000000020472ca */ /* 0x004fda00000e0000 */
[----:B------:R-:W-:-:S04]  /*15cf0*/  UIADD3 UR4, UR4, 0x7f, URZ ;  /* 0x0000007f04047890 */ /* 0x000fc8000fffe03f */
[----:B------:R-:W-:-:S04]  /*15d00*/  USHF.R.S32.HI UR5, URZ, 0x1f, UR4 ;  /* 0x0000001f3f057899 */ /* 0x000fc80008011404 */
[----:B------:R-:W-:-:S04]  /*15d10*/  ULEA.HI UR5, UR5, UR4, URZ, 0x7 ;  /* 0x0000000405057291 */ /* 0x000fc8000f8f383f */
[----:B------:R-:W-:-:S04]  /*15d20*/  USHF.R.S32.HI UR5, URZ, 0x7, UR5 ;  /* 0x000000073f057899 */ /* 0x000fc80008011405 */
[----:B------:R-:W-:-:S04]  /*15d30*/  UIADD3 UR41, UR41, UR5, URZ ;  /* 0x0000000529297290 */ /* 0x000fc8000fffe03f */
[----:B------:R-:W-:Y:S02]  /*15d40*/  USHF.R.U32.HI UR4, URZ, 0x1, UR41 ;  /* 0x000000013f047899 */ /* 0x000fe40008011629 */
[----:B------:R-:W-:Y:S02]  /*15d50*/  UISETP.GT.U32.AND UP0, UPT, UR41, 0x1, UPT ;  /* 0x000000012900788c */ /* 0x000fe4000bf04070 */
[----:B------:R-:W-:Y:S02]  /*15d60*/  ULOP3.LUT UR4, UR4, 0x1, URZ, 0xc0, !UPT ;  /* 0x0000000104047892 */ /* 0x000fe4000f8ec03f */
[----:B------:R-:W-:Y:S02]  /*15d70*/  UISETP.LT.U32.AND UP0, UPT, UR5, 0x2, UP0 ;  /* 0x000000020500788c */ /* 0x000fe40008701070 */
[----:B------:R-:W-:-:S04]  /*15d80*/  UISETP.NE.U32.AND UP1, UPT, UR4, 0x1, UPT ;  /* 0x000000010400788c */ /* 0x000fc8000bf25070 */
[----:B------:R-:W-:Y:S02]  /*15d90*/  UISETP.GT.U32.AND UP1, UPT, UR5, 0x1, !UP1 ;  /* 0x000000010500788c */ /* 0x000fe4000cf24070 */
[----:B------:R-:W-:Y:S02]  /*15da0*/  USEL UR5, URZ, 0x1, !UP0 ;  /* 0x000000013f057887 */ /* 0x000fe4000c000000 */
[----:B------:R-:W-:-:S04]  /*15db0*/  USEL UR4, URZ, 0x1, !UP1 ;  /* 0x000000013f047887 */ /* 0x000fc8000c800000 */
[----:B------:R-:W-:Y:S01]  /*15dc0*/  ULOP3.LUT UR42, UR4, UR42, UR5, 0x96, !UPT ;  /* 0x0000002a042a7292 */ /* 0x000fe2000f8e9605 */
[----:B------:R-:W-:Y:S11]  /*15dd0*/  @!P1 BRA `(.L_x_151) ;  /* 0x0000000000049947 */ /* 0x000ff60003800000 */
[----:B------:R-:W-:Y:S01]  /*15de0*/  BPT.TRAP 0x1 ;  /* 0x000000040000795c */ /* 0x000fe20000300000 */
.L_x_151:
[----:B------:R-:W-:Y:S02]  /*15df0*/  R2UR UR4, R4 ;  /* 0x00000000040472ca */ /* 0x000fe400000e0000 */
[----:B------:R-:W-:Y:S02]  /*15e00*/  SHF.L.U32 R2, R216, 0x1f, RZ ;  /* 0x0000001fd8027819 */ /* 0x000fe400000006ff */
[----:B------:R-:W-:-:S09]  /*15e10*/  LEA R0, R4, UR47, 0x4 ;  /* 0x0000002f04007c11 */ /* 0x000fd2000f8e20ff */
[----:B------:R-:W-:-:S09]  /*15e20*/  ULEA UR4, UR4, UR47, 0x3 ;  /* 0x0000002f04047291 */ /* 0x000fd2000f8e183f */
[----:B------:R-:W2:Y:S02]  /*15e30*/  SYNCS.PHASECHK.TRANS64.TRYWAIT P2, [UR4+0x34400], R2 ;  /* 0x03440002ff0075a7 */ /* 0x000ea40008040144 */
[----:B--2---:R-:W-:Y:S05]  /*15e40*/  @!P2 BRA `(.L_x_152) ;  /* 0x000000740034a947 */ /* 0x004fea0003800000 */
.L_x_381:
[----:B------:R3:W4:Y:S01]  /*15e50*/  LDS.128 R16, [R0+0x34510] ;  /* 0x0345100000107984 */ /* 0x0007220000000c00 */
[----:B------:R-:W-:Y:S01]  /*15e60*/  @!PT LDS RZ, [RZ] ;  /* 0x00000000fffff984 */ /* 0x000fe20000000800 */
[----:B------:R-:W-:Y:S01]  /*15e70*/  @!PT LDS RZ, [RZ] ;  /* 0x00000000fffff984 */ /* 0x000fe20000000800 */
[----:B------:R-:W-:Y:S01]  /*15e80*/  @!PT LDS RZ, [RZ] ;  /* 0x00000000fffff984 */ /* 0x000fe20000000800 */
[----:B------:R-:W-:Y:S01]  /*15e90*/  @!PT LDS RZ, [RZ] ;  /* 0x00000000fffff984 */ /* 0x000fe20000000800 */
[----:B------:R5:W-:Y:S06]  /*15ea0*/  MEMBAR.ALL.CTA ;  /* 0x0000000000007992 */ /* 0x000bec0000008000 */
[----:B-----5:R-:W1:Y:S01]  /*15eb0*/  FENCE.VIEW.ASYNC.S ;  /* 0x00000000000073c6 */ /* 0x020e620000000000 */
[----:B---3--:R-:W-:Y:S05]  /*15ec0*/  @!P1 BRA `(.L_x_153) ;  /* 0x0000000000049947 */ /* 0x008fea0003800000 */
[----:B------:R-:W-:Y:S01]  /*15ed0*/  BPT.TRAP 0x1 ;  /* 0x000000040000795c */ /* 0x000fe20000300000 */
.L_x_153:
[----:B------:R-:W3:Y:S01]  /*15ee0*/  LDL.LU R0, [R1+0x100] ;  /* 0x0001000001007983 */ /* 0x000ee20000300800 */
[----:B------:R-:W-:Y:S02]  /*15ef0*/  UIADD3 UR4, UR4, 0x34440, URZ ;  /* 0x0003444004047890 */ /* 0x000fe4000fffe03f */
[----:B------:R-:W-:Y:S02]  /*15f00*/  ULOP3.LUT UR41, UR41, 0x1, URZ, 0xc0, !UPT ;  /* 0x0000000129297892 */ /* 0x000fe4000f8ec03f */
[----:B------:R-:W-:-:S09]  /*15f10*/  UPRMT UR4, UR57, 0x654, UR4 ;  /* 0x0000065439047896 */ /* 0x000fd20008000004 */
[----:B-1----:R-:W-:Y:S01]  /*15f20*/  SYNCS.ARRIVE.TRANS64.RED.A1T0 RZ, [UR4], RZ ;  /* 0x000000ffffff79a7 */ /* 0x002fe20008100404 */
[----:B---3--:R-:W-:-:S05]  /*15f30*/  VIADD R0, R0, 0x1 ;  /* 0x0000000100007836 */ /* 0x008fca0000000000 */
[----:B------:R-:W-:-:S04]  /*15f40*/  ISETP.NE.AND P1, PT, R0, 0x8, PT ;  /* 0x000000080000780c */ /* 0x000fc80003f25270 */
[----:B------:R-:W-:Y:S02]  /*15f50*/  SEL R0, R0, RZ, P1 ;  /* 0x000000ff00007207 */ /* 0x000fe40000800000 */
[----:B--2---:R-:W-:-:S03]  /*15f60*/  SEL R3, RZ, 0x1, P1 ;  /* 0x00000001ff037807 */ /* 0x004fc60000800000 */
[----:B------:R2:W-:Y:S01]  /*15f70*/  STL [R1+0x100], R0 ;  /* 0x0001000001007387 */ /* 0x0005e20000100800 */
[----:B------:R-:W-:-:S07]  /*15f80*/  LOP3.LUT R216, R216, R3, RZ, 0x3c, !PT ;  /* 0x00000003d8d87212 */ /* 0x000fce00078e3cff */
.L_x_150:
[----:B----4-:R-:W-:Y:S02]  /*15f90*/  ISETP.NE.AND P1, PT, R19, RZ, PT ;  /* 0x000000ff1300720c */ /* 0x010fe40003f25270 */
[CC--:B------:R-:W-:Y:S02]  /*15fa0*/  ISETP.NE.AND P2, PT, R219.reuse, R18.reuse, PT ;  /* 0x00000012db00720c */ /* 0x0c0fe40003f45270 */
[----:B------:R-:W-:-:S13]  /*15fb0*/  ISETP.EQ.OR P3, PT, R219, R18, !P1 ;  /* 0x00000012db00720c */ /* 0x000fda0004f62670 */
[----:B------:R-:W-:Y:S05]  /*15fc0*/  @P3 BRA `(.L_x_154) ;  /* 0x0000000000fc3947 */ /* 0x000fea0003800000 */
[----:B------:R-:W-:-:S13]  /*15fd0*/  ISETP.NE.AND P3, PT, RZ, UR51, PT ;  /* 0x00000033ff007c0c */ /* 0x000fda000bf65270 */
[----:B------:R-:W-:Y:S05]  /*15fe0*/  @P3 BRA `(.L_x_154) ;  /* 0x0000000000f43947 */ /* 0x000fea0003800000 */
[----:B--2---:R-:W2:Y:S01]  /*15ff0*/  S2R R0, SR_LANEID ;  /* 0x0000000000007919 */ /* 0x004ea20000000000 */
[----:B------:R-:W-:Y:S01]  /*16000*/  ELECT P3, URZ, PT ;  /* 0x00000000003f782f */ /* 0x000fe20003860000 */
[----:B------:R-:W-:Y:S01]  /*16010*/  BSSY B0, `(.L_x_155) ;  /* 0x000002f000007945 */ /* 0x000fe20003800000 */
[----:B--2---:R-:W-:-:S11]  /*16020*/  SHF.L.U32 R15, R0, 0x2, RZ ;  /* 0x00000002000f7819 */ /* 0x004fd600000006ff */
[----:B------:R-:W-:Y:S05]  /*16030*/  @!P3 BRA `(.L_x_156) ;  /* 0x0000000000b0b947 */ /* 0x000fea0003800000 */
[----:B------:R-:W-:Y:S01]  /*16040*/  IMAD.SHL.U32 R0, R18, 0x8, RZ ;  /* 0x0000000812007824 */ /* 0x000fe200078e00ff */
[----:B------:R-:W-:Y:S01]  /*16050*/  SHF.R.S32.HI R3, RZ, 0x1f, R18 ;  /* 0x0000001fff037819 */ /* 0x000fe20000011412 */
[----:B------:R-:W-:-:S03]  /*16060*/  ULDC.64 UR4, c[0x0][0x820] ;  /* 0x0002080000047ab9 */ /* 0x000fc60000000a00 */
[----:B------:R-:W-:Y:S02]  /*16070*/  SHF.L.U64.HI R8, R18, 0x3, R3 ;  /* 0x0000000312087819 */ /* 0x000fe40000010203 */
[----:B-1----:R-:W-:Y:S01]  /*16080*/  IADD3 R4, P3, R0, UR4, RZ ;  /* 0x0000000400047c10 */ /* 0x002fe2000ff7e0ff */
[----:B------:R-:W1:Y:S03]  /*16090*/  LDC.64 R2, c[0x0][0x290] ;  /* 0x0000a400ff027b82 */ /* 0x000e660000000a00 */
[----:B------:R-:W-:Y:S01]  /*160a0*/  IADD3.X R5, R8, UR5, RZ, P3, !PT ;  /* 0x0000000508057c10 */ /* 0x000fe20009ffe4ff */
[----:B------:R-:W-:-:S05]  /*160b0*/  ULDC.64 UR4, c[0x0][0x818] ;  /* 0x0002060000047ab9 */ /* 0x000fca0000000a00 */
[----:B------:R-:W2:Y:S01]  /*160c0*/  LDG.E.64 R4, desc[UR38][R4.64] ;  /* 0x0000002604047981 */ /* 0x000ea2000c1e1b00 */
[----:B-1----:R-:W-:Y:S01]  /*160d0*/  IMAD.WIDE R6, R18, 0xc, R2 ;  /* 0x0000000c12067825 */ /* 0x002fe200078e0202 */
[----:B------:R-:W-:Y:S02]  /*160e0*/  IADD3 R2, P3, R0, UR4, RZ ;  /* 0x0000000400027c10 */ /* 0x000fe4000ff7e0ff */
[----:B------:R-:W1:Y:S02]  /*160f0*/  LDS R0, [UR49+0x1c] ;  /* 0x00001c31ff007984 */ /* 0x000e640008000800 */
[----:B------:R-:W-:Y:S02]  /*16100*/  IADD3.X R3, R8, UR5, RZ, P3, !PT ;  /* 0x0000000508037c10 */ /* 0x000fe40009ffe4ff */
[----:B------:R-:W3:Y:S04]  /*16110*/  LDG.E R12, desc[UR38][R6.64] ;  /* 0x00000026060c7981 */ /* 0x000ee8000c1e1900 */
[----:B------:R4:W5:Y:S04]  /*16120*/  LDG.E R13, desc[UR38][R6.64+0x4] ;  /* 0x00000426060d7981 */ /* 0x000968000c1e1900 */
[----:B------:R-:W5:Y:S01]  /*16130*/  LDG.E.64 R2, desc[UR38][R2.64] ;  /* 0x0000002602027981 */ /* 0x000f62000c1e1b00 */
[----:B------:R-:W-:-:S03]  /*16140*/  MOV R8, UR49 ;  /* 0x0000003100087c02 */ /* 0x000fc60008000f00 */
[----:B------:R-:W-:Y:S01]  /*16150*/  STS [UR49+0x30], RZ ;  /* 0x000030ffff007988 */ /* 0x000fe20008000831 */
[----:B------:R-:W-:Y:S02]  /*16160*/  SHF.R.U64 R8, R8, 0x4, RZ ;  /* 0x0000000408087819 */ /* 0x000fe400000012ff */
[----:B----4-:R-:W-:-:S03]  /*16170*/  CS2R R6, SRZ ;  /* 0x0000000000067805 */ /* 0x010fc6000001ff00 */
[----:B------:R-:W-:Y:S04]  /*16180*/  STS [UR49+0x10], R8 ;  /* 0x00001008ff007988 */ /* 0x000fe80008000831 */
[----:B------:R-:W-:Y:S01]  /*16190*/  STS [UR49+0x14], R8 ;  /* 0x00001408ff007988 */ /* 0x000fe20008000831 */
[C---:B--2---:R-:W-:Y:S01]  /*161a0*/  SHF.L.U64.HI R11, R4.reuse, 0x1, R5 ;  /* 0x00000001040b7819 */ /* 0x044fe20000010205 */
[----:B------:R-:W-:-:S03]  /*161b0*/  IMAD.SHL.U32 R10, R4, 0x2, RZ ;  /* 0x00000002040a7824 */ /* 0x000fc600078e00ff */
[----:B------:R-:W-:Y:S02]  /*161c0*/  LOP3.LUT R11, R11, 0x1fffffff, RZ, 0xc0, !PT ;  /* 0x1fffffff0b0b7812 */ /* 0x000fe400078ec0ff */
[----:B------:R-:W-:Y:S02]  /*161d0*/  LOP3.LUT R10, R10, 0xfffffffe, RZ, 0xc0, !PT ;  /* 0xfffffffe0a0a7812 */ /* 0x000fe400078ec0ff */
[--C-:B------:R-:W-:Y:S02]  /*161e0*/  SHF.R.U32.HI R5, RZ, 0x4, R11.reuse ;  /* 0x00000004ff057819 */ /* 0x100fe4000001160b */
[----:B------:R-:W-:Y:S02]  /*161f0*/  SHF.R.U64 R10, R10, 0x4, R11 ;  /* 0x000000040a0a7819 */ /* 0x000fe4000000120b */
[----:B-1----:R-:W-:-:S03]  /*16200*/  LOP3.LUT R0, R0, 0xf, R5, 0xb8, !PT ;  /* 0x0000000f00007812 */ /* 0x002fc600078eb805 */
[----:B------:R-:W-:Y:S04]  /*16210*/  STS [UR49+0xc], R10 ;  /* 0x00000c0aff007988 */ /* 0x000fe80008000831 */
[----:B------:R-:W-:Y:S01]  /*16220*/  STS [UR49+0x1c], R0 ;  /* 0x00001c00ff007988 */ /* 0x000fe20008000831 */
[----:B---3--:R-:W-:-:S03]  /*16230*/  IADD3 R4, R12, -0x1, RZ ;  /* 0xffffffff0c047810 */ /* 0x008fc60007ffe0ff */
[----:B------:R-:W1:Y:S04]  /*16240*/  LDS R5, [UR49+0x1c] ;  /* 0x00001c31ff057984 */ /* 0x000e680008000800 */
[----:B-----5:R-:W-:Y:S01]  /*16250*/  STS.64 [UR49], R2 ;  /* 0x00000002ff007988 */ /* 0x020fe20008000a31 */
[----:B-1----:R-:W-:-:S05]  /*16260*/  LOP3.LUT R5, R5, 0xf0, RZ, 0xb8, !PT ;  /* 0x000000f005057812 */ /* 0x002fca00078eb8ff */
[----:B------:R1:W-:Y:S04]  /*16270*/  STS [UR49+0x1c], R5 ;  /* 0x00001c05ff007988 */ /* 0x0003e80008000831 */
[----:B------:R-:W2:Y:S01]  /*16280*/  LDS R9, [UR49+0x1c] ;  /* 0x00001c31ff097984 */ /* 0x000ea20008000800 */
[----:B-1----:R-:W-:-:S05]  /*16290*/  VIADD R5, R13, 0xffffffff ;  /* 0xffffffff0d057836 */ /* 0x002fca0000000000 */
[----:B------:R-:W-:Y:S01]  /*162a0*/  STS.128 [UR49+0x20], R4 ;  /* 0x00002004ff007988 */ /* 0x000fe20008000c31 */
[----:B--2---:R-:W-:-:S05]  /*162b0*/  LOP3.LUT R9, R9, 0xf00, RZ, 0xb8, !PT ;  /* 0x00000f0009097812 */ /* 0x004fca00078eb8ff */
[----:B------:R-:W-:Y:S04]  /*162c0*/  STS.64 [UR49+0x18], R8 ;  /* 0x00001808ff007988 */ /* 0x000fe80008000a31 */
[----:B------:R-:W1:Y:S02]  /*162d0*/  LDS R14, [UR49+0x1c] ;  /* 0x00001c31ff0e7984 */ /* 0x000e640008000800 */
[----:B-1----:R-:W-:-:S05]  /*162e0*/  LOP3.LUT R0, R14, 0xf000, RZ, 0xb8, !PT ;  /* 0x0000f0000e007812 */ /* 0x002fca00078eb8ff */
[----:B------:R2:W-:Y:S02]  /*162f0*/  STS [UR49+0x1c], R0 ;  /* 0x00001c00ff007988 */ /* 0x0005e40008000831 */
.L_x_156:
[----:B------:R-:W-:Y:S05]  /*16300*/  BSYNC B0 ;  /* 0x0000000000007941 */ /* 0x000fea0003800000 */
.L_x_155:
[----:B------:R-:W-:Y:S01]  /*16310*/  NOP ;  /* 0x0000000000007918 */ /* 0x000fe20000000000 */
[----:B------:R3:W4:Y:S01]  /*16320*/  LDS R5, [R15+UR49] ;  /* 0x000000310f057984 */ /* 0x0007220008000800 */
[----:B------:R-:W-:Y:S02]  /*16330*/  ELECT P3, URZ, PT ;  /* 0x00000000003f782f */ /* 0x000fe40003860000 */
[----:B------:R-:W-:Y:S01]  /*16340*/  IADD3 R2, P4, R15, UR36, RZ ;  /* 0x000000240f027c10 */ /* 0x000fe2000ff9e0ff */
[----:B------:R-:W-:Y:S03]  /*16350*/  BSSY B0, `(.L_x_157) ;  /* 0x0000005000007945 */ /* 0x000fe60003800000 */
[----:B------:R-:W-:-:S07]  /*16360*/  IADD3.X R3, RZ, UR37, RZ, P4, !PT ;  /* 0x00000025ff037c10 */ /* 0x000fce000a7fe4ff */
[----:B---3--:R-:W-:Y:S05]  /*16370*/  @!P3 BRA `(.L_x_158) ;  /* 0x000000000008b947 */ /* 0x008fea0003800000 */
[----:B------:R0:W-:Y:S01]  /*16380*/  UTMACMDFLUSH ;  /* 0x00000000000079b7 */ /* 0x0001e20000000000 */
[----:B------:R-:W-:-:S04]  /*16390*/  DEPBAR.LE SB0, 0x0 ;  /* 0x000080000000791a */ /* 0x000fc80000000000 */
.L_x_158:
[----:B------:R-:W-:Y:S05]  /*163a0*/  BSYNC B0 ;  /* 0x0000000000007941 */ /* 0x000fea0003800000 */
.L_x_157:
[----:B----4-:R3:W5:Y:S02]  /*163b0*/  ATOMG.E.EXCH.STRONG.GPU PT, RZ, [R2], R5 ;  /* 0x0000000502ff73a8 */ /* 0x01076400041ee100 */
.L_x_154:
[----:B------:R-:W-:-:S04]  /*163c0*/  DEPBAR.LE SB0, 0x0 ;  /* 0x000080000000791a */ /* 0x000fc80000000000 */
[----:B------:R-:W-:Y:S05]  /*163d0*/  @!P0 BRA `(.L_x_159) ;  /* 0x0000000000048947 */ /* 0x000fea0003800000 */
[----:B------:R-:W-:Y:S01]  /*163e0*/  BPT.TRAP 0x1 ;  /* 0x000000040000795c */ /* 0x000fe20000300000 */
.L_x_159:
[----:B--2---:R-:W-:Y:S01]  /*163f0*/  IMAD.U32 R0, RZ, RZ, UR54 ;  /* 0x00000036ff007e24 */ /* 0x004fe2000f8e00ff */
[----:B-----5:R-:W-:Y:S01]  /*16400*/  SYNCS.ARRIVE.TRANS64.RED.A1T0 RZ, [UR10], RZ ;  /* 0x000000ffffff79a7 */ /* 0x020fe2000810040a */
[----:B------:R-:W-:Y:S02]  /*16410*/  SEL R7, RZ, 0x1, !P2 ;  /* 0x00000001ff077807 */ /* 0x000fe40005000000 */
[----:B------:R-:W-:Y:S01]  /*16420*/  LOP3.LUT R217, R217, 0x1, RZ, 0x3c, !PT ;  /* 0x00000001d9d97812 */ /* 0x000fe200078e3cff */
[----:B------:R2:W-:Y:S01]  /*16430*/  SYNCS.ARRIVE.TRANS64.A1T0 RZ, [R0+UR48], RZ ;  /* 0x000000ff00ff79a7 */ /* 0x0005e20008100030 */
[----:B------:R-:W-:Y:S05]  /*16440*/  @P1 BRA `(.L_x_160) ;  /* 0xfffffed800441947 */ /* 0x000fea000383ffff */
[----:B------:R-:W-:Y:S05]  /*16450*/  EXIT ;  /* 0x000000000000794d */ /* 0x000fea0003800000 */
.L_x_27:
[----:B------:R-:W-:-:S08]  /*16460*/  NOP ;  /* 0x0000000000007918 */ /* 0x000fd00000000000 */
[----:B----45:R-:W1:-:S00]  /*16470*/  USETMAXREG.DEALLOC.CTAPOOL 0x28 ;  /* 0x00000028000079c8 */ /* 0x030e4000080e0500 */
[----:B------:R-:W-:-:S06]  /*16480*/  UISETP.NE.AND UP1, UPT, UR51, 0x3, UPT ;  /* 0x000000033300788c */ /* 0x000fcc000bf25270 */
[----:B------:R-:W-:-:S13]  /*16490*/  PLOP3.LUT P1, PT, PT, PT, UP1, 0x80, 0x0 ;  /* 0x000000000000781c */ /* 0x000fda0003f2f018 */
[----:B-1----:R-:W-:Y:S05]  /*164a0*/  @!P1 BRA `(.L_x_161) ;  /* 0x0000004000a09947 */ /* 0x002fea0003800000 */
[----:B------:R-:W-:-:S13]  /*164b0*/  ISETP.NE.AND P0, PT, RZ, UR51, PT ;  /* 0x00000033ff007c0c */ /* 0x000fda000bf05270 */
[----:B------:R-:W-:Y:S05]  /*164c0*/  @!P0 BRA `(.L_x_162) ;  /* 0x0000002400b08947 */ /* 0x000fea0003800000 */
[----:B------:R-:W-:-:S06]  /*164d0*/  UISETP.NE.AND UP0, UPT, UR51, 0x2, UPT ;  /* 0x000000023300788c */ /* 0x000fcc000bf05270 */
[----:B------:R-:W-:-:S13]  /*164e0*/  PLOP3.LUT P0, PT, PT, PT, UP0, 0x80, 0x0 ;  /* 0x000000000000781c */ /* 0x000fda0003f0f008 */
[----:B--2---:R-:W-:Y:S05]  /*164f0*/  @P0 EXIT ;  /* 0x000000000000094d */ /* 0x004fea0003800000 */
[----:B------:R-:W1:Y:S01]  /*16500*/  S2UR UR4, SR_CTAID.Y ;  /* 0x00000000000479c3 */ /* 0x000e620000002600 */
[----:B------:R-:W-:Y:S01]  /*16510*/  ELECT P0, URZ, PT ;  /* 0x00000000003f782f */ /* 0x000fe20003800000 */
[----:B------:R-:W-:Y:S01]  /*16520*/  BSSY B0, `(.L_x_163) ;  /* 0x000001f000007945 */ /* 0x000fe20003800000 */
[----:B-1----:R-:W-:-:S11]  /*16530*/  UIMAD UR4, UR4, UR60, UR52 ;  /* 0x0000003c040472a4 */ /* 0x002fd6000f8e0234 */
[----:B------:R-:W-:Y:S05]  /*16540*/  @!P0 BRA `(.L_x_164) ;  /* 0x0000000000708947 */ /* 0x000fea0003800000 */
[----:B------:R1:W-:Y:S01]  /*16550*/  STL [R1+0x104], R13 ;  /* 0x0001040d01007387 */ /* 0x0003e20000100800 */
[----:B------:R-:W2:Y:S01]  /*16560*/  LDC.64 R14, c[0x0][0x618] ;  /* 0x00018600ff0e7b82 */ /* 0x000ea20000000a00 */
[----:B------:R-:W-:Y:S02]  /*16570*/  UMOV UR5, 0x400 ;  /* 0x0000040000057882 */ /* 0x000fe40000000000 */
[----:B------:R-:W-:-:S05]  /*16580*/  ULEA UR5, UR58, UR5, 0x18 ;  /* 0x000000053a057291 */ /* 0x000fca000f8ec03f */
[----:B------:R-:W3:Y:S08]  /*16590*/  LDC.64 R4, c[0x0][0x600] ;  /* 0x00018000ff047b82 */ /* 0x000ef00000000a00 */
[----:B-1----:R-:W2:Y:S08]  /*165a0*/  LDC.64 R12, c[0x0][0x610] ;  /* 0x00018400ff0c7b82 */ /* 0x002eb00000000a00 */
[----:B------:R-:W3:Y:S08]  /*165b0*/  LDC.64 R6, c[0x0][0x608] ;  /* 0x00018200ff067b82 */ /* 0x000ef00000000a00 */
[----:B------:R-:W1:Y:S01]  /*165c0*/  LDC.64 R32, c[0x0][0x620] ;  /* 0x00018800ff207b82 */ /* 0x000e620000000a00 */
[----:B--2---:R2:W-:Y:S07]  /*165d0*/  STS.128 [UR5+0x34710], R12 ;  /* 0x0347100cff007988 */ /* 0x0045ee0008000c05 */
[----:B------:R-:W1:Y:S01]  /*165e0*/  LDC.64 R34, c[0x0][0x628] ;  /* 0x00018a00ff227b82 */ /* 0x000e620000000a00 */
[----:B---3--:R3:W-:Y:S07]  /*165f0*/  STS.128 [UR5+0x34700], R4 ;  /* 0x03470004ff007988 */ /* 0x0087ee0008000c05 */
[----:B------:R-:W4:Y:S01]  /*16600*/  LDC.64 R28, c[0x0][0x630] ;  /* 0x00018c00ff1c7b82 */ /* 0x000f220000000a00 */
[----:B--2---:R2:W5:Y:S07]  /*16610*/  LDL.LU R13, [R1+0x104] ;  /* 0x00010400010d7983 */ /* 0x00456e0000300800 */
[----:B------:R-:W4:Y:S08]  /*16620*/  LDC.64 R30, c[0x0][0x638] ;  /* 0x00018e00ff1e7b82 */ /* 0x000f300000000a00 */
[----:B------:R-:W2:Y:S08]  /*16630*/  LDC.64 R24, c[0x0][0x640] ;  /* 0x00019000ff187b82 */ /* 0x000eb00000000a00 */
[----:B------:R-:W2:Y:S08]  /*16640*/  LDC.64 R26, c[0x0][0x648] ;  /* 0x00019200ff1a7b82 */ /* 0x000eb00000000a00 */
[----:B------:R-:W2:Y:S08]  /*16650*/  LDC.64 R20, c[0x0][0x650] ;  /* 0x00019400ff147b82 */ /* 0x000eb00000000a00 */
[----:B------:R-:W2:Y:S08]  /*16660*/  LDC.64 R22, c[0x0][0x658] ;  /* 0x00019600ff167b82 */ /* 0x000eb00000000a00 */
[----:B------:R-:W2:Y:S08]  /*16670*/  LDC.64 R8, c[0x0][0x660] ;  /* 0x00019800ff087b82 */ /* 0x000eb00000000a00 */
[----:B------:R-:W2:Y:S08]  /*16680*/  LDC.64 R10, c[0x0][0x668] ;  /* 0x00019a00ff0a7b82 */ /* 0x000eb00000000a00 */
[----:B---3--:R-:W3:Y:S08]  /*16690*/  LDC.64 R4, c[0x0][0x670] ;  /* 0x00019c00ff047b82 */ /* 0x008ef00000000a00 */
[----:B------:R-:W3:Y:S01]  /*166a0*/  LDC.64 R6, c[0x0][0x678] ;  /* 0x00019e00ff067b82 */ /* 0x000ee20000000a00 */
[----:B-1----:R1:W-:Y:S04]  /*166b0*/  STS.128 [UR5+0x34720], R32 ;  /* 0x03472020ff007988 */ /* 0x0023e80008000c05 */
[----:B----4-:R1:W-:Y:S04]  /*166c0*/  STS.128 [UR5+0x34730], R28 ;  /* 0x0347301cff007988 */ /* 0x0103e80008000c05 */
[----:B--2---:R1:W-:Y:S04]  /*166d0*/  STS.128 [UR5+0x34740], R24 ;  /* 0x03474018ff007988 */ /* 0x0043e80008000c05 */
[----:B------:R1:W-:Y:S04]  /*166e0*/  STS.128 [UR5+0x34750], R20 ;  /* 0x03475014ff007988 */ /* 0x0003e80008000c05 */
[----:B------:R1:W-:Y:S04]  /*166f0*/  STS.128 [UR5+0x34760], R8 ;  /* 0x03476008ff007988 */ /* 0x0003e80008000c05 */
[----:B---3--:R1:W-:Y:S02]  /*16700*/  STS.128 [UR5+0x34770], R4 ;  /* 0x03477004ff007988 */ /* 0x0083e40008000c05 */
.L_x_164:
[----:B------:R-:W-:Y:S05]  /*16710*/  BSYNC B0 ;  /* 0x0000000000007941 */ /* 0x000fea0003800000 */
.L_x_163:
[----:B------:R-:W-:Y:S01]  /*16720*/  ELECT P0, URZ, PT ;  /* 0x00000000003f782f */ /* 0x000fe20003800000 */
[----:B------:R-:W-:Y:S01]  /*16730*/  NOP ;  /* 0x0000000000007918 */ /* 0x000fe20000000000 */
[----:B------:R-:W-:Y:S01]  /*16740*/  ULDC UR5, c[0x0][0x884] ;  /* 0x0002210000057ab9 */ /* 0x000fe20000000800 */
[----:B------:R-:W-:Y:S01]  /*16750*/  ULDC.64 UR12, c[0x0][0x800] ;  /* 0x00020000000c7ab9 */ /* 0x000fe20000000a00 */
[----:B------:R-:W-:Y:S01]  /*16760*/  ULEA UR4, UR5, UR4, 0x1 ;  /* 0x0000000405047291 */ /* 0x000fe2000f8e083f */
[----:B------:R-:W-:Y:S03]  /*16770*/  BSSY B0, `(.L_x_165) ;  /* 0x0000033000007945 */ /* 0x000fe60003800000 */
[----:B------:R-:W-:-:S05]  /*16780*/  UIMAD.WIDE UR12, UR4, 0x80, UR12 ;  /* 0x00000080040c78a5 */ /* 0x000fca000f8e020c */
[----:B------:R-:W-:Y:S07]  /*16790*/  @!P0 BRA `(.L_x_166) ;  /* 0x0000000000c08947 */ /* 0x000fee0003800000 */
[----:B------:R-:W-:Y:S01]  /*167a0*/  ULDC.64 UR4, c[0x0][0x808] ;  /* 0x0002020000047ab9 */ /* 0x000fe20000000a00 */
[----:B------:R-:W-:Y:S01]  /*167b0*/  ULDC.64 UR6, c[0x0][0x810] ;  /* 0x0002040000067ab9 */ /* 0x000fe20000000a00 */
[----:B------:R-:W-:Y:S02]  /*167c0*/  ISETP.NE.U32.AND P0, PT, RZ, UR4, PT ;  /* 0x00000004ff007c0c */ /* 0x000fe4000bf05070 */
[----:B------:R-:W-:Y:S02]  /*167d0*/  ISETP.NE.U32.AND P1, PT, RZ, UR6, PT ;  /* 0x00000006ff007c0c */ /* 0x000fe4000bf25070 */
[----:B------:R-:W-:Y:S02]  /*167e0*/  ISETP.NE.AND.EX P0, PT, RZ, UR5, PT, P0 ;  /* 0x00000005ff007c0c */ /* 0x000fe4000bf05300 */
[----:B------:R-:W-:-:S11]  /*167f0*/  ISETP.NE.AND.EX P1, PT, RZ, UR7, PT, P1 ;  /* 0x00000007ff007c0c */ /* 0x000fd6000bf25310 */
[----:B------:R-:W-:Y:S05]  /*16800*/  @!P0 BRA `(.L_x_167) ;  /* 0x0000000000188947 */ /* 0x000fea0003800000 */
[----:B------:R-:W2:Y:S02]  /*16810*/  LDC.64 R2, c[0x0][0x808] ;  /* 0x00020200ff027b82 */ /* 0x000ea40000000a00 */
[----:B--2---:R-:W-:-:S06]  /*16820*/  IMAD.WIDE R2, R18, 0x8, R2 ;  /* 0x0000000812027825 */ /* 0x004fcc00078e0202 */
[----:B------:R-:W2:Y:S01]  /*16830*/  LDG.E.64 R2, desc[UR38][R2.64] ;  /* 0x0000002602027981 */ /* 0x000ea2000c1e1b00 */
[----:B------:R-:W-:Y:S02]  /*16840*/  UMOV UR4, 0x400 ;  /* 0x0000040000047882 */ /* 0x000fe40000000000 */
[----:B------:R-:W-:-:S09]  /*16850*/  ULEA UR4, UR58, UR4, 0x18 ;  /* 0x000000043a047291 */ /* 0x000fd2000f8ec03f */
[----:B--2---:R2:W-:Y:S03]  /*16860*/  STS.64 [UR4+0x34700], R2 ;  /* 0x03470002ff007988 */ /* 0x0045e60008000a04 */
.L_x_167:
[----:B------:R-:W-:Y:S05]  /*16870*/  @!P1 BRA `(.L_x_166) ;  /* 0x0000000000889947 */ /* 0x000fea0003800000 */
[----:B--2---:R-:W2:Y:S02]  /*16880*/  LDC.64 R2, c[0x0][0x810] ;  /* 0x00020400ff027b82 */ /* 0x004ea40000000a00 */
[----:B--2---:R-:W-:-:S06]  /*16890*/  IMAD.WIDE R2, R18, 0x8, R2 ;  /* 0x0000000812027825 */ /* 0x004fcc00078e0202 */
[----:B------:R-:W2:Y:S01]  /*168a0*/  LDG.E.64 R2, desc[UR38][R2.64] ;  /* 0x0000002602027981 */ /* 0x000ea2000c1e1b00 */
[----:B------:R-:W-:Y:S01]  /*168b0*/  UMOV UR4, 0x400 ;  /* 0x0000040000047882 */ /* 0x000fe20000000000 */
[----:B-1---5:R-:W-:Y:S01]  /*168c0*/  IADD3 R4, R13, -0x1, RZ ;  /* 0xffffffff0d047810 */ /* 0x022fe20007ffe0ff */
[----:B------:R-:W-:-:S04]  /*168d0*/  ULEA UR4, UR58, UR4, 0x18 ;  /* 0x000000043a047291 */ /* 0x000fc8000f8ec03f */
[----:B------:R-:W-:-:S05]  /*168e0*/  UIADD3 UR5, UR4, 0x34700, URZ ;  /* 0x0003470004057890 */ /* 0x000fca000fffe03f */
[----:B------:R-:W1:Y:S01]  /*168f0*/  LDS R0, [UR4+0x3471c] ;  /* 0x03471c04ff007984 */ /* 0x000e620008000800 */
[----:B------:R-:W-:-:S03]  /*16900*/  MOV R8, UR5 ;  /* 0x0000000500087c02 */ /* 0x000fc60008000f00 */
[----:B------:R-:W-:Y:S01]  /*16910*/  STS [UR4+0x34730], RZ ;  /* 0x034730ffff007988 */ /* 0x000fe20008000804 */
[----:B------:R-:W-:-:S05]  /*16920*/  SHF.R.U64 R8, R8, 0x4, RZ ;  /* 0x0000000408087819 */ /* 0x000fca00000012ff */
        /* <DEDUP_REMOVED lines=8> */
[----:B-1----:R-:W-:Y:S01]  /*169b0*/  LOP3.LUT R0, R0, 0xf, R5, 0xb8, !PT ;  /* 0x0000000f00007812 */ /* 0x002fe200078eb805 */
[----:B------:R-:W-:Y:S02]  /*169c0*/  VIADD R5, R19, 0xffffffff ;  /* 0xffffffff13057836 */ /* 0x000fe40000000000 */
[----:B------:R-:W-:Y:S04]  /*169d0*/  STS [UR4+0x3470c], R2 ;  /* 0x03470c02ff007988 */ /* 0x000fe80008000804 */
[----:B------:R-:W-:Y:S04]  /*169e0*/  STS [UR4+0x3471c], R0 ;  /* 0x03471c00ff007988 */ /* 0x000fe80008000804 */
[----:B------:R-:W1:Y:S02]  /*169f0*/  LDS R6, [UR4+0x3471c] ;  /* 0x03471c04ff067984 */ /* 0x000e640008000800 */
[----:B-1----:R-:W-:-:S05]  /*16a00*/  LOP3.LUT R6, R6, 0xf0, RZ, 0xb8, !PT ;  /* 0x000000f006067812 */ /* 0x002fca00078eb8ff */
[----:B------:R1:W-:Y:S04]  /*16a10*/  STS [UR4+0x3471c], R6 ;  /* 0x03471c06ff007988 */ /* 0x0003e80008000804 */
[----:B------:R-:W2:Y:S01]  /*16a20*/  LDS R9, [UR4+0x3471c] ;  /* 0x03471c04ff097984 */ /* 0x000ea20008000800 */
[----:B-1----:R-:W-:-:S05]  /*16a30*/  CS2R R6, SRZ ;  /* 0x0000000000067805 */ /* 0x002fca000001ff00 */
[----:B------:R-:W-:Y:S01]  /*16a40*/  STS.128 [UR4+0x34720], R4 ;  /* 0x03472004ff007988 */ /* 0x000fe20008000c04 */
[----:B--2---:R-:W-:-:S05]  /*16a50*/  LOP3.LUT R9, R9, 0xf00, RZ, 0xb8, !PT ;  /* 0x00000f0009097812 */ /* 0x004fca00078eb8ff */
[----:B------:R-:W-:Y:S04]  /*16a60*/  STS.64 [UR4+0x34718], R8 ;  /* 0x03471808ff007988 */ /* 0x000fe80008000a04 */
[----:B------:R-:W1:Y:S02]  /*16a70*/  LDS R3, [UR4+0x3471c] ;  /* 0x03471c04ff037984 */ /* 0x000e640008000800 */
[----:B-1----:R-:W-:-:S05]  /*16a80*/  LOP3.LUT R0, R3, 0xf000, RZ, 0xb8, !PT ;  /* 0x0000f00003007812 */ /* 0x002fca00078eb8ff */
[----:B------:R3:W-:Y:S02]  /*16a90*/  STS [UR4+0x3471c], R0 ;  /* 0x03471c00ff007988 */ /* 0x0007e40008000804 */
.L_x_166:
[----:B------:R-:W-:Y:S05]  /*16aa0*/  BSYNC B0 ;  /* 0x0000000000007941 */ /* 0x000fea0003800000 */
.L_x_165:
[----:B---3--:R-:W3:Y:S01]  /*16ab0*/  S2R R0, SR_LANEID ;  /* 0x0000000000007919 */ /* 0x008ee20000000000 */
[----:B------:R-:W-:Y:S01]  /*16ac0*/  ELECT P0, URZ, PT ;  /* 0x00000000003f782f */ /* 0x000fe20003800000 */
[----:B------:R-:W-:Y:S01]  /*16ad0*/  NOP ;  /* 0x0000000000007918 */ /* 0x000fe20000000000 */
[----:B------:R-:W-:Y:S11]  /*16ae0*/  BSSY B0, `(.L_x_168) ;  /* 0x0000004000007945 */ /* 0x000ff60003800000 */
[----:B------:R-:W-:Y:S05]  /*16af0*/  @!P0 BRA `(.L_x_169) ;  /* 0x0000000000088947 */ /* 0x000fea0003800000 */
[----:B------:R0:W-:Y:S01]  /*16b00*/  UTMACMDFLUSH ;  /* 0x00000000000079b7 */ /* 0x0001e20000000000 */
[----:B------:R-:W-:-:S04]  /*16b10*/  DEPBAR.LE SB0, 0x0 ;  /* 0x000080000000791a */ /* 0x000fc80000000000 */
.L_x_169:
[----:B------:R-:W-:Y:S05]  /*16b20*/  BSYNC B0 ;  /* 0x0000000000007941 */ /* 0x000fea0003800000 */
.L_x_168:
[----:B------:R-:W-:Y:S01]  /*16b30*/  UMOV UR6, 0x400 ;  /* 0x0000040000067882 */ /* 0x000fe20000000000 */
[----:B-1-3--:R-:W-:Y:S01]  /*16b40*/  SHF.L.U32 R4, R0, 0x2, RZ ;  /* 0x0000000200047819 */ /* 0x00afe200000006ff */
[----:B------:R-:W-:-:S03]  /*16b50*/  ULEA UR6, UR58, UR6, 0x18 ;  /* 0x000000063a067291 */ /* 0x000fc6000f8ec03f */
[----:B--2---:R-:W-:Y:S01]  /*16b60*/  IADD3 R2, P0, R4, UR12, RZ ;  /* 0x0000000c04027c10 */ /* 0x004fe2000ff1e0ff */
[----:B------:R-:W-:Y:S01]  /*16b70*/  UIADD3 UR5, UR6, 0x34700, URZ ;  /* 0x0003470006057890 */ /* 0x000fe2000fffe03f */
[----:B------:R-:W-:-:S03]  /*16b80*/  MOV R0, RZ ;  /* 0x000000ff00007202 */ /* 0x000fc60000000f00 */
[----:B------:R-:W-:-:S05]  /*16b90*/  IMAD.X R3, RZ, RZ, UR13, P0 ;  /* 0x0000000dff037e24 */ /* 0x000fca00080e06ff */
[----:B------:R-:W1:Y:S01]  /*16ba0*/  LDS R5, [R4+UR5] ;  /* 0x0000000504057984 */ /* 0x000e620008000800 */
[----:B------:R-:W-:-:S03]  /*16bb0*/  SHF.L.U32 R0, R0, 0x1f, RZ ;  /* 0x0000001f00007819 */ /* 0x000fc600000006ff */
[----:B-1----:R1:W2:Y:S02]  /*16bc0*/  ATOMG.E.EXCH.STRONG.GPU PT, RZ, [R2], R5 ;  /* 0x0000000502ff73a8 */ /* 0x0022a400041ee100 */
[----:B--2---:R-:W2:Y:S01]  /*16bd0*/  SYNCS.PHASECHK.TRANS64.TRYWAIT P0, [UR6+0x344e8], R0 ;  /* 0x0344e800ff0075a7 */ /* 0x004ea20008000146 */
[----:B------:R-:W-:Y:S02]  /*16be0*/  ULOP3.LUT UR4, UR59, 0x1, URZ, 0xfc, !UPT ;  /* 0x000000013b047892 */ /* 0x000fe4000f8efc3f */
[----:B------:R-:W-:Y:S01]  /*16bf0*/  ULOP3.LUT UR37, UR61, 0x2, URZ, 0xfc, !UPT ;  /* 0x000000023d257892 */ /* 0x000fe2000f8efc3f */
[----:B-12---:R-:W-:Y:S11]  /*16c00*/  @!P0 BRA `(.L_x_170) ;  /* 0x0000006400dc8947 */ /* 0x006ff60003800000 */
.L_x_382:
[----:B------:R-:W-:Y:S01]  /*16c10*/  IMAD.MOV.U32 R2, RZ, RZ, 0x1 ;  /* 0x00000001ff027424 */ /* 0x000fe200078e00ff */
[----:B-1----:R-:W-:Y:S01]  /*16c20*/  MOV R0, RZ ;  /* 0x000000ff00007202 */ /* 0x002fe20000000f00 */
[----:B------:R-:W-:Y:S01]  /*16c30*/  ULDC UR41, c[0x0][0x598] ;  /* 0x0001660000297ab9 */ /* 0x000fe20000000800 */
[----:B------:R-:W-:Y:S01]  /*16c40*/  ULDC UR42, c[0x0][0x580] ;  /* 0x00016000002a7ab9 */ /* 0x000fe20000000800 */
[----:B------:R-:W-:Y:S01]  /*16c50*/  ULDC.64 UR10, c[0x0][0x590] ;  /* 0x00016400000a7ab9 */ /* 0x000fe20000000a00 */
[----:B------:R-:W-:-:S05]  /*16c60*/  ULDC.64 UR8, c[0x0][0x588] ;  /* 0x0001620000087ab9 */ /* 0x000fca0000000a00 */
.L_x_279:
[----:B------:R-:W-:-:S06]  /*16c70*/  UISETP.NE.AND UP0, UPT, UR4, 0x3, UPT ;  /* 0x000000030400788c */ /* 0x000fcc000bf05270 */
[----:B------:R-:W-:-:S13]  /*16c80*/  PLOP3.LUT P1, PT, PT, PT, UP0, 0x80, 0x0 ;  /* 0x000000000000781c */ /* 0x000fda0003f2f008 */
[----:B-1---5:R-:W-:Y:S05]  /*16c90*/  @!P1 BRA `(.L_x_171) ;  /* 0x0000000000049947 */ /* 0x022fea0003800000 */
[----:B------:R-:W-:Y:S01]  /*16ca0*/  BPT.TRAP 0x1 ;  /* 0x000000040000795c */ /* 0x000fe20000300000 */
.L_x_171:
[----:B------:R-:W2:Y:S01]  /*16cb0*/  LDL R4, [R1+0x100] ;  /* 0x0001000001047983 */ /* 0x000ea20000100800 */
[----:B------:R-:W-:Y:S02]  /*16cc0*/  SHF.L.U32 R3, R0, 0x1f, RZ ;  /* 0x0000001f00037819 */ /* 0x000fe400000006ff */
[C---:B--2---:R-:W-:Y:S02]  /*16cd0*/  R2UR UR7, R4.reuse ;  /* 0x00000000040772ca */ /* 0x044fe400000e0000 */
[----:B------:R-:W-:-:S11]  /*16ce0*/  LEA R4, R4, UR6, 0x4 ;  /* 0x0000000604047c11 */ /* 0x000fd6000f8e20ff */
[----:B------:R-:W-:-:S09]  /*16cf0*/  ULEA UR7, UR7, UR6, 0x3 ;  /* 0x0000000607077291 */ /* 0x000fd2000f8e183f */
[----:B------:R-:W1:Y:S02]  /*16d00*/  SYNCS.PHASECHK.TRANS64.TRYWAIT P0, [UR7+0x34400], R3 ;  /* 0x03440003ff0075a7 */ /* 0x000e640008000147 */
[----:B-1----:R-:W-:Y:S05]  /*16d10*/  @!P0 BRA `(.L_x_172) ;  /* 0x0000006400b08947 */ /* 0x002fea0003800000 */
.L_x_383:
[----:B-1----:R-:W1:Y:S01]  /*16d20*/  LDS.128 R4, [R4+0x34510] ;  /* 0x0345100004047984 */ /* 0x002e620000000c00 */
[----:B------:R-:W-:Y:S01]  /*16d30*/  @!PT LDS RZ, [RZ] ;  /* 0x00000000fffff984 */ /* 0x000fe20000000800 */
[----:B------:R-:W-:Y:S01]  /*16d40*/  @!PT LDS RZ, [RZ] ;  /* 0x00000000fffff984 */ /* 0x000fe20000000800 */
[----:B------:R-:W-:Y:S01]  /*16d50*/  @!PT LDS RZ, [RZ] ;  /* 0x00000000fffff984 */ /* 0x000fe20000000800 */
[----:B------:R-:W-:Y:S01]  /*16d60*/  @!PT LDS RZ, [RZ] ;  /* 0x00000000fffff984 */ /* 0x000fe20000000800 */
[----:B------:R2:W-:Y:S06]  /*16d70*/  MEMBAR.ALL.CTA ;  /* 0x0000000000007992 */ /* 0x0005ec0000008000 */
[----:B--2---:R-:W2:Y:S01]  /*16d80*/  FENCE.VIEW.ASYNC.S ;  /* 0x00000000000073c6 */ /* 0x004ea20000000000 */
[----:B------:R-:W-:Y:S05]  /*16d90*/  @!P1 BRA `(.L_x_173) ;  /* 0x0000000000049947 */ /* 0x000fea0003800000 */
[----:B------:R-:W-:Y:S01]  /*16da0*/  BPT.TRAP 0x1 ;  /* 0x000000040000795c */ /* 0x000fe20000300000 */
.L_x_173:
[----:B------:R-:W-:Y:S01]  /*16db0*/  UIADD3 UR7, UR7, 0x34440, URZ ;  /* 0x0003444007077890 */ /* 0x000fe2000fffe03f */
[----:B------:R-:W-:Y:S02]  /*16dc0*/  R2UR UR18, R16 ;  /* 0x00000000101272ca */ /* 0x000fe400000e0000 */
[----:B------:R-:W-:Y:S01]  /*16dd0*/  R2UR UR19, R17 ;  /* 0x00000000111372ca */ /* 0x000fe200000e0000 */
[----:B------:R-:W-:Y:S01]  /*16de0*/  UPRMT UR7, UR58, 0x654, UR7 ;  /* 0x000006543a077896 */ /* 0x000fe20008000007 */
[----:B------:R-:W-:Y:S02]  /*16df0*/  LOP3.LUT P1, RZ, R2, 0xff, RZ, 0xc0, !PT ;  /* 0x000000ff02ff7812 */ /* 0x000fe4000782c0ff */
[----:B------:R-:W-:-:S04]  /*16e00*/  ISETP.NE.U32.AND P0, PT, RZ, UR10, PT ;  /* 0x0000000aff007c0c */ /* 0x000fc8000bf05070 */
[----:B------:R-:W-:Y:S02]  /*16e10*/  ISETP.NE.AND.EX P0, PT, RZ, UR11, PT, P0 ;  /* 0x0000000bff007c0c */ /* 0x000fe4000bf05300 */
[----:B--2---:R-:W-:Y:S01]  /*16e20*/  SYNCS.ARRIVE.TRANS64.RED.A1T0 RZ, [UR7], RZ ;  /* 0x000000ffffff79a7 */ /* 0x004fe20008100407 */
[----:B------:R-:W-:Y:S02]  /*16e30*/  USHF.L.U32 UR18, UR18, 0x8, URZ ;  /* 0x0000000812127899 */ /* 0x000fe4000800063f */
[----:B------:R-:W-:Y:S02]  /*16e40*/  USHF.L.U32 UR19, UR19, 0x7, URZ ;  /* 0x0000000713137899 */ /* 0x000fe4000800063f */
[----:B------:R-:W-:Y:S10]  /*16e50*/  @!P1 BRA `(.L_x_174) ;  /* 0x00000000000c9947 */ /* 0x000ff40003800000 */
[----:B------:R-:W-:-:S04]  /*16e60*/  DEPBAR {5,4,3,2,1,0} ;  /* 0x0000003f0000791a */ /* 0x000fc80000000000 */
[----:B------:R2:W-:Y:S02]  /*16e70*/  UTMACCTL.IV [UR12] ;  /* 0x000000000c0079b9 */ /* 0x0005e40008000000 */
[----:B--2---:R-:W-:Y:S01]  /*16e80*/  NOP ;  /* 0x0000000000007918 */ /* 0x004fe20000000000 */
.L_x_174:
[----:B------:R-:W-:Y:S05]  /*16e90*/  @!P0 BRA `(.L_x_175) ;  /* 0x0000000000188947 */ /* 0x000fea0003800000 */
[----:B------:R-:W2:Y:S02]  /*16ea0*/  LDC.64 R2, c[0x0][0x590] ;  /* 0x00016400ff027b82 */ /* 0x000ea40000000a00 */
[----:B--2---:R-:W-:-:S06]  /*16eb0*/  IMAD.WIDE R2, R18, 0x8, R2 ;  /* 0x0000000812027825 */ /* 0x004fcc00078e0202 */
[----:B------:R-:W2:Y:S04]  /*16ec0*/  LDG.E.64 R2, desc[UR38][R2.64] ;  /* 0x0000002602027981 */ /* 0x000ea8000c1e1b00 */
[----:B--2---:R-:W2:Y:S02]  /*16ed0*/  LD.E R8, desc[UR38][R2.64] ;  /* 0x0000002602087980 */ /* 0x004ea4000c101900 */
[----:B--2---:R-:W-:Y:S01]  /*16ee0*/  FSETP.NEU.AND P0, PT, R8, RZ, PT ;  /* 0x000000ff0800720b */ /* 0x004fe20003f0d000 */
[----:B------:R-:W-:-:S12]  /*16ef0*/  BRA `(.L_x_176) ;  /* 0x0000000000247947 */ /* 0x000fd80003800000 */
.L_x_175:
[----:B------:R-:W-:Y:S02]  /*16f00*/  ISETP.NE.U32.AND P1, PT, RZ, UR8, PT ;  /* 0x00000008ff007c0c */ /* 0x000fe4000bf25070 */
[----:B------:R-:W-:Y:S02]  /*16f10*/  FSETP.NEU.AND P0, PT, RZ, UR42, PT ;  /* 0x0000002aff007c0b */ /* 0x000fe4000bf0d000 */
[----:B------:R-:W-:-:S13]  /*16f20*/  ISETP.NE.AND.EX P1, PT, RZ, UR9, PT, P1 ;  /* 0x00000009ff007c0c */ /* 0x000fda000bf25310 */
[----:B------:R-:W-:Y:S05]  /*16f30*/  @!P1 BRA `(.L_x_176) ;  /* 0x0000000000149947 */ /* 0x000fea0003800000 */
[----:B------:R-:W2:Y:S01]  /*16f40*/  LDC.64 R2, c[0x0][0x588] ;  /* 0x00016200ff027b82 */ /* 0x000ea20000000a00 */
[----:B------:R-:W-:-:S04]  /*16f50*/  IMAD R9, R18, UR41, RZ ;  /* 0x0000002912097c24 */ /* 0x000fc8000f8e02ff */
[----:B--2---:R-:W-:-:S06]  /*16f60*/  IMAD.WIDE R2, R9, 0x4, R2 ;  /* 0x0000000409027825 */ /* 0x004fcc00078e0202 */
[----:B------:R-:W2:Y:S02]  /*16f70*/  LDG.E R2, desc[UR38][R2.64] ;  /* 0x0000002602027981 */ /* 0x000ea4000c1e1900 */
[----:B--2---:R-:W-:-:S13]  /*16f80*/  FSETP.NEU.AND P0, PT, R2, RZ, PT ;  /* 0x000000ff0200720b */ /* 0x004fda0003f0d000 */
.L_x_176:
[----:B------:R-:W-:Y:S01]  /*16f90*/  UISETP.NE.AND UP0, UPT, UR37, 0x3, UPT ;  /* 0x000000032500788c */ /* 0x000fe2000bf05270 */
[----:B------:R-:W-:-:S05]  /*16fa0*/  ELECT P1, URZ, PT ;  /* 0x00000000003f782f */ /* 0x000fca0003820000 */
[----:B------:R-:W-:Y:S02]  /*16fb0*/  PLOP3.LUT P2, PT, PT, PT, UP0, 0x80, 0x0 ;  /* 0x000000000000781c */ /* 0x000fe40003f4f008 */
[----:B------:R-:W-:-:S11]  /*16fc0*/  PLOP3.LUT P0, PT, P0, P1, PT, 0x2a, 0x0 ;  /* 0x000000000000781c */ /* 0x000fd60000702572 */
[----:B------:R-:W-:Y:S05]  /*16fd0*/  @!P2 BRA `(.L_x_177) ;  /* 0x000000000004a947 */ /* 0x000fea0003800000 */
[----:B------:R-:W-:Y:S01]  /*16fe0*/  BPT.TRAP 0x1 ;  /* 0x000000040000795c */ /* 0x000fe20000300000 */
.L_x_177:
[----:B------:R-:W-:-:S05]  /*16ff0*/  IMAD.MOV.U32 R8, RZ, RZ, 0x1 ;  /* 0x00000001ff087424 */ /* 0x000fca00078e00ff */
[----:B------:R-:W-:-:S04]  /*17000*/  SHF.L.U32 R8, R8, 0x1f, RZ ;  /* 0x0000001f08087819 */ /* 0x000fc800000006ff */
[----:B------:R-:W2:Y:S02]  /*17010*/  SYNCS.PHASECHK.TRANS64.TRYWAIT P1, [UR6+0x344c0], R8 ;  /* 0x0344c008ff0075a7 */ /* 0x000ea40008020146 */
[----:B--2---:R-:W-:Y:S05]  /*17020*/  @!P1 BRA `(.L_x_178) ;  /* 0x0000006400049947 */ /* 0x004fea0003800000 */
.L_x_384:
[----:B------:R-:W-:Y:S04]  /*17030*/  BSSY B0, `(.L_x_179) ;  /* 0x000000b000007945 */ /* 0x000fe80003800000 */
[----:B------:R-:W-:Y:S05]  /*17040*/  @P0 BRA `(.L_x_180) ;  /* 0x0000000000240947 */ /* 0x000fea0003800000 */
[----:B------:R-:W-:Y:S02]  /*17050*/  UIADD3 UR16, UR6, 0x30000, URZ ;  /* 0x0003000006107890 */ /* 0x000fe4000fffe03f */
[----:B------:R-:W-:Y:S01]  /*17060*/  UIADD3 UR17, UR6, 0x344a0, URZ ;  /* 0x000344a006117890 */ /* 0x000fe2000fffe03f */
[----:B------:R-:W-:Y:S01]  /*17070*/  UMOV UR14, 0x0 ;  /* 0x00000000000e7882 */ /* 0x000fe20000000000 */
[----:B------:R-:W-:-:S07]  /*17080*/  UMOV UR15, 0x10000000 ;  /* 0x10000000000f7882 */ /* 0x000fce0000000000 */
[----:B------:R3:W-:Y:S02]  /*17090*/  UTMALDG.2D [UR16], [UR12], desc[UR14] ;  /* 0x00000e100c0075b4 */ /* 0x0007e40008009000 */
[----:B---3--:R-:W-:Y:S05]  /*170a0*/  @!P2 BRA `(.L_x_181) ;  /* 0x000000000004a947 */ /* 0x008fea0003800000 */
[----:B------:R-:W-:Y:S01]  /*170b0*/  BPT.TRAP 0x1 ;  /* 0x000000040000795c */ /* 0x000fe20000300000 */
.L_x_181:
[----:B------:R-:W3:Y:S02]  /*170c0*/  LDC R2, c[0x0][0x828] ;  /* 0x00020a00ff027b82 */ /* 0x000ee40000000800 */
[----:B---3--:R3:W-:Y:S02]  /*170d0*/  SYNCS.ARRIVE.TRANS64.RED.A0TR RZ, [UR6+0x344a0], R2 ;  /* 0x0344a002ffff79a7 */ /* 0x0087e40008300406 */
.L_x_180:
[----:B------:R-:W-:Y:S05]  /*170e0*/  BSYNC B0 ;  /* 0x0000000000007941 */ /* 0x000fea0003800000 */
.L_x_179:
[----:B------:R-:W-:Y:S05]  /*170f0*/  @!P2 BRA `(.L_x_182) ;  /* 0x000000000004a947 */ /* 0x000fea0003800000 */
[----:B------:R-:W-:Y:S01]  /*17100*/  BPT.TRAP 0x1 ;  /* 0x000000040000795c */ /* 0x000fe20000300000 */
.L_x_182:
[----:B------:R-:W-:-:S04]  /*17110*/  UIADD3 UR21, UR6, 0x344a0, URZ ;  /* 0x000344a006157890 */ /* 0x000fc8000fffe03f */
[----:B------:R-:W-:-:S09]  /*17120*/  UPRMT UR15, UR58, 0x654, UR21 ;  /* 0x000006543a0f7896 */ /* 0x000fd20008000015 */
[----:B------:R-:W-:Y:S01]  /*17130*/  SYNCS.ARRIVE.TRANS64.RED.A1T0 RZ, [UR15], RZ ;  /* 0x000000ffffff79a7 */ /* 0x000fe2000810040f */
[----:B------:R-:W-:Y:S05]  /*17140*/  @!P2 BRA `(.L_x_183) ;  /* 0x000000000004a947 */ /* 0x000fea0003800000 */
[----:B------:R-:W-:Y:S01]  /*17150*/  BPT.TRAP 0x1 ;  /* 0x000000040000795c */ /* 0x000fe20000300000 */
.L_x_183:
[----:B------:R-:W4:Y:S02]  /*17160*/  SYNCS.PHASECHK.TRANS64.TRYWAIT P1, [UR6+0x344c8], R8 ;  /* 0x0344c808ff0075a7 */ /* 0x000f240008020146 */
[----:B----4-:R-:W-:Y:S05]  /*17170*/  @!P1 BRA `(.L_x_184) ;  /* 0x0000006000c89947 */ /* 0x010fea0003800000 */
.L_x_385:
[----:B------:R-:W-:Y:S04]  /*17180*/  BSSY B0, `(.L_x_185) ;  /* 0x000000d000007945 */ /* 0x000fe80003800000 */
[----:B------:R-:W-:Y:S05]  /*17190*/  @P0 BRA `(.L_x_186) ;  /* 0x00000000002c0947 */ /* 0x000fea0003800000 */
[----:B------:R-:W-:Y:S02]  /*171a0*/  UIADD3 UR26, UR18, 0x40, URZ ;  /* 0x00000040121a7890 */ /* 0x000fe4000fffe03f */
[----:B------:R-:W-:Y:S02]  /*171b0*/  UIADD3 UR24, UR6, 0x31000, URZ ;  /* 0x0003100006187890 */ /* 0x000fe4000fffe03f */
[----:B------:R-:W-:Y:S01]  /*171c0*/  UIADD3 UR25, UR6, 0x344a8, URZ ;  /* 0x000344a806197890 */ /* 0x000fe2000fffe03f */
[----:B------:R-:W-:Y:S01]  /*171d0*/  UMOV UR16, 0x0 ;  /* 0x0000000000107882 */ /* 0x000fe20000000000 */
[----:B------:R-:W-:Y:S01]  /*171e0*/  UMOV UR17, 0x10000000 ;  /* 0x1000000000117882 */ /* 0x000fe20000000000 */
[----:B------:R-:W-:-:S06]  /*171f0*/  UMOV UR27, UR19 ;  /* 0x00000013001b7c82 */ /* 0x000fcc0008000000 */
[----:B------:R4:W-:Y:S02]  /*17200*/  UTMALDG.2D [UR24], [UR12], desc[UR16] ;  /* 0x000010180c0075b4 */ /* 0x0009e40008009000 */
[----:B----4-:R-:W-:Y:S05]  /*17210*/  @!P2 BRA `(.L_x_187) ;  /* 0x000000000004a947 */ /* 0x010fea0003800000 */
[----:B------:R-:W-:Y:S01]  /*17220*/  BPT.TRAP 0x1 ;  /* 0x000000040000795c */ /* 0x000fe20000300000 */
.L_x_187:
[----:B---3--:R-:W3:Y:S02]  /*17230*/  LDC R2, c[0x0][0x828] ;  /* 0x00020a00ff027b82 */ /* 0x008ee40000000800 */
[----:B---3--:R4:W-:Y:S02]  /*17240*/  SYNCS.ARRIVE.TRANS64.RED.A0TR RZ, [UR6+0x344a8], R2 ;  /* 0x0344a802ffff79a7 */ /* 0x0089e40008300406 */
.L_x_186:
[----:B------:R-:W-:Y:S05]  /*17250*/  BSYNC B0 ;  /* 0x0000000000007941 */ /* 0x000fea0003800000 */
.L_x_185:
[----:B------:R-:W-:Y:S05]  /*17260*/  @!P2 BRA `(.L_x_188) ;  /* 0x000000000004a947 */ /* 0x000fea0003800000 */
[----:B------:R-:W-:Y:S01]  /*17270*/  BPT.TRAP 0x1 ;  /* 0x000000040000795c */ /* 0x000fe20000300000 */
.L_x_188:
[----:B------:R-:W-:-:S04]  /*17280*/  UIADD3 UR25, UR6, 0x344a8, URZ ;  /* 0x000344a806197890 */ /* 0x000fc8000fffe03f */
[----:B------:R-:W-:-:S09]  /*17290*/  UPRMT UR7, UR58, 0x654, UR25 ;  /* 0x000006543a077896 */ /* 0x000fd20008000019 */
[----:B------:R-:W-:Y:S01]  /*172a0*/  SYNCS.ARRIVE.TRANS64.RED.A1T0 RZ, [UR7], RZ ;  /* 0x000000ffffff79a7 */ /* 0x000fe20008100407 */
[----:B------:R-:W-:Y:S05]  /*172b0*/  @!P2 BRA `(.L_x_189) ;  /* 0x000000000004a947 */ /* 0x000fea0003800000 */
[----:B------:R-:W-:Y:S01]  /*172c0*/  BPT.TRAP 0x1 ;  /* 0x000000040000795c */ /* 0x000fe20000300000 */
.L_x_189:
[----:B------:R-:W1:Y:S02]  /*172d0*/  SYNCS.PHASECHK.TRANS64.TRYWAIT P1, [UR6+0x344d0], R8 ;  /* 0x0344d008ff0075a7 */ /* 0x000e640008020146 */
[----:B-1----:R-:W-:Y:S05]  /*172e0*/  @!P1 BRA `(.L_x_190) ;  /* 0x0000006000849947 */ /* 0x002fea0003800000 */
.L_x_386:
        /* <DEDUP_REMOVED lines=9> */
[----:B-1----:R-:W-:Y:S05]  /*17380*/  @!P2 BRA `(.L_x_193) ;  /* 0x000000000004a947 */ /* 0x002fea0003800000 */
[----:B------:R-:W-:Y:S01]  /*17390*/  BPT.TRAP 0x1 ;  /* 0x000000040000795c */ /* 0x000fe20000300000 */
.L_x_193:
[----:B---34-:R-:W1:Y:S02]  /*173a0*/  LDC R2, c[0x0][0x828] ;  /* 0x00020a00ff027b82 */ /* 0x018e640000000800 */
[----:B-1----:R1:W-:Y:S02]  /*173b0*/  SYNCS.ARRIVE.TRANS64.RED.A0TR RZ, [UR6+0x344b0], R2 ;  /* 0x0344b002ffff79a7 */ /* 0x0023e40008300406 */
.L_x_192:
[----:B------:R-:W-:Y:S05]  /*173c0*/  BSYNC B0 ;  /* 0x0000000000007941 */ /* 0x000fea0003800000 */
.L_x_191:
[----:B------:R-:W-:Y:S05]  /*173d0*/  @!P2 BRA `(.L_x_194) ;  /* 0x000000000004a947 */ /* 0x000fea0003800000 */
[----:B------:R-:W-:Y:S01]  /*173e0*/  BPT.TRAP 0x1 ;  /* 0x000000040000795c */ /* 0x000fe20000300000 */
.L_x_194:
[----:B------:R-:W-:-:S04]  /*173f0*/  UIADD3 UR29, UR6, 0x344b0, URZ ;  /* 0x000344b0061d7890 */ /* 0x000fc8000fffe03f */
[----:B------:R-:W-:-:S09]  /*17400*/  UPRMT UR14, UR58, 0x654, UR29 ;  /* 0x000006543a0e7896 */ /* 0x000fd2000800001d */
[----:B------:R-:W-:Y:S01]  /*17410*/  SYNCS.ARRIVE.TRANS64.RED.A1T0 RZ, [UR14], RZ ;  /* 0x000000ffffff79a7 */ /* 0x000fe2000810040e */
[----:B------:R-:W-:Y:S05]  /*17420*/  @!P2 BRA `(.L_x_195) ;  /* 0x000000000004a947 */ /* 0x000fea0003800000 */
[----:B------:R-:W-:Y:S01]  /*17430*/  BPT.TRAP 0x1 ;  /* 0x000000040000795c */ /* 0x000fe20000300000 */
.L_x_195:
[----:B------:R-:W1:Y:S02]  /*17440*/  SYNCS.PHASECHK.TRANS64.TRYWAIT P1, [UR6+0x344d8], R8 ;  /* 0x0344d808ff0075a7 */ /* 0x000e640008020146 */
[----:B-1----:R-:W-:Y:S05]  /*17450*/  @!P1 BRA `(.L_x_196) ;  /* 0x0000006000409947 */ /* 0x002fea0003800000 */
.L_x_387:
        /* <DEDUP_REMOVED lines=11> */
.L_x_199:
[----:B---34-:R-:W1:Y:S02]  /*17510*/  LDC R2, c[0x0][0x828] ;  /* 0x00020a00ff027b82 */ /* 0x018e640000000800 */
[----:B-1----:R1:W-:Y:S02]  /*17520*/  SYNCS.ARRIVE.TRANS64.RED.A0TR RZ, [UR6+0x344b8], R2 ;  /* 0x0344b802ffff79a7 */ /* 0x0023e40008300406 */
.L_x_198:
[----:B------:R-:W-:Y:S05]  /*17530*/  BSYNC B0 ;  /* 0x0000000000007941 */ /* 0x000fea0003800000 */
.L_x_197:
[----:B------:R-:W-:Y:S05]  /*17540*/  @!P2 BRA `(.L_x_200) ;  /* 0x000000000004a947 */ /* 0x000fea0003800000 */
[----:B------:R-:W-:Y:S01]  /*17550*/  BPT.TRAP 0x1 ;  /* 0x000000040000795c */ /* 0x000fe20000300000 */
.L_x_200:
[----:B------:R-:W-:Y:S02]  /*17560*/  UIADD3 UR33, UR6, 0x344b8, URZ ;  /* 0x000344b806217890 */ /* 0x000fe4000fffe03f */
[----:B------:R-:W-:Y:S02]  /*17570*/  UIADD3 UR23, UR19, 0x20, URZ ;  /* 0x0000002013177890 */ /* 0x000fe4000fffe03f */
[----:B------:R-:W-:-:S09]  /*17580*/  UPRMT UR36, UR58, 0x654, UR33 ;  /* 0x000006543a247896 */ /* 0x000fd20008000021 */
[----:B------:R-:W-:Y:S01]  /*17590*/  SYNCS.ARRIVE.TRANS64.RED.A1T0 RZ, [UR36], RZ ;  /* 0x000000ffffff79a7 */ /* 0x000fe20008100424 */
[----:B------:R-:W-:Y:S05]  /*175a0*/  @!P2 BRA `(.L_x_201) ;  /* 0x000000000004a947 */ /* 0x000fea0003800000 */
[----:B------:R-:W-:Y:S01]  /*175b0*/  BPT.TRAP 0x1 ;  /* 0x000000040000795c */ /* 0x000fe20000300000 */
.L_x_201:
[----:B-1-34-:R-:W-:-:S04]  /*175c0*/  SHF.L.U32 R2, RZ, 0x1f, RZ ;  /* 0x0000001fff027819 */ /* 0x01afc800000006ff */
[----:B------:R-:W1:Y:S02]  /*175d0*/  SYNCS.PHASECHK.TRANS64.TRYWAIT P1, [UR6+0x344c0], R2 ;  /* 0x0344c002ff0075a7 */ /* 0x000e640008020146 */
[----:B-1----:R-:W-:Y:S05]  /*175e0*/  @!P1 BRA `(.L_x_202) ;  /* 0x0000005c00f49947 */ /* 0x002fea0003800000 */
.L_x_388:
[----:B------:R-:W-:Y:S04]  /*175f0*/  BSSY B0, `(.L_x_203) ;  /* 0x000000b000007945 */ /* 0x000fe80003800000 */
[----:B------:R-:W-:Y:S05]  /*17600*/  @P0 BRA `(.L_x_204) ;  /* 0x0000000000240947 */ /* 0x000fea0003800000 */
[----:B------:R-:W-:Y:S01]  /*17610*/  UIADD3 UR20, UR6, 0x30000, URZ ;  /* 0x0003000006147890 */ /* 0x000fe2000fffe03f */
[----:B------:R-:W-:Y:S01]  /*17620*/  UMOV UR16, 0x0 ;  /* 0x0000000000107882 */ /* 0x000fe20000000000 */
[----:B------:R-:W-:Y:S01]  /*17630*/  UMOV UR17, 0x10000000 ;  /* 0x1000000000117882 */ /* 0x000fe20000000000 */
[----:B------:R-:W-:-:S06]  /*17640*/  UMOV UR22, UR18 ;  /* 0x0000001200167c82 */ /* 0x000fcc0008000000 */
[----:B------:R3:W-:Y:S02]  /*17650*/  UTMALDG.2D [UR20], [UR12], desc[UR16] ;  /* 0x000010140c0075b4 */ /* 0x0007e40008009000 */
[----:B---3--:R-:W-:Y:S05]  /*17660*/  @!P2 BRA `(.L_x_205) ;  /* 0x000000000004a947 */ /* 0x008fea0003800000 */
[----:B------:R-:W-:Y:S01]  /*17670*/  BPT.TRAP 0x1 ;  /* 0x000000040000795c */ /* 0x000fe20000300000 */
.L_x_205:
[----:B-12---:R-:W1:Y:S02]  /*17680*/  LDC R3, c[0x0][0x828] ;  /* 0x00020a00ff037b82 */ /* 0x006e640000000800 */
[----:B-1----:R3:W-:Y:S02]  /*17690*/  SYNCS.ARRIVE.TRANS64.RED.A0TR RZ, [UR6+0x344a0], R3 ;  /* 0x0344a003ffff79a7 */ /* 0x0027e40008300406 */
.L_x_204:
[----:B------:R-:W-:Y:S05]  /*176a0*/  BSYNC B0 ;  /* 0x0000000000007941 */ /* 0x000fea0003800000 */
.L_x_203:
[----:B------:R-:W-:Y:S05]  /*176b0*/  @!P2 BRA `(.L_x_206) ;  /* 0x000000000004a947 */ /* 0x000fea0003800000 */
[----:B------:R-:W-:Y:S01]  /*176c0*/  BPT.TRAP 0x1 ;  /* 0x000000040000795c */ /* 0x000fe20000300000 */
.L_x_206:
[----:B------:R-:W-:Y:S01]  /*176d0*/  SYNCS.ARRIVE.TRANS64.RED.A1T0 RZ, [UR15], RZ ;  /* 0x000000ffffff79a7 */ /* 0x000fe2000810040f */
[----:B------:R-:W-:Y:S05]  /*176e0*/  @!P2 BRA `(.L_x_207) ;  /* 0x000000000004a947 */ /* 0x000fea0003800000 */
[----:B------:R-:W-:Y:S01]  /*176f0*/  BPT.TRAP 0x1 ;  /* 0x000000040000795c */ /* 0x000fe20000300000 */
.L_x_207:
[----:B------:R-:W4:Y:S02]  /*17700*/  SYNCS.PHASECHK.TRANS64.TRYWAIT P1, [UR6+0x344c8], R2 ;  /* 0x0344c802ff0075a7 */ /* 0x000f240008020146 */
[----:B----4-:R-:W-:Y:S05]  /*17710*/  @!P1 BRA `(.L_x_208) ;  /* 0x0000005c00c09947 */ /* 0x010fea0003800000 */
.L_x_389:
[----:B------:R-:W-:Y:S04]  /*17720*/  BSSY B0, `(.L_x_209) ;  /* 0x000000c000007945 */ /* 0x000fe80003800000 */
[----:B------:R-:W-:Y:S05]  /*17730*/  @P0 BRA `(.L_x_210) ;  /* 0x0000000000280947 */ /* 0x000fea0003800000 */
        /* <DEDUP_REMOVED lines=8> */
.L_x_211:
[----:B-123--:R-:W1:Y:S02]  /*177c0*/  LDC R3, c[0x0][0x828] ;  /* 0x00020a00ff037b82 */ /* 0x00ee640000000800 */
[----:B-1----:R4:W-:Y:S02]  /*177d0*/  SYNCS.ARRIVE.TRANS64.RED.A0TR RZ, [UR6+0x344a8], R3 ;  /* 0x0344a803ffff79a7 */ /* 0x0029e40008300406 */
.L_x_210:
[----:B------:R-:W-:Y:S05]  /*177e0*/  BSYNC B0 ;  /* 0x0000000000007941 */ /* 0x000fea0003800000 */
.L_x_209:
[----:B------:R-:W-:Y:S05]  /*177f0*/  @!P2 BRA `(.L_x_212) ;  /* 0x000000000004a947 */ /* 0x000fea0003800000 */
[----:B------:R-:W-:Y:S01]  /*17800*/  BPT.TRAP 0x1 ;  /* 0x000000040000795c */ /* 0x000fe20000300000 */
.L_x_212:
[----:B------:R-:W-:Y:S01]  /*17810*/  SYNCS.ARRIVE.TRANS64.RED.A1T0 RZ, [UR7], RZ ;  /* 0x000000ffffff79a7 */ /* 0x000fe20008100407 */
[----:B------:R-:W-:Y:S05]  /*17820*/  @!P2 BRA `(.L_x_213) ;  /* 0x000000000004a947 */ /* 0x000fea0003800000 */
[----:B------:R-:W-:Y:S01]  /*17830*/  BPT.TRAP 0x1 ;  /* 0x000000040000795c */ /* 0x000fe20000300000 */
.L_x_213:
[----:B------:R-:W1:Y:S02]  /*17840*/  SYNCS.PHASECHK.TRANS64.TRYWAIT P1, [UR6+0x344d0], R2 ;  /* 0x0344d002ff0075a7 */ /* 0x000e640008020146 */
[----:B-1----:R-:W-:Y:S05]  /*17850*/  @!P1 BRA `(.L_x_214) ;  /* 0x0000005c00889947 */ /* 0x002fea0003800000 */
.L_x_390:
        /* <DEDUP_REMOVED lines=10> */
.L_x_217:
[----:B--234-:R-:W1:Y:S02]  /*17900*/  LDC R3, c[0x0][0x828] ;  /* 0x00020a00ff037b82 */ /* 0x01ce640000000800 */
[----:B-1----:R1:W-:Y:S02]  /*17910*/  SYNCS.ARRIVE.TRANS64.RED.A0TR RZ, [UR6+0x344b0], R3 ;  /* 0x0344b003ffff79a7 */ /* 0x0023e40008300406 */
.L_x_216:
[----:B------:R-:W-:Y:S05]  /*17920*/  BSYNC B0 ;  /* 0x0000000000007941 */ /* 0x000fea0003800000 */
.L_x_215:
[----:B------:R-:W-:Y:S05]  /*17930*/  @!P2 BRA `(.L_x_218) ;  /* 0x000000000004a947 */ /* 0x000fea0003800000 */
[----:B------:R-:W-:Y:S01]  /*17940*/  BPT.TRAP 0x1 ;  /* 0x000000040000795c */ /* 0x000fe20000300000 */
.L_x_218:
[----:B------:R-:W-:Y:S01]  /*17950*/  SYNCS.ARRIVE.TRANS64.RED.A1T0 RZ, [UR14], RZ ;  /* 0x000000ffffff79a7 */ /* 0x000fe2000810040e */
[----:B------:R-:W-:Y:S05]  /*17960*/  @!P2 BRA `(.L_x_219) ;  /* 0x000000000004a947 */ /* 0x000fea0003800000 */
[----:B------:R-:W-:Y:S01]  /*17970*/  BPT.TRAP 0x1 ;  /* 0x000000040000795c */ /* 0x000fe20000300000 */
.L_x_219:
[----:B------:R-:W1:Y:S02]  /*17980*/  SYNCS.PHASECHK.TRANS64.TRYWAIT P1, [UR6+0x344d8], R2 ;  /* 0x0344d802ff0075a7 */ /* 0x000e640008020146 */
[----:B-1----:R-:W-:Y:S05]  /*17990*/  @!P1 BRA `(.L_x_220) ;  /* 0x0000005c00509947 */ /* 0x002fea0003800000 */
.L_x_391:
        /* <DEDUP_REMOVED lines=10> */
.L_x_223:
[----:B--234-:R-:W1:Y:S02]  /*17a40*/  LDC R3, c[0x0][0x828] ;  /* 0x00020a00ff037b82 */ /* 0x01ce640000000800 */
[----:B-1----:R1:W-:Y:S02]  /*17a50*/  SYNCS.ARRIVE.TRANS64.RED.A0TR RZ, [UR6+0x344b8], R3 ;  /* 0x0344b803ffff79a7 */ /* 0x0023e40008300406 */
.L_x_222:
[----:B------:R-:W-:Y:S05]  /*17a60*/  BSYNC B0 ;  /* 0x0000000000007941 */ /* 0x000fea0003800000 */
.L_x_221:
[----:B------:R-:W-:Y:S05]  /*17a70*/  @!P2 BRA `(.L_x_224) ;  /* 0x000000000004a947 */ /* 0x000fea0003800000 */
[----:B------:R-:W-:Y:S01]  /*17a80*/  BPT.TRAP 0x1 ;  /* 0x000000040000795c */ /* 0x000fe20000300000 */
.L_x_224:
[----:B------:R-:W-:Y:S01]  /*17a90*/  SYNCS.ARRIVE.TRANS64.RED.A1T0 RZ, [UR36], RZ ;  /* 0x000000ffffff79a7 */ /* 0x000fe20008100424 */
[----:B------:R-:W-:Y:S01]  /*17aa0*/  UIADD3 UR23, UR19, 0x40, URZ ;  /* 0x0000004013177890 */ /* 0x000fe2000fffe03f */
[----:B------:R-:W-:Y:S11]  /*17ab0*/  @!P2 BRA `(.L_x_225) ;  /* 0x000000000004a947 */ /* 0x000ff60003800000 */
[----:B------:R-:W-:Y:S01]  /*17ac0*/  BPT.TRAP 0x1 ;  /* 0x000000040000795c */ /* 0x000fe20000300000 */
.L_x_225:
[----:B------:R-:W1:Y:S02]  /*17ad0*/  SYNCS.PHASECHK.TRANS64.TRYWAIT P1, [UR6+0x344c0], R8 ;  /* 0x0344c008ff0075a7 */ /* 0x000e640008020146 */
[----:B-1----:R-:W-:Y:S05]  /*17ae0*/  @!P1 BRA `(.L_x_226) ;  /* 0x0000005c00149947 */ /* 0x002fea0003800000 */
.L_x_392:
[----:B------:R-:W-:Y:S04]  /*17af0*/  BSSY B0, `(.L_x_227) ;  /* 0x000000b000007945 */ /* 0x000fe80003800000 */
[----:B------:R-:W-:Y:S05]  /*17b00*/  @P0 BRA `(.L_x_228) ;  /* 0x0000000000240947 */ /* 0x000fea0003800000 */
[----:B------:R-:W-:Y:S01]  /*17b10*/  UIADD3 UR20, UR6, 0x30000, URZ ;  /* 0x0003000006147890 */ /* 0x000fe2000fffe03f */
[----:B------:R-:W-:Y:S01]  /*17b20*/  UMOV UR16, 0x0 ;  /* 0x0000000000107882 */ /* 0x000fe20000000000 */
[----:B------:R-:W-:Y:S01]  /*17b30*/  UMOV UR17, 0x10000000 ;  /* 0x1000000000117882 */ /* 0x000fe20000000000 */
[----:B------:R-:W-:-:S06]  /*17b40*/  UMOV UR22, UR18 ;  /* 0x0000001200167c82 */ /* 0x000fcc0008000000 */
[----:B------:R1:W-:Y:S02]  /*17b50*/  UTMALDG.2D [UR20], [UR12], desc[UR16] ;  /* 0x000010140c0075b4 */ /* 0x0003e40008009000 */
[----:B-1----:R-:W-:Y:S05]  /*17b60*/  @!P2 BRA `(.L_x_229) ;  /* 0x000000000004a947 */ /* 0x002fea0003800000 */
[----:B------:R-:W-:Y:S01]  /*17b70*/  BPT.TRAP 0x1 ;  /* 0x000000040000795c */ /* 0x000fe20000300000 */
.L_x_229:
[----:B--234-:R-:W1:Y:S02]  /*17b80*/  LDC R3, c[0x0][0x828] ;  /* 0x00020a00ff037b82 */ /* 0x01ce640000000800 */
[----:B-1----:R1:W-:Y:S02]  /*17b90*/  SYNCS.ARRIVE.TRANS64.RED.A0TR RZ, [UR6+0x344a0], R3 ;  /* 0x0344a003ffff79a7 */ /* 0x0023e40008300406 */
.L_x_228:
[----:B------:R-:W-:Y:S05]  /*17ba0*/  BSYNC B0 ;  /* 0x0000000000007941 */ /* 0x000fea0003800000 */
.L_x_227:
[----:B------:R-:W-:Y:S05]  /*17bb0*/  @!P2 BRA `(.L_x_230) ;  /* 0x000000000004a947 */ /* 0x000fea0003800000 */
[----:B------:R-:W-:Y:S01]  /*17bc0*/  BPT.TRAP 0x1 ;  /* 0x000000040000795c */ /* 0x000fe20000300000 */
.L_x_230:
[----:B------:R-:W-:Y:S01]  /*17bd0*/  SYNCS.ARRIVE.TRANS64.RED.A1T0 RZ, [UR15], RZ ;  /* 0x000000ffffff79a7 */ /* 0x000fe2000810040f */
[----:B------:R-:W-:Y:S05]  /*17be0*/  @!P2 BRA `(.L_x_231) ;  /* 0x000000000004a947 */ /* 0x000fea0003800000 */
[----:B------:R-:W-:Y:S01]  /*17bf0*/  BPT.TRAP 0x1 ;  /* 0x000000040000795c */ /* 0x000fe20000300000 */
.L_x_231:
[----:B------:R-:W1:Y:S02]  /*17c00*/  SYNCS.PHASECHK.TRANS64.TRYWAIT P1, [UR6+0x344c8], R8 ;  /* 0x0344c808ff0075a7 */ /* 0x000e640008020146 */
[----:B-1----:R-:W-:Y:S05]  /*17c10*/  @!P1 BRA `(.L_x_232) ;  /* 0x0000005800e09947 */ /* 0x002fea0003800000 */
.L_x_393:
        /* <DEDUP_REMOVED lines=10> */
.L_x_235:
[----:B--234-:R-:W1:Y:S02]  /*17cc0*/  LDC R3, c[0x0][0x828] ;  /* 0x00020a00ff037b82 */ /* 0x01ce640000000800 */
[----:B-1----:R1:W-:Y:S02]  /*17cd0*/  SYNCS.ARRIVE.TRANS64.RED.A0TR RZ, [UR6+0x344a8], R3 ;  /* 0x0344a803ffff79a7 */ /* 0x0023e40008300406 */
.L_x_234:
[----:B------:R-:W-:Y:S05]  /*17ce0*/  BSYNC B0 ;  /* 0x0000000000007941 */ /* 0x000fea0003800000 */
.L_x_233:
[----:B------:R-:W-:Y:S05]  /*17cf0*/  @!P2 BRA `(.L_x_236) ;  /* 0x000000000004a947 */ /* 0x000fea0003800000 */
[----:B------:R-:W-:Y:S01]  /*17d00*/  BPT.TRAP 0x1 ;  /* 0x000000040000795c */ /* 0x000fe20000300000 */
.L_x_236:
[----:B------:R-:W-:Y:S01]  /*17d10*/  SYNCS.ARRIVE.TRANS64.RED.A1T0 RZ, [UR7], RZ ;  /* 0x000000ffffff79a7 */ /* 0x000fe20008100407 */
[----:B------:R-:W-:Y:S05]  /*17d20*/  @!P2 BRA `(.L_x_237) ;  /* 0x000000000004a947 */ /* 0x000fea0003800000 */
[----:B------:R-:W-:Y:S01]  /*17d30*/  BPT.TRAP 0x1 ;  /* 0x000000040000795c */ /* 0x000fe20000300000 */
.L_x_237:
[----:B------:R-:W1:Y:S02]  /*17d40*/  SYNCS.PHASECHK.TRANS64.TRYWAIT P1, [UR6+0x344d0], R8 ;  /* 0x0344d008ff0075a7 */ /* 0x000e640008020146 */
[----:B-1----:R-:W-:Y:S05]  /*17d50*/  @!P1 BRA `(.L_x_238) ;  /* 0x0000005800a89947 */ /* 0x002fea0003800000 */
.L_x_394:
        /* <DEDUP_REMOVED lines=10> */
.L_x_241:
[----:B--234-:R-:W1:Y:S02]  /*17e00*/  LDC R3, c[0x0][0x828] ;  /* 0x00020a00ff037b82 */ /* 0x01ce640000000800 */
[----:B-1----:R1:W-:Y:S02]  /*17e10*/  SYNCS.ARRIVE.TRANS64.RED.A0TR RZ, [UR6+0x344b0], R3 ;  /* 0x0344b003ffff79a7 */ /* 0x0023e40008300406 */
.L_x_240:
[----:B------:R-:W-:Y:S05]  /*17e20*/  BSYNC B0 ;  /* 0x0000000000007941 */ /* 0x000fea0003800000 */
.L_x_239:
[----:B------:R-:W-:Y:S05]  /*17e30*/  @!P2 BRA `(.L_x_242) ;  /* 0x000000000004a947 */ /* 0x000fea0003800000 */
[----:B------:R-:W-:Y:S01]  /*17e40*/  BPT.TRAP 0x1 ;  /* 0x000000040000795c */ /* 0x000fe20000300000 */
.L_x_242:
[----:B------:R-:W-:Y:S01]  /*17e50*/  SYNCS.ARRIVE.TRANS64.RED.A1T0 RZ, [UR14], RZ ;  /* 0x000000ffffff79a7 */ /* 0x000fe2000810040e */
[----:B------:R-:W-:Y:S05]  /*17e60*/  @!P2 BRA `(.L_x_243) ;  /* 0x000000000004a947 */ /* 0x000fea0003800000 */
[----:B------:R-:W-:Y:S01]  /*17e70*/  BPT.TRAP 0x1 ;  /* 0x000000040000795c */ /* 0x000fe20000300000 */
.L_x_243:
[----:B------:R-:W1:Y:S02]  /*17e80*/  SYNCS.PHASECHK.TRANS64.TRYWAIT P1, [UR6+0x344d8], R8 ;  /* 0x0344d808ff0075a7 */ /* 0x000e640008020146 */
[----:B-1----:R-:W-:Y:S05]  /*17e90*/  @!P1 BRA `(.L_x_244) ;  /* 0x0000005800709947 */ /* 0x002fea0003800000 */
.L_x_395:
        /* <DEDUP_REMOVED lines=10> */
.L_x_247:
[----:B--234-:R-:W1:Y:S02]  /*17f40*/  LDC R3, c[0x0][0x828] ;  /* 0x00020a00ff037b82 */ /* 0x01ce640000000800 */
[----:B-1----:R1:W-:Y:S02]  /*17f50*/  SYNCS.ARRIVE.TRANS64.RED.A0TR RZ, [UR6+0x344b8], R3 ;  /* 0x0344b803ffff79a7 */ /* 0x0023e40008300406 */
.L_x_246:
[----:B------:R-:W-:Y:S05]  /*17f60*/  BSYNC B0 ;  /* 0x0000000000007941 */ /* 0x000fea0003800000 */
.L_x_245:
[----:B------:R-:W-:Y:S05]  /*17f70*/  @!P2 BRA `(.L_x_248) ;  /* 0x000000000004a947 */ /* 0x000fea0003800000 */
[----:B------:R-:W-:Y:S01]  /*17f80*/  BPT.TRAP 0x1 ;  /* 0x000000040000795c */ /* 0x000fe20000300000 */
.L_x_248:
[----:B------:R-:W-:Y:S01]  /*17f90*/  SYNCS.ARRIVE.TRANS64.RED.A1T0 RZ, [UR36], RZ ;  /* 0x000000ffffff79a7 */ /* 0x000fe20008100424 */
[----:B------:R-:W-:Y:S01]  /*17fa0*/  UIADD3 UR19, UR19, 0x60, URZ ;  /* 0x0000006013137890 */ /* 0x000fe2000fffe03f */
[----:B------:R-:W-:Y:S11]  /*17fb0*/  @!P2 BRA `(.L_x_249) ;  /* 0x000000000004a947 */ /* 0x000ff60003800000 */
[----:B------:R-:W-:Y:S01]  /*17fc0*/  BPT.TRAP 0x1 ;  /* 0x000000040000795c */ /* 0x000fe20000300000 */
.L_x_249:
[----:B------:R-:W1:Y:S02]  /*17fd0*/  SYNCS.PHASECHK.TRANS64.TRYWAIT P1, [UR6+0x344c0], R2 ;  /* 0x0344c002ff0075a7 */ /* 0x000e640008020146 */
[----:B-1----:R-:W-:Y:S05]  /*17fe0*/  @!P1 BRA `(.L_x_250) ;  /* 0x0000005800349947 */ /* 0x002fea0003800000 */
.L_x_396:
        /* <DEDUP_REMOVED lines=9> */
.L_x_253:
[----:B--234-:R-:W1:Y:S02]  /*18080*/  LDC R3, c[0x0][0x828] ;  /* 0x00020a00ff037b82 */ /* 0x01ce640000000800 */
[----:B-1----:R1:W-:Y:S02]  /*18090*/  SYNCS.ARRIVE.TRANS64.RED.A0TR RZ, [UR6+0x344a0], R3 ;  /* 0x0344a003ffff79a7 */ /* 0x0023e40008300406 */
.L_x_252:
[----:B------:R-:W-:Y:S05]  /*180a0*/  BSYNC B0 ;  /* 0x0000000000007941 */ /* 0x000fea0003800000 */
.L_x_251:
[----:B------:R-:W-:Y:S05]  /*180b0*/  @!P2 BRA `(.L_x_254) ;  /* 0x000000000004a947 */ /* 0x000fea0003800000 */
[----:B------:R-:W-:Y:S01]  /*180c0*/  BPT.TRAP 0x1 ;  /* 0x000000040000795c */ /* 0x000fe20000300000 */
.L_x_254:
[----:B------:R-:W-:Y:S01]  /*180d0*/  SYNCS.ARRIVE.TRANS64.RED.A1T0 RZ, [UR15], RZ ;  /* 0x000000ffffff79a7 */ /* 0x000fe2000810040f */
[----:B------:R-:W-:Y:S05]  /*180e0*/  @!P2 BRA `(.L_x_255) ;  /* 0x000000000004a947 */ /* 0x000fea0003800000 */
[----:B------:R-:W-:Y:S01]  /*180f0*/  BPT.TRAP 0x1 ;  /* 0x000000040000795c */ /* 0x000fe20000300000 */
.L_x_255:
[----:B------:R-:W1:Y:S02]  /*18100*/  SYNCS.PHASECHK.TRANS64.TRYWAIT P1, [UR6+0x344c8], R2 ;  /* 0x0344c802ff0075a7 */ /* 0x000e640008020146 */
[----:B-1----:R-:W-:Y:S05]  /*18110*/  @!P1 BRA `(.L_x_256) ;  /* 0x0000005800009947 */ /* 0x002fea0003800000 */
.L_x_397:
[----:B------:R-:W-:Y:S04]  /*18120*/  BSSY B0, `(.L_x_257) ;  /* 0x000000d000007945 */ /* 0x000fe80003800000 */
[----:B------:R-:W-:Y:S05]  /*18130*/  @P0 BRA `(.L_x_258) ;  /* 0x00000000002c0947 */ /* 0x000fea0003800000 */
[----:B------:R-:W-:Y:S02]  /*18140*/  UIADD3 UR22, UR18, 0x40, URZ ;  /* 0x0000004012167890 */ /* 0x000fe4000fffe03f */
[----:B------:R-:W-:Y:S01]  /*18150*/  UIADD3 UR20, UR6, 0x31000, URZ ;  /* 0x0003100006147890 */ /* 0x000fe2000fffe03f */
[----:B------:R-:W-:Y:S01]  /*18160*/  UMOV UR16, 0x0 ;  /* 0x0000000000107882 */ /* 0x000fe20000000000 */
[----:B------:R-:W-:Y:S01]  /*18170*/  UMOV UR17, 0x10000000 ;  /* 0x1000000000117882 */ /* 0x000fe20000000000 */
[----:B------:R-:W-:Y:S01]  /*18180*/  UMOV UR21, UR25 ;  /* 0x0000001900157c82 */ /* 0x000fe20008000000 */
[----:B------:R-:W-:-:S05]  /*18190*/  UMOV UR23, UR19 ;  /* 0x0000001300177c82 */ /* 0x000fca0008000000 */
[----:B------:R1:W-:Y:S02]  /*181a0*/  UTMALDG.2D [UR20], [UR12], desc[UR16] ;  /* 0x000010140c0075b4 */ /* 0x0003e40008009000 */
[----:B-1----:R-:W-:Y:S05]  /*181b0*/  @!P2 BRA `(.L_x_259) ;  /* 0x000000000004a947 */ /* 0x002fea0003800000 */
[----:B------:R-:W-:Y:S01]  /*181c0*/  BPT.TRAP 0x1 ;  /* 0x000000040000795c */ /* 0x000fe20000300000 */
.L_x_259:
[----:B--234-:R-:W1:Y:S02]  /*181d0*/  LDC R3, c[0x0][0x828] ;  /* 0x00020a00ff037b82 */ /* 0x01ce640000000800 */
[----:B-1----:R1:W-:Y:S02]  /*181e0*/  SYNCS.ARRIVE.TRANS64.RED.A0TR RZ, [UR6+0x344a8], R3 ;  /* 0x0344a803ffff79a7 */ /* 0x0023e40008300406 */
.L_x_258:
[----:B------:R-:W-:Y:S05]  /*181f0*/  BSYNC B0 ;  /* 0x0000000000007941 */ /* 0x000fea0003800000 */
.L_x_257:
[----:B------:R-:W-:Y:S05]  /*18200*/  @!P2 BRA `(.L_x_260) ;  /* 0x000000000004a947 */ /* 0x000fea0003800000 */
[----:B------:R-:W-:Y:S01]  /*18210*/  BPT.TRAP 0x1 ;  /* 0x000000040000795c */ /* 0x000fe20000300000 */
.L_x_260:
[----:B------:R-:W-:Y:S01]  /*18220*/  SYNCS.ARRIVE.TRANS64.RED.A1T0 RZ, [UR7], RZ ;  /* 0x000000ffffff79a7 */ /* 0x000fe20008100407 */
[----:B------:R-:W-:Y:S05]  /*18230*/  @!P2 BRA `(.L_x_261) ;  /* 0x000000000004a947 */ /* 0x000fea0003800000 */
[----:B------:R-:W-:Y:S01]  /*18240*/  BPT.TRAP 0x1 ;  /* 0x000000040000795c */ /* 0x000fe20000300000 */
.L_x_261:
[----:B------:R-:W1:Y:S02]  /*18250*/  SYNCS.PHASECHK.TRANS64.TRYWAIT P1, [UR6+0x344d0], R2 ;  /* 0x0344d002ff0075a7 */ /* 0x000e640008020146 */
[----:B-1----:R-:W-:Y:S05]  /*18260*/  @!P1 BRA `(.L_x_262) ;  /* 0x0000005400c49947 */ /* 0x002fea0003800000 */
.L_x_398:
        /* <DEDUP_REMOVED lines=11> */
.L_x_265:
[----:B--234-:R-:W1:Y:S02]  /*18320*/  LDC R3, c[0x0][0x828] ;  /* 0x00020a00ff037b82 */ /* 0x01ce640000000800 */
[----:B-1----:R1:W-:Y:S02]  /*18330*/  SYNCS.ARRIVE.TRANS64.RED.A0TR RZ, [UR6+0x344b0], R3 ;  /* 0x0344b003ffff79a7 */ /* 0x0023e40008300406 */
.L_x_264:
[----:B------:R-:W-:Y:S05]  /*18340*/  BSYNC B0 ;  /* 0x0000000000007941 */ /* 0x000fea0003800000 */
.L_x_263:
[----:B------:R-:W-:Y:S05]  /*18350*/  @!P2 BRA `(.L_x_266) ;  /* 0x000000000004a947 */ /* 0x000fea0003800000 */
[----:B------:R-:W-:Y:S01]  /*18360*/  BPT.TRAP 0x1 ;  /* 0x000000040000795c */ /* 0x000fe20000300000 */
.L_x_266:
[----:B------:R-:W-:Y:S01]  /*18370*/  SYNCS.ARRIVE.TRANS64.RED.A1T0 RZ, [UR14], RZ ;  /* 0x000000ffffff79a7 */ /* 0x000fe2000810040e */
[----:B------:R-:W-:Y:S05]  /*18380*/  @!P2 BRA `(.L_x_267) ;  /* 0x000000000004a947 */ /* 0x000fea0003800000 */
[----:B------:R-:W-:Y:S01]  /*18390*/  BPT.TRAP 0x1 ;  /* 0x000000040000795c */ /* 0x000fe20000300000 */
.L_x_267:
[----:B------:R-:W1:Y:S02]  /*183a0*/  SYNCS.PHASECHK.TRANS64.TRYWAIT P1, [UR6+0x344d8], R2 ;  /* 0x0344d802ff0075a7 */ /* 0x000e640008020146 */
[----:B-1----:R-:W-:Y:S05]  /*183b0*/  @!P1 BRA `(.L_x_268) ;  /* 0x0000005400889947 */ /* 0x002fea0003800000 */
.L_x_399:
        /* <DEDUP_REMOVED lines=11> */
.L_x_271:
[----:B------:R-:W1:Y:S02]  /*18470*/  LDC R2, c[0x0][0x828] ;  /* 0x00020a00ff027b82 */ /* 0x000e640000000800 */
[----:B-1----:R1:W-:Y:S02]  /*18480*/  SYNCS.ARRIVE.TRANS64.RED.A0TR RZ, [UR6+0x344b8], R2 ;  /* 0x0344b802ffff79a7 */ /* 0x0023e40008300406 */
.L_x_270:
[----:B------:R-:W-:Y:S05]  /*18490*/  BSYNC B0 ;  /* 0x0000000000007941 */ /* 0x000fea0003800000 */
.L_x_269:
[----:B------:R-:W-:Y:S05]  /*184a0*/  @!P2 BRA `(.L_x_272) ;  /* 0x000000000004a947 */ /* 0x000fea0003800000 */
[----:B------:R-:W-:Y:S01]  /*184b0*/  BPT.TRAP 0x1 ;  /* 0x000000040000795c */ /* 0x000fe20000300000 */
.L_x_272:
[----:B------:R-:W-:Y:S01]  /*184c0*/  ISETP.NE.AND P0, PT, R7, RZ, PT ;  /* 0x000000ff0700720c */ /* 0x000fe20003f05270 */
[----:B------:R-:W-:Y:S01]  /*184d0*/  SYNCS.ARRIVE.TRANS64.RED.A1T0 RZ, [UR36], RZ ;  /* 0x000000ffffff79a7 */ /* 0x000fe20008100424 */
[CC--:B------:R-:W-:Y:S02]  /*184e0*/  ISETP.NE.AND P3, PT, R18.reuse, R6.reuse, PT ;  /* 0x000000061200720c */ /* 0x0c0fe40003f65270 */
[----:B------:R-:W-:-:S13]  /*184f0*/  ISETP.EQ.OR P0, PT, R18, R6, !P0 ;  /* 0x000000061200720c */ /* 0x000fda0004702670 */
[----:B------:R-:W-:Y:S05]  /*18500*/  @P0 BRA `(.L_x_273) ;  /* 0x0000000400040947 */ /* 0x000fea0003800000 */
[----:B------:R-:W-:Y:S01]  /*18510*/  ELECT P0, URZ, PT ;  /* 0x00000000003f782f */ /* 0x000fe20003800000 */
[----:B------:R-:W-:-:S12]  /*18520*/  BSSY B0, `(.L_x_274) ;  /* 0x0000032000007945 */ /* 0x000fd80003800000 */
[----:B------:R-:W-:Y:S05]  /*18530*/  @!P0 BRA `(.L_x_275) ;  /* 0x0000000000c08947 */ /* 0x000fea0003800000 */
[----:B-1234-:R-:W1:Y:S08]  /*18540*/  LDC.64 R2, c[0x0][0x290] ;  /* 0x0000a400ff027b82 */ /* 0x01ee700000000a00 */
[----:B------:R-:W2:Y:S08]  /*18550*/  LDC.64 R10, c[0x0][0x808] ;  /* 0x00020200ff0a7b82 */ /* 0x000eb00000000a00 */
[----:B------:R-:W3:Y:S01]  /*18560*/  LDC.64 R14, c[0x0][0x810] ;  /* 0x00020400ff0e7b82 */ /* 0x000ee20000000a00 */
[----:B-1----:R-:W-:-:S05]  /*18570*/  IMAD.WIDE R2, R6, 0xc, R2 ;  /* 0x0000000c06027825 */ /* 0x002fca00078e0202 */
[----:B------:R1:W5:Y:S04]  /*18580*/  LDG.E R12, desc[UR38][R2.64] ;  /* 0x00000026020c7981 */ /* 0x000368000c1e1900 */
[----:B-----5:R1:W5:Y:S01]  /*18590*/  LDG.E R13, desc[UR38][R2.64+0x4] ;  /* 0x00000426020d7981 */ /* 0x020362000c1e1900 */
[----:B--2---:R-:W-:Y:S02]  /*185a0*/  ISETP.NE.U32.AND P0, PT, R10, RZ, PT ;  /* 0x000000ff0a00720c */ /* 0x004fe40003f05070 */
[----:B------:R-:W-:Y:S02]  /*185b0*/  SHF.R.S32.HI R9, RZ, 0x1f, R6 ;  /* 0x0000001fff097819 */ /* 0x000fe40000011406 */
[----:B------:R-:W-:Y:S02]  /*185c0*/  ISETP.NE.AND.EX P0, PT, R11, RZ, PT, P0 ;  /* 0x000000ff0b00720c */ /* 0x000fe40003f05300 */
[----:B---3--:R-:W-:-:S04]  /*185d0*/  ISETP.NE.U32.AND P1, PT, R14, RZ, PT ;  /* 0x000000ff0e00720c */ /* 0x008fc80003f25070 */
[----:B------:R-:W-:-:S07]  /*185e0*/  ISETP.NE.AND.EX P1, PT, R15, RZ, PT, P1 ;  /* 0x000000ff0f00720c */ /* 0x000fce0003f25310 */
[----:B-1----:R-:W-:Y:S06]  /*185f0*/  @!P0 BRA `(.L_x_276) ;  /* 0x0000000000108947 */ /* 0x002fec0003800000 */
[----:B------:R-:W-:-:S04]  /*18600*/  LEA R2, P0, R6, R10, 0x3 ;  /* 0x0000000a06027211 */ /* 0x000fc800078018ff */
[----:B------:R-:W-:-:S06]  /*18610*/  LEA.HI.X R3, R6, R11, R9, 0x3, P0 ;  /* 0x0000000b06037211 */ /* 0x000fcc00000f1c09 */
[----:B------:R-:W2:Y:S04]  /*18620*/  LDG.E.64 R2, desc[UR38][R2.64] ;  /* 0x0000002602027981 */ /* 0x000ea8000c1e1b00 */
[----:B--2---:R1:W-:Y:S02]  /*18630*/  STS.64 [UR5], R2 ;  /* 0x00000002ff007988 */ /* 0x0043e40008000a05 */
.L_x_276:
[----:B------:R-:W-:Y:S05]  /*18640*/  @!P1 BRA `(.L_x_275) ;  /* 0x00000000007c9947 */ /* 0x000fea0003800000 */
[----:B-1----:R-:W-:-:S04]  /*18650*/  LEA R2, P0, R6, R14, 0x3 ;  /* 0x0000000e06027211 */ /* 0x002fc800078018ff */
[----:B------:R-:W-:Y:S02]  /*18660*/  LEA.HI.X R3, R6, R15, R9, 0x3, P0 ;  /* 0x0000000f06037211 */ /* 0x000fe400000f1c09 */
[----:B------:R-:W1:Y:S04]  /*18670*/  LDS R9, [UR5+0x1c] ;  /* 0x00001c05ff097984 */ /* 0x000e680008000800 */
[----:B------:R-:W2:Y:S01]  /*18680*/  LDG.E.64 R2, desc[UR38][R2.64] ;  /* 0x0000002602027981 */ /* 0x000ea2000c1e1b00 */
[----:B------:R-:W-:Y:S01]  /*18690*/  MOV R18, UR5 ;  /* 0x0000000500127c02 */ /* 0x000fe20008000f00 */
[----:B-----5:R-:W-:Y:S01]  /*186a0*/  VIADD R13, R13, 0xffffffff ;  /* 0xffffffff0d0d7836 */ /* 0x020fe20000000000 */
[----:B------:R-:W-:Y:S02]  /*186b0*/  IADD3 R12, R12, -0x1, RZ ;  /* 0xffffffff0c0c7810 */ /* 0x000fe40007ffe0ff */
[----:B------:R-:W-:-:S02]  /*186c0*/  CS2R R14, SRZ ;  /* 0x00000000000e7805 */ /* 0x000fc4000001ff00 */
[----:B------:R-:W-:Y:S01]  /*186d0*/  SHF.R.U64 R18, R18, 0x4, RZ ;  /* 0x0000000412127819 */ /* 0x000fe200000012ff */
[----:B------:R-:W-:Y:S04]  /*186e0*/  STS [UR5+0x30], RZ ;  /* 0x000030ffff007988 */ /* 0x000fe80008000805 */
[----:B------:R-:W-:Y:S04]  /*186f0*/  STS.128 [UR5+0x20], R12 ;  /* 0x0000200cff007988 */ /* 0x000fe80008000c05 */
        /* <DEDUP_REMOVED lines=10> */
[----:B------:R-:W-:Y:S04]  /*187a0*/  STS [UR5+0x1c], R9 ;  /* 0x00001c09ff007988 */ /* 0x000fe80008000805 */
[----:B------:R-:W1:Y:S02]  /*187b0*/  LDS R10, [UR5+0x1c] ;  /* 0x00001c05ff0a7984 */ /* 0x000e640008000800 */
[----:B-1----:R-:W-:-:S05]  /*187c0*/  LOP3.LUT R10, R10, 0xf0, RZ, 0xb8, !PT ;  /* 0x000000f00a0a7812 */ /* 0x002fca00078eb8ff */
[----:B------:R-:W-:Y:S04]  /*187d0*/  STS [UR5+0x1c], R10 ;  /* 0x00001c0aff007988 */ /* 0x000fe80008000805 */
[----:B------:R-:W1:Y:S02]  /*187e0*/  LDS R11, [UR5+0x1c] ;  /* 0x00001c05ff0b7984 */ /* 0x000e640008000800 */
[----:B-1----:R-:W-:-:S05]  /*187f0*/  LOP3.LUT R19, R11, 0xf00, RZ, 0xb8, !PT ;  /* 0x00000f000b137812 */ /* 0x002fca00078eb8ff */
[----:B------:R-:W-:Y:S04]  /*18800*/  STS.64 [UR5+0x18], R18 ;  /* 0x00001812ff007988 */ /* 0x000fe80008000a05 */
[----:B------:R-:W1:Y:S02]  /*18810*/  LDS R11, [UR5+0x1c] ;  /* 0x00001c05ff0b7984 */ /* 0x000e640008000800 */
[----:B-1----:R-:W-:-:S05]  /*18820*/  LOP3.LUT R2, R11, 0xf000, RZ, 0xb8, !PT ;  /* 0x0000f0000b027812 */ /* 0x002fca00078eb8ff */
[----:B------:R1:W-:Y:S02]  /*18830*/  STS [UR5+0x1c], R2 ;  /* 0x00001c02ff007988 */ /* 0x0003e40008000805 */
.L_x_275:
[----:B------:R-:W-:Y:S05]  /*18840*/  BSYNC B0 ;  /* 0x0000000000007941 */ /* 0x000fea0003800000 */
.L_x_274:
[----:B-1----:R-:W1:Y:S01]  /*18850*/  S2R R2, SR_LANEID ;  /* 0x0000000000027919 */ /* 0x002e620000000000 */
[----:B------:R-:W-:Y:S01]  /*18860*/  NOP ;  /* 0x0000000000007918 */ /* 0x000fe20000000000 */
[----:B------:R-:W-:Y:S01]  /*18870*/  ELECT P0, URZ, PT ;  /* 0x00000000003f782f */ /* 0x000fe20003800000 */
[----:B------:R-:W-:Y:S01]  /*18880*/  BSSY B0, `(.L_x_277) ;  /* 0x0000008000007945 */ /* 0x000fe20003800000 */
[----:B-1----:R-:W-:-:S04]  /*18890*/  SHF.L.U32 R10, R2, 0x2, RZ ;  /* 0x00000002020a7819 */ /* 0x002fc800000006ff */
[----:B------:R-:W-:Y:S01]  /*188a0*/  IADD3 R2, P1, R10, UR12, RZ ;  /* 0x0000000c0a027c10 */ /* 0x000fe2000ff3e0ff */
[----:B------:R1:W1:Y:S04]  /*188b0*/  LDS R9, [R10+UR5] ;  /* 0x000000050a097984 */ /* 0x0002680008000800 */
[----:B--234-:R-:W-:Y:S02]  /*188c0*/  IMAD.X R3, RZ, RZ, UR13, P1 ;  /* 0x0000000dff037e24 */ /* 0x01cfe400088e06ff */
[----:B------:R-:W-:Y:S06]  /*188d0*/  @!P0 BRA `(.L_x_278) ;  /* 0x0000000000088947 */ /* 0x000fec0003800000 */
[----:B------:R0:W-:Y:S01]  /*188e0*/  UTMACMDFLUSH ;  /* 0x00000000000079b7 */ /* 0x0001e20000000000 */
[----:B------:R-:W-:-:S04]  /*188f0*/  DEPBAR.LE SB0, 0x0 ;  /* 0x000080000000791a */ /* 0x000fc80000000000 */
.L_x_278:
[----:B------:R-:W-:Y:S05]  /*18900*/  BSYNC B0 ;  /* 0x0000000000007941 */ /* 0x000fea0003800000 */
.L_x_277:
[----:B-1----:R1:W5:Y:S02]  /*18910*/  ATOMG.E.EXCH.STRONG.GPU PT, RZ, [R2], R9 ;  /* 0x0000000902ff73a8 */ /* 0x00236400041ee100 */
.L_x_273:
[----:B-1----:R-:W2:Y:S01]  /*18920*/  LDL.LU R2, [R1+0x100] ;  /* 0x0001000001027983 */ /* 0x002ea20000300800 */
[----:B------:R-:W-:Y:S01]  /*18930*/  ISETP.NE.AND P1, PT, R7, RZ, PT ;  /* 0x000000ff0700720c */ /* 0x000fe20003f25270 */
[----:B------:R-:W-:Y:S01]  /*18940*/  IMAD.MOV.U32 R16, RZ, RZ, R4 ;  /* 0x000000ffff107224 */ /* 0x000fe200078e0004 */
[----:B------:R-:W-:Y:S01]  /*18950*/  MOV R17, R5 ;  /* 0x0000000500117202 */ /* 0x000fe20000000f00 */
[----:B------:R-:W-:Y:S01]  /*18960*/  IMAD.MOV.U32 R18, RZ, RZ, R6 ;  /* 0x000000ffff127224 */ /* 0x000fe200078e0006 */
[----:B--234-:R-:W-:Y:S02]  /*18970*/  IADD3 R3, R2, 0x1, RZ ;  /* 0x0000000102037810 */ /* 0x01cfe40007ffe0ff */
[----:B------:R-:W-:Y:S02]  /*18980*/  SEL R2, RZ, 0x1, !P3 ;  /* 0x00000001ff027807 */ /* 0x000fe40005800000 */
[----:B------:R-:W-:-:S04]  /*18990*/  ISETP.NE.AND P0, PT, R3, 0x8, PT ;  /* 0x000000080300780c */ /* 0x000fc80003f05270 */
[----:B------:R-:W-:Y:S02]  /*189a0*/  SEL R3, R3, RZ, P0 ;  /* 0x000000ff03037207 */ /* 0x000fe40000000000 */
[----:B------:R-:W-:-:S03]  /*189b0*/  SEL R9, RZ, 0x1, P0 ;  /* 0x00000001ff097807 */ /* 0x000fc60000000000 */
[----:B------:R1:W-:Y:S01]  /*189c0*/  STL [R1+0x100], R3 ;  /* 0x0001000301007387 */ /* 0x0003e20000100800 */
[----:B------:R-:W-:Y:S01]  /*189d0*/  LOP3.LUT R0, R0, R9, RZ, 0x3c, !PT ;  /* 0x0000000900007212 */ /* 0x000fe200078e3cff */
[----:B------:R-:W-:Y:S06]  /*189e0*/  @P1 BRA `(.L_x_279) ;  /* 0xffffffe000a01947 */ /* 0x000fec000383ffff */
[----:B-----5:R-:W-:Y:S01]  /*189f0*/  ELECT P0, URZ, PT ;  /* 0x00000000003f782f */ /* 0x020fe20003800000 */
[----:B------:R-:W-:-:S12]  /*18a00*/  BSSY B0, `(.L_x_280) ;  /* 0x0000017000007945 */ /* 0x000fd80003800000 */
[----:B------:R-:W-:Y:S05]  /*18a10*/  @!P0 BRA `(.L_x_281) ;  /* 0x0000000000548947 */ /* 0x000fea0003800000 */
[----:B------:R-:W-:Y:S05]  /*18a20*/  @!P2 BRA `(.L_x_282) ;  /* 0x000000000004a947 */ /* 0x000fea0003800000 */
[----:B------:R-:W-:Y:S01]  /*18a30*/  BPT.TRAP 0x1 ;  /* 0x000000040000795c */ /* 0x000fe20000300000 */
.L_x_282:
[----:B------:R-:W2:Y:S02]  /*18a40*/  SYNCS.PHASECHK.TRANS64.TRYWAIT P0, [UR6+0x344c0], R8 ;  /* 0x0344c008ff0075a7 */ /* 0x000ea40008000146 */
[----:B--2---:R-:W-:Y:S05]  /*18a50*/  @!P0 BRA `(.L_x_283) ;  /* 0x0000004c00f88947 */ /* 0x004fea0003800000 */
.L_x_400:
[----:B------:R-:W-:Y:S05]  /*18a60*/  @!P2 BRA `(.L_x_284) ;  /* 0x000000000004a947 */ /* 0x000fea0003800000 */
[----:B------:R-:W-:Y:S01]  /*18a70*/  BPT.TRAP 0x1 ;  /* 0x000000040000795c */ /* 0x000fe20000300000 */
.L_x_284:
[----:B------:R-:W2:Y:S02]  /*18a80*/  SYNCS.PHASECHK.TRANS64.TRYWAIT P0, [UR6+0x344c8], R8 ;  /* 0x0344c808ff0075a7 */ /* 0x000ea40008000146 */
[----:B--2---:R-:W-:Y:S05]  /*18a90*/  @!P0 BRA `(.L_x_285) ;  /* 0x0000005000008947 */ /* 0x004fea0003800000 */
.L_x_401:
[----:B------:R-:W-:Y:S05]  /*18aa0*/  @!P2 BRA `(.L_x_286) ;  /* 0x000000000004a947 */ /* 0x000fea0003800000 */
[----:B------:R-:W-:Y:S01]  /*18ab0*/  BPT.TRAP 0x1 ;  /* 0x000000040000795c */ /* 0x000fe20000300000 */
.L_x_286:
[----:B------:R-:W2:Y:S02]  /*18ac0*/  SYNCS.PHASECHK.TRANS64.TRYWAIT P0, [UR6+0x344d0], R8 ;  /* 0x0344d008ff0075a7 */ /* 0x000ea40008000146 */
[----:B--2---:R-:W-:Y:S05]  /*18ad0*/  @!P0 BRA `(.L_x_287) ;  /* 0x0000005000088947 */ /* 0x004fea0003800000 */
.L_x_402:
[----:B------:R-:W-:Y:S05]  /*18ae0*/  @!P2 BRA `(.L_x_288) ;  /* 0x000000000004a947 */ /* 0x000fea0003800000 */
[----:B------:R-:W-:Y:S01]  /*18af0*/  BPT.TRAP 0x1 ;  /* 0x000000040000795c */ /* 0x000fe20000300000 */
.L_x_288:
[----:B------:R-:W-:-:S04]  /*18b00*/  MOV R0, 0x1 ;  /* 0x0000000100007802 */ /* 0x000fc80000000f00 */
[----:B------:R-:W-:-:S07]  /*18b10*/  SHF.L.U32 R0, R0, 0x1f, RZ ;  /* 0x0000001f00007819 */ /* 0x000fce00000006ff */
.L_x_289:
[----:B-1----:R-:W-:-:S04]  /*18b20*/  IMAD.U32 R3, RZ, RZ, UR6 ;  /* 0x00000006ff037e24 */ /* 0x002fc8000f8e00ff */
[----:B------:R1:W2:Y:S03]  /*18b30*/  SYNCS.PHASECHK.TRANS64.TRYWAIT P0, [R3+URZ+0x344d8], R0 ;  /* 0x0344d800030075a7 */ /* 0x0002a6000800017f */
[----:B--2---:R-:W-:Y:S05]  /*18b40*/  @!P0 NANOSLEEP.SYNCS 0x989680 ;  /* 0x009896800000895d */ /* 0x004fea0003900000 */
[----:B------:R-:W2:Y:S02]  /*18b50*/  @!P0 SYNCS.PHASECHK.TRANS64 P0, [R3+URZ+0x344d8], R0 ;  /* 0x0344d800030085a7 */ /* 0x000ea4000800007f */
[----:B--2---:R-:W-:Y:S05]  /*18b60*/  @!P0 BRA `(.L_x_289) ;  /* 0xfffffffc00ec8947 */ /* 0x004fea000383ffff */
.L_x_281:
[----:B------:R-:W-:Y:S05]  /*18b70*/  BSYNC B0 ;  /* 0x0000000000007941 */ /* 0x000fea0003800000 */
.L_x_280:
[----:B------:R-:W-:Y:S05]  /*18b80*/  EXIT ;  /* 0x000000000000794d */ /* 0x000fea0003800000 */
.L_x_162:
[----:B------:R-:W1:Y:S01]  /*18b90*/  S2UR UR4, SR_CTAID.Y ;  /* 0x00000000000479c3 */ /* 0x000e620000002600 */
[----:B------:R-:W3:Y:S01]  /*18ba0*/  S2R R0, SR_LANEID ;  /* 0x0000000000007919 */ /* 0x000ee20000000000 */
[----:B------:R-:W-:Y:S01]  /*18bb0*/  ELECT P0, URZ, PT ;  /* 0x00000000003f782f */ /* 0x000fe20003800000 */
[----:B------:R-:W-:Y:S01]  /*18bc0*/  BSSY B0, `(.L_x_290) ;  /* 0x000003b000007945 */ /* 0x000fe20003800000 */
[----:B------:R-:W-:Y:S01]  /*18bd0*/  ULDC.64 UR16, c[0x0][0x508] ;  /* 0x0001420000107ab9 */ /* 0x000fe20000000a00 */
[----:B-1----:R-:W-:-:S04]  /*18be0*/  UIMAD UR4, UR4, UR60, UR52 ;  /* 0x0000003c040472a4 */ /* 0x002fc8000f8e0234 */
[----:B------:R-:W-:-:S06]  /*18bf0*/  UIMAD.WIDE UR16, UR4, 0x80, UR16 ;  /* 0x00000080041078a5 */ /* 0x000fcc000f8e0210 */
[----:B------:R-:W-:Y:S06]  /*18c00*/  @!P0 BRA `(.L_x_291) ;  /* 0x0000000000d88947 */ /* 0x000fec0003800000 */
[----:B------:R1:W-:Y:S01]  /*18c10*/  STL [R1+0x108], R13 ;  /* 0x0001080d01007387 */ /* 0x0003e20000100800 */
[----:B------:R-:W4:Y:S01]  /*18c20*/  LDC.64 R14, c[0x0][0x358] ;  /* 0x0000d600ff0e7b82 */ /* 0x000f220000000a00 */
[----:B------:R-:W-:Y:S02]  /*18c30*/  UMOV UR4, 0x400 ;  /* 0x0000040000047882 */ /* 0x000fe40000000000 */
[----:B------:R3:W-:Y:S01]  /*18c40*/  STL [R1+0x104], R11 ;  /* 0x0001040b01007387 */ /* 0x0007e20000100800 */
[----:B--2---:R-:W-:-:S04]  /*18c50*/  ULEA UR4, UR58, UR4, 0x18 ;  /* 0x000000043a047291 */ /* 0x004fc8000f8ec03f */
[----:B------:R-:W2:Y:S08]  /*18c60*/  LDC.64 R8, c[0x0][0x340] ;  /* 0x0000d000ff087b82 */ /* 0x000eb00000000a00 */
[----:B-1----:R-:W4:Y:S08]  /*18c70*/  LDC.64 R12, c[0x0][0x350] ;  /* 0x0000d400ff0c7b82 */ /* 0x002f300000000a00 */
[----:B---3--:R-:W2:Y:S08]  /*18c80*/  LDC.64 R10, c[0x0][0x348] ;  /* 0x0000d200ff0a7b82 */ /* 0x008eb00000000a00 */
[----:B------:R-:W1:Y:S01]  /*18c90*/  LDC.64 R32, c[0x0][0x300] ;  /* 0x0000c000ff207b82 */ /* 0x000e620000000a00 */
[----:B----4-:R3:W-:Y:S07]  /*18ca0*/  STS.128 [UR4+0x34650], R12 ;  /* 0x0346500cff007988 */ /* 0x0107ee0008000c04 */
[----:B------:R-:W1:Y:S01]  /*18cb0*/  LDC.64 R34, c[0x0][0x308] ;  /* 0x0000c200ff227b82 */ /* 0x000e620000000a00 */
[----:B--2---:R2:W-:Y:S07]  /*18cc0*/  STS.128 [UR4+0x34640], R8 ;  /* 0x03464008ff007988 */ /* 0x0045ee0008000c04 */
[----:B------:R-:W4:Y:S08]  /*18cd0*/  LDC.64 R28, c[0x0][0x310] ;  /* 0x0000c400ff1c7b82 */ /* 0x000f300000000a00 */
[----:B---3--:R-:W3:Y:S08]  /*18ce0*/  LDC.64 R12, c[0x0][0x420] ;  /* 0x00010800ff0c7b82 */ /* 0x008ef00000000a00 */
[----:B------:R-:W3:Y:S01]  /*18cf0*/  LDC.64 R14, c[0x0][0x428] ;  /* 0x00010a00ff0e7b82 */ /* 0x000ee20000000a00 */
[----:B-1----:R-:W-:Y:S07]  /*18d00*/  STS.128 [UR4+0x34600], R32 ;  /* 0x03460020ff007988 */ /* 0x002fee0008000c04 */
[----:B--2---:R-:W1:Y:S08]  /*18d10*/  LDC.64 R8, c[0x0][0x430] ;  /* 0x00010c00ff087b82 */ /* 0x004e700000000a00 */
[----:B------:R-:W1:Y:S01]  /*18d20*/  LDC.64 R10, c[0x0][0x438] ;  /* 0x00010e00ff0a7b82 */ /* 0x000e620000000a00 */
[----:B---3--:R2:W-:Y:S07]  /*18d30*/  STS.128 [UR4+0x346a0], R12 ;  /* 0x0346a00cff007988 */ /* 0x0085ee0008000c04 */
[----:B------:R-:W4:Y:S08]  /*18d40*/  LDC.64 R30, c[0x0][0x318] ;  /* 0x0000c600ff1e7b82 */ /* 0x000f300000000a00 */
[----:B------:R-:W3:Y:S01]  /*18d50*/  LDC.64 R24, c[0x0][0x320] ;  /* 0x0000c800ff187b82 */ /* 0x000ee20000000a00 */
[----:B--2---:R2:W5:Y:S07]  /*18d60*/  LDL.LU R13, [R1+0x108] ;  /* 0x00010800010d7983 */ /* 0x00456e0000300800 */
[----:B------:R-:W3:Y:S01]  /*18d70*/  LDC.64 R26, c[0x0][0x328] ;  /* 0x0000ca00ff1a7b82 */ /* 0x000ee20000000a00 */
[----:B-1----:R1:W-:Y:S07]  /*18d80*/  STS.128 [UR4+0x346b0], R8 ;  /* 0x0346b008ff007988 */ /* 0x0023ee0008000c04 */
[----:B------:R-:W2:Y:S01]  /*18d90*/  LDC.64 R4, c[0x0][0x330] ;  /* 0x0000cc00ff047b82 */ /* 0x000ea20000000a00 */
[----:B----4-:R4:W-:Y:S04]  /*18da0*/  STS.128 [UR4+0x34610], R28 ;  /* 0x0346101cff007988 */ /* 0x0109e80008000c04 */
[----:B-1----:R1:W5:Y:S03]  /*18db0*/  LDL.LU R11, [R1+0x104] ;  /* 0x00010400010b7983 */ /* 0x0023660000300800 */
[----:B------:R-:W2:Y:S01]  /*18dc0*/  LDC.64 R6, c[0x0][0x338] ;  /* 0x0000ce00ff067b82 */ /* 0x000ea20000000a00 */
[----:B---3--:R3:W-:Y:S07]  /*18dd0*/  STS.128 [UR4+0x34620], R24 ;  /* 0x03462018ff007988 */ /* 0x0087ee0008000c04 */
[----:B------:R-:W1:Y:S08]  /*18de0*/  LDC.64 R32, c[0x0][0x360] ;  /* 0x0000d800ff207b82 */ /* 0x000e700000000a00 */
[----:B------:R-:W1:Y:S01]  /*18df0*/  LDC.64 R34, c[0x0][0x368] ;  /* 0x0000da00ff227b82 */ /* 0x000e620000000a00 */
[----:B--2---:R2:W-:Y:S07]  /*18e00*/  STS.128 [UR4+0x34630], R4 ;  /* 0x03463004ff007988 */ /* 0x0045ee0008000c04 */
[----:B----4-:R-:W4:Y:S08]  /*18e10*/  LDC.64 R28, c[0x0][0x370] ;  /* 0x0000dc00ff1c7b82 */ /* 0x010f300000000a00 */
[----:B------:R-:W4:Y:S08]  /*18e20*/  LDC.64 R30, c[0x0][0x378] ;  /* 0x0000de00ff1e7b82 */ /* 0x000f300000000a00 */
[----:B---3--:R-:W3:Y:S01]  /*18e30*/  LDC.64 R24, c[0x0][0x400] ;  /* 0x00010000ff187b82 */ /* 0x008ee20000000a00 */
[----:B-1----:R1:W-:Y:S07]  /*18e40*/  STS.128 [UR4+0x34660], R32 ;  /* 0x03466020ff007988 */ /* 0x0023ee0008000c04 */
[----:B------:R-:W3:Y:S08]  /*18e50*/  LDC.64 R26, c[0x0][0x408] ;  /* 0x00010200ff1a7b82 */ /* 0x000ef00000000a00 */
[----:B--2---:R-:W2:Y:S01]  /*18e60*/  LDC.64 R4, c[0x0][0x410] ;  /* 0x00010400ff047b82 */ /* 0x004ea20000000a00 */
[----:B----4-:R4:W-:Y:S07]  /*18e70*/  STS.128 [UR4+0x34670], R28 ;  /* 0x0346701cff007988 */ /* 0x0109ee0008000c04 */
[----:B------:R-:W2:Y:S01]  /*18e80*/  LDC.64 R6, c[0x0][0x418] ;  /* 0x00010600ff067b82 */ /* 0x000ea20000000a00 */
[----:B---3--:R3:W-:Y:S07]  /*18e90*/  STS.128 [UR4+0x34680], R24 ;  /* 0x03468018ff007988 */ /* 0x0087ee0008000c04 */
[----:B-1----:R-:W1:Y:S08]  /*18ea0*/  LDC.64 R32, c[0x0][0x440] ;  /* 0x00011000ff207b82 */ /* 0x002e700000000a00 */
[----:B------:R-:W1:Y:S01]  /*18eb0*/  LDC.64 R34, c[0x0][0x448] ;  /* 0x00011200ff227b82 */ /* 0x000e620000000a00 */
[----:B--2---:R2:W-:Y:S07]  /*18ec0*/  STS.128 [UR4+0x34690], R4 ;  /* 0x03469004ff007988 */ /* 0x0045ee0008000c04 */
[----:B----4-:R-:W4:Y:S08]  /*18ed0*/  LDC.64 R28, c[0x0][0x450] ;  /* 0x00011400ff1c7b82 */ /* 0x010f300000000a00 */
[----:B------:R-:W4:Y:S08]  /*18ee0*/  LDC.64 R30, c[0x0][0x458] ;  /* 0x00011600ff1e7b82 */ /* 0x000f300000000a00 */
[----:B---3--:R-:W3:Y:S08]  /*18ef0*/  LDC.64 R24, c[0x0][0x460] ;  /* 0x00011800ff187b82 */ /* 0x008ef00000000a00 */
[----:B------:R-:W3:Y:S08]  /*18f00*/  LDC.64 R26, c[0x0][0x468] ;  /* 0x00011a00ff1a7b82 */ /* 0x000ef00000000a00 */
[----:B--2---:R-:W2:Y:S08]  /*18f10*/  LDC.64 R4, c[0x0][0x470] ;  /* 0x00011c00ff047b82 */ /* 0x004eb00000000a00 */
[----:B------:R-:W2:Y:S01]  /*18f20*/  LDC.64 R6, c[0x0][0x478] ;  /* 0x00011e00ff067b82 */ /* 0x000ea20000000a00 */
[----:B-1----:R1:W-:Y:S04]  /*18f30*/  STS.128 [UR4+0x346c0], R32 ;  /* 0x0346c020ff007988 */ /* 0x0023e80008000c04 */
[----:B----4-:R1:W-:Y:S04]  /*18f40*/  STS.128 [UR4+0x346d0], R28 ;  /* 0x0346d01cff007988 */ /* 0x0103e80008000c04 */
[----:B---3--:R1:W-:Y:S04]  /*18f50*/  STS.128 [UR4+0x346e0], R24 ;  /* 0x0346e018ff007988 */ /* 0x0083e80008000c04 */
[----:B--2---:R1:W-:Y:S02]  /*18f60*/  STS.128 [UR4+0x346f0], R4 ;  /* 0x0346f004ff007988 */ /* 0x0043e40008000c04 */
.L_x_291:
[----:B--2---:R-:W-:Y:S05]  /*18f70*/  BSYNC B0 ;  /* 0x0000000000007941 */ /* 0x004fea0003800000 */
.L_x_290:
[----:B------:R-:W-:Y:S01]  /*18f80*/  ELECT P0, URZ, PT ;  /* 0x00000000003f782f */ /* 0x000fe20003800000 */
[----:B------:R-:W-:Y:S01]  /*18f90*/  NOP ;  /* 0x0000000000007918 */ /* 0x000fe20000000000 */
[----:B------:R-:W-:Y:S11]  /*18fa0*/  BSSY B0, `(.L_x_292) ;  /* 0x000004a000007945 */ /* 0x000ff60003800000 */
[----:B------:R-:W-:Y:S05]  /*18fb0*/  @!P0 BRA `(.L_x_293) ;  /* 0x0000000400208947 */ /* 0x000fea0003800000 */
[----:B-1----:R-:W1:Y:S08]  /*18fc0*/  LDC.64 R4, c[0x0][0x518] ;  /* 0x00014600ff047b82 */ /* 0x002e700000000a00 */
[----:B------:R-:W2:Y:S08]  /*18fd0*/  LDC.64 R2, c[0x0][0x528] ;  /* 0x00014a00ff027b82 */ /* 0x000eb00000000a00 */
[----:B------:R-:W4:Y:S01]  /*18fe0*/  LDC.64 R8, c[0x0][0x510] ;  /* 0x00014400ff087b82 */ /* 0x000f220000000a00 */
[----:B-1----:R-:W-:-:S07]  /*18ff0*/  IMAD.WIDE R4, R18, 0x8, R4 ;  /* 0x0000000812047825 */ /* 0x002fce00078e0204 */
[----:B------:R-:W1:Y:S01]  /*19000*/  LDC.64 R6, c[0x0][0x520] ;  /* 0x00014800ff067b82 */ /* 0x000e620000000a00 */
[----:B------:R-:W3:Y:S01]  /*19010*/  LDG.E.64 R4, desc[UR38][R4.64] ;  /* 0x0000002604047981 */ /* 0x000ee2000c1e1b00 */
[----:B--2---:R-:W-:-:S06]  /*19020*/  IMAD.WIDE R2, R18, 0x8, R2 ;  /* 0x0000000812027825 */ /* 0x004fcc00078e0202 */
[----:B------:R-:W2:Y:S01]  /*19030*/  LDG.E.64 R2, desc[UR38][R2.64] ;  /* 0x0000002602027981 */ /* 0x000ea2000c1e1b00 */
[----:B----4-:R-:W-:-:S06]  /*19040*/  IMAD.WIDE R8, R18, 0x8, R8 ;  /* 0x0000000812087825 */ /* 0x010fcc00078e0208 */
[----:B------:R-:W4:Y:S01]  /*19050*/  LDG.E.64 R8, desc[UR38][R8.64] ;  /* 0x0000002608087981 */ /* 0x000f22000c1e1b00 */
[----:B-1----:R-:W-:-:S06]  /*19060*/  IMAD.WIDE R6, R18, 0x8, R6 ;  /* 0x0000000812067825 */ /* 0x002fcc00078e0206 */
[----:B------:R-:W4:Y:S01]  /*19070*/  LDG.E.64 R6, desc[UR38][R6.64] ;  /* 0x0000002606067981 */ /* 0x000f22000c1e1b00 */
[----:B------:R-:W-:Y:S02]  /*19080*/  UMOV UR4, 0x400 ;  /* 0x0000040000047882 */ /* 0x000fe40000000000 */
[----:B------:R-:W-:-:S09]  /*19090*/  ULEA UR4, UR58, UR4, 0x18 ;  /* 0x000000043a047291 */ /* 0x000fd2000f8ec03f */
[----:B------:R-:W1:Y:S04]  /*190a0*/  LDS R10, [UR4+0x3461c] ;  /* 0x03461c04ff0a7984 */ /* 0x000e680008000800 */
[----:B------:R-:W1:Y:S01]  /*190b0*/  LDS R12, [UR4+0x3469c] ;  /* 0x03469c04ff0c7984 */ /* 0x000e620008000800 */
[----:B------:R-:W-:Y:S02]  /*190c0*/  UIADD3 UR6, UR4, 0x34680, URZ ;  /* 0x0003468004067890 */ /* 0x000fe4000fffe03f */
[----:B------:R-:W-:-:S04]  /*190d0*/  UIADD3 UR5, UR4, 0x34600, URZ ;  /* 0x0003460004057890 */ /* 0x000fc8000fffe03f */
[----:B------:R-:W-:Y:S02]  /*190e0*/  IMAD.U32 R24, RZ, RZ, UR6 ;  /* 0x00000006ff187e24 */ /* 0x000fe4000f8e00ff */
[----:B------:R-:W-:-:S03]  /*190f0*/  MOV R22, UR5 ;  /* 0x0000000500167c02 */ /* 0x000fc60008000f00 */
[----:B------:R-:W-:Y:S02]  /*19100*/  SHF.R.U64 R24, R24, 0x4, RZ ;  /* 0x0000000418187819 */ /* 0x000fe400000012ff */
[----:B------:R-:W-:Y:S02]  /*19110*/  SHF.R.U64 R22, R22, 0x4, RZ ;  /* 0x0000000416167819 */ /* 0x000fe400000012ff */
[----:B-----5:R-:W-:Y:S01]  /*19120*/  IADD3 R13, R13, -0x1, RZ ;  /* 0xffffffff0d0d7810 */ /* 0x020fe20007ffe0ff */
[----:B------:R-:W-:Y:S04]  /*19130*/  STS [UR4+0x34690], R24 ;  /* 0x03469018ff007988 */ /* 0x000fe80008000804 */
[----:B------:R-:W-:Y:S04]  /*19140*/  STS [UR4+0x34610], R22 ;  /* 0x03461016ff007988 */ /* 0x000fe80008000804 */
[----:B------:R-:W-:Y:S04]  /*19150*/  STS [UR4+0x34614], R22 ;  /* 0x03461416ff007988 */ /* 0x000fe80008000804 */
[----:B------:R-:W-:Y:S04]  /*19160*/  STS [UR4+0x34694], R24 ;  /* 0x03469418ff007988 */ /* 0x000fe80008000804 */
[----:B------:R-:W-:Y:S04]  /*19170*/  STS [UR4+0x34630], RZ ;  /* 0x034630ffff007988 */ /* 0x000fe80008000804 */
[----:B------:R-:W-:Y:S01]  /*19180*/  STS [UR4+0x346b0], RZ ;  /* 0x0346b0ffff007988 */ /* 0x000fe20008000804 */
[----:B---3--:R-:W-:-:S04]  /*19190*/  SHF.L.U64.HI R5, R4, 0x1, R5 ;  /* 0x0000000104057819 */ /* 0x008fc80000010205 */
[----:B------:R-:W-:Y:S02]  /*191a0*/  LOP3.LUT R5, R5, 0x1fffffff, RZ, 0xc0, !PT ;  /* 0x1fffffff05057812 */ /* 0x000fe400078ec0ff */
[----:B--2---:R-:W-:Y:S02]  /*191b0*/  SHF.L.U64.HI R3, R2, 0x1, R3 ;  /* 0x0000000102037819 */ /* 0x004fe40000010203 */
[----:B------:R-:W-:Y:S02]  /*191c0*/  SHF.R.U32.HI R15, RZ, 0x4, R5 ;  /* 0x00000004ff0f7819 */ /* 0x000fe40000011605 */
[----:B------:R-:W-:Y:S02]  /*191d0*/  LOP3.LUT R3, R3, 0x1fffffff, RZ, 0xc0, !PT ;  /* 0x1fffffff03037812 */ /* 0x000fe400078ec0ff */
[----:B-1----:R-:W-:Y:S02]  /*191e0*/  LOP3.LUT R10, R10, 0xf, R15, 0xb8, !PT ;  /* 0x0000000f0a0a7812 */ /* 0x002fe400078eb80f */
[----:B------:R-:W-:-:S04]  /*191f0*/  SHF.R.U32.HI R15, RZ, 0x4, R3 ;  /* 0x00000004ff0f7819 */ /* 0x000fc80000011603 */
[----:B------:R-:W-:Y:S01]  /*19200*/  LOP3.LUT R14, R12, 0xf, R15, 0xb8, !PT ;  /* 0x0000000f0c0e7812 */ /* 0x000fe200078eb80f */
[----:B------:R-:W-:Y:S04]  /*19210*/  STS [UR4+0x3461c], R10 ;  /* 0x03461c0aff007988 */ /* 0x000fe80008000804 */
[----:B------:R-:W-:Y:S04]  /*19220*/  STS [UR4+0x3469c], R14 ;  /* 0x03469c0eff007988 */ /* 0x000fe80008000804 */
[----:B------:R-:W1:Y:S04]  /*19230*/  LDS R12, [UR4+0x3461c] ;  /* 0x03461c04ff0c7984 */ /* 0x000e680008000800 */
[----:B------:R-:W2:Y:S01]  /*19240*/  LDS R15, [UR4+0x3469c] ;  /* 0x03469c04ff0f7984 */ /* 0x000ea20008000800 */
[----:B-1----:R-:W-:-:S02]  /*19250*/  LOP3.LUT R12, R12, 0xf0, RZ, 0xb8, !PT ;  /* 0x000000f00c0c7812 */ /* 0x002fc400078eb8ff */
[----:B--2---:R-:W-:-:S03]  /*19260*/  LOP3.LUT R15, R15, 0xf0, RZ, 0xb8, !PT ;  /* 0x000000f00f0f7812 */ /* 0x004fc600078eb8ff */
[----:B------:R-:W-:Y:S04]  /*19270*/  STS [UR4+0x3461c], R12 ;  /* 0x03461c0cff007988 */ /* 0x000fe80008000804 */
[----:B------:R-:W-:Y:S04]  /*19280*/  STS [UR4+0x3469c], R15 ;  /* 0x03469c0fff007988 */ /* 0x000fe80008000804 */
[----:B------:R-:W1:Y:S04]  /*19290*/  LDS R23, [UR4+0x3461c] ;  /* 0x03461c04ff177984 */ /* 0x000e680008000800 */
[----:B------:R-:W2:Y:S01]  /*192a0*/  LDS R25, [UR4+0x3469c] ;  /* 0x03469c04ff197984 */ /* 0x000ea20008000800 */
[----:B-1----:R-:W-:-:S02]  /*192b0*/  LOP3.LUT R23, R23, 0xf00, RZ, 0xb8, !PT ;  /* 0x00000f0017177812 */ /* 0x002fc400078eb8ff */
[----:B--2---:R-:W-:-:S03]  /*192c0*/  LOP3.LUT R25, R25, 0xf00, RZ, 0xb8, !PT ;  /* 0x00000f0019197812 */ /* 0x004fc600078eb8ff */
[----:B------:R-:W-:Y:S04]  /*192d0*/  STS.64 [UR4+0x34618], R22 ;  /* 0x03461816ff007988 */ /* 0x000fe80008000a04 */
[----:B------:R-:W-:Y:S04]  /*192e0*/  STS.64 [UR4+0x34698], R24 ;  /* 0x03469818ff007988 */ /* 0x000fe80008000a04 */
[----:B------:R-:W1:Y:S04]  /*192f0*/  LDS R21, [UR4+0x3461c] ;  /* 0x03461c04ff157984 */ /* 0x000e680008000800 */
[----:B------:R-:W2:Y:S01]  /*19300*/  LDS R10, [UR4+0x3469c] ;  /* 0x03469c04ff0a7984 */ /* 0x000ea20008000800 */
[----:B------:R-:W-:Y:S01]  /*19310*/  IMAD.SHL.U32 R4, R4, 0x2, RZ ;  /* 0x0000000204047824 */ /* 0x000fe200078e00ff */
[----:B------:R-:W-:Y:S01]  /*19320*/  SHF.L.U32 R2, R2, 0x1, RZ ;  /* 0x0000000102027819 */ /* 0x000fe200000006ff */
[----:B------:R-:W-:Y:S01]  /*19330*/  VIADD R12, R11, 0xffffffff ;  /* 0xffffffff0b0c7836 */ /* 0x000fe20000000000 */
[----:B------:R-:W-:-:S02]  /*19340*/  CS2R R14, SRZ ;  /* 0x00000000000e7805 */ /* 0x000fc4000001ff00 */
[----:B------:R-:W-:Y:S02]  /*19350*/  LOP3.LUT R2, R2, 0xfffffffe, RZ, 0xc0, !PT ;  /* 0xfffffffe02027812 */ /* 0x000fe400078ec0ff */
[----:B------:R-:W-:Y:S01]  /*19360*/  LOP3.LUT R4, R4, 0xfffffffe, RZ, 0xc0, !PT ;  /* 0xfffffffe04047812 */ /* 0x000fe200078ec0ff */
[----:B------:R3:W-:Y:S01]  /*19370*/  STS.128 [UR4+0x34620], R12 ;  /* 0x0346200cff007988 */ /* 0x0007e20008000c04 */
[----:B------:R-:W-:Y:S02]  /*19380*/  SHF.R.U64 R3, R2, 0x4, R3 ;  /* 0x0000000402037819 */ /* 0x000fe40000001203 */
[----:B------:R-:W-:Y:S01]  /*19390*/  SHF.R.U64 R5, R4, 0x4, R5 ;  /* 0x0000000404057819 */ /* 0x000fe20000001205 */
[----:B----4-:R4:W-:Y:S04]  /*193a0*/  STS.64 [UR4+0x34600], R8 ;  /* 0x03460008ff007988 */ /* 0x0109e80008000a04 */
[----:B------:R4:W-:Y:S01]  /*193b0*/  STS [UR4+0x3460c], R5 ;  /* 0x03460c05ff007988 */ /* 0x0009e20008000804 */
[----:B---3--:R-:W-:-:S03]  /*193c0*/  IADD3 R13, R19, -0x1, RZ ;  /* 0xffffffff130d7810 */ /* 0x008fc60007ffe0ff */
[----:B------:R4:W-:Y:S04]  /*193d0*/  STS [UR4+0x3468c], R3 ;  /* 0x03468c03ff007988 */ /* 0x0009e80008000804 */
[----:B------:R4:W-:Y:S01]  /*193e0*/  STS.128 [UR4+0x346a0], R12 ;  /* 0x0346a00cff007988 */ /* 0x0009e20008000c04 */
[----:B-1----:R-:W-:Y:S02]  /*193f0*/  LOP3.LUT R2, R21, 0xf000, RZ, 0xb8, !PT ;  /* 0x0000f00015027812 */ /* 0x002fe400078eb8ff */
[----:B--2---:R-:W-:Y:S01]  /*19400*/  LOP3.LUT R10, R10, 0xf000, RZ, 0xb8, !PT ;  /* 0x0000f0000a0a7812 */ /* 0x004fe200078eb8ff */
[----:B------:R4:W-:Y:S04]  /*19410*/  STS.64 [UR4+0x34680], R6 ;  /* 0x03468006ff007988 */ /* 0x0009e80008000a04 */
[----:B------:R4:W-:Y:S04]  /*19420*/  STS [UR4+0x3461c], R2 ;  /* 0x03461c02ff007988 */ /* 0x0009e80008000804 */
[----:B------:R4:W-:Y:S02]  /*19430*/  STS [UR4+0x3469c], R10 ;  /* 0x03469c0aff007988 */ /* 0x0009e40008000804 */
.L_x_293:
[----:B------:R-:W-:Y:S05]  /*19440*/  BSYNC B0 ;  /* 0x0000000000007941 */ /* 0x000fea0003800000 */
.L_x_292:
[----:B------:R-:W-:Y:S01]  /*19450*/  ELECT P0, URZ, PT ;  /* 0x00000000003f782f */ /* 0x000fe20003800000 */
[----:B------:R-:W-:Y:S01]  /*19460*/  NOP ;  /* 0x0000000000007918 */ /* 0x000fe20000000000 */
[----:B------:R-:W-:Y:S11]  /*19470*/  BSSY B0, `(.L_x_294) ;  /* 0x0000004000007945 */ /* 0x000ff60003800000 */
[----:B------:R-:W-:Y:S05]  /*19480*/  @!P0 BRA `(.L_x_295) ;  /* 0x0000000000088947 */ /* 0x000fea0003800000 */
[----:B------:R0:W-:Y:S01]  /*19490*/  UTMACMDFLUSH ;  /* 0x00000000000079b7 */ /* 0x0001e20000000000 */
[----:B------:R-:W-:-:S04]  /*194a0*/  DEPBAR.LE SB0, 0x0 ;  /* 0x000080000000791a */ /* 0x000fc80000000000 */
.L_x_295:
[----:B------:R-:W-:Y:S05]  /*194b0*/  BSYNC B0 ;  /* 0x0000000000007941 */ /* 0x000fea0003800000 */
.L_x_294:
[----:B------:R-:W-:Y:S01]  /*194c0*/  UMOV UR22, 0x400 ;  /* 0x0000040000167882 */ /* 0x000fe20000000000 */
[----:B---3--:R-:W-:Y:S01]  /*194d0*/  IMAD.SHL.U32 R0, R0, 0x4, RZ ;  /* 0x0000000400007824 */ /* 0x008fe200078e00ff */
[----:B------:R-:W-:Y:S01]  /*194e0*/  ULEA UR22, UR58, UR22, 0x18 ;  /* 0x000000163a167291 */ /* 0x000fe2000f8ec03f */
[----:B------:R-:W-:-:S03]  /*194f0*/  ULDC UR18, c[0x0][0x884] ;  /* 0x0002210000127ab9 */ /* 0x000fc60000000800 */
[----:B------:R-:W-:Y:S01]  /*19500*/  UIADD3 UR29, UR22, 0x34600, URZ ;  /* 0x00034600161d7890 */ /* 0x000fe2000fffe03f */
[----:B-1----:R-:W-:Y:S01]  /*19510*/  IADD3 R4, P0, R0, UR16, RZ ;  /* 0x0000001000047c10 */ /* 0x002fe2000ff1e0ff */
[----:B------:R-:W-:-:S03]  /*19520*/  UIMAD.WIDE UR18, UR18, 0x80, UR16 ;  /* 0x00000080121278a5 */ /* 0x000fc6000f8e0210 */
[----:B----4-:R-:W-:-:S03]  /*19530*/  IADD3.X R5, RZ, UR17, RZ, P0, !PT ;  /* 0x00000011ff057c10 */ /* 0x010fc600087fe4ff */
[----:B------:R-:W-:Y:S01]  /*19540*/  IADD3 R2, P1, R0, UR18, RZ ;  /* 0x0000001200027c10 */ /* 0x000fe2000ff3e0ff */
[----:B------:R-:W1:Y:S04]  /*19550*/  LDS R7, [R0+UR29] ;  /* 0x0000001d00077984 */ /* 0x000e680008000800 */
[----:B------:R2:W3:Y:S01]  /*19560*/  LDS R9, [R0+UR29+0x80] ;  /* 0x0000801d00097984 */ /* 0x0004e20008000800 */
[----:B------:R-:W-:Y:S02]  /*19570*/  IMAD.X R3, RZ, RZ, UR19, P1 ;  /* 0x00000013ff037e24 */ /* 0x000fe400088e06ff */
[----:B------:R-:W-:Y:S01]  /*19580*/  IMAD.MOV.U32 R6, RZ, RZ, 0x1 ;  /* 0x00000001ff067424 */ /* 0x000fe200078e00ff */
[----:B------:R-:W-:Y:S01]  /*19590*/  BSSY B0, `(.L_x_296) ;  /* 0x00000fc000007945 */ /* 0x000fe20003800000 */
[----:B------:R-:W-:Y:S01]  /*195a0*/  USHF.L.U32 UR4, UR58, 0x6, URZ ;  /* 0x000000063a047899 */ /* 0x000fe2000800063f */
[----:B------:R-:W-:Y:S01]  /*195b0*/  IMAD.MOV.U32 R10, RZ, RZ, 0x1 ;  /* 0x00000001ff0a7424 */ /* 0x000fe200078e00ff */
[----:B------:R-:W-:Y:S01]  /*195c0*/  USHF.L.U32 UR5, UR58, 0xc, URZ ;  /* 0x0000000c3a057899 */ /* 0x000fe2000800063f */
[----:B--2---:R-:W-:-:S02]  /*195d0*/  MOV R0, RZ ;  /* 0x000000ff00007202 */ /* 0x004fc40000000f00 */
[----:B------:R-:W-:Y:S01]  /*195e0*/  MOV R19, RZ ;  /* 0x000000ff00137202 */ /* 0x000fe20000000f00 */
[----:B------:R-:W-:Y:S02]  /*195f0*/  ULOP3.LUT UR30, UR59, 0x1, URZ, 0xfc, !UPT ;  /* 0x000000013b1e7892 */ /* 0x000fe4000f8efc3f */
[----:B------:R-:W-:Y:S02]  /*19600*/  ULOP3.LUT UR31, UR40, 0x2, URZ, 0xfc, !UPT ;  /* 0x00000002281f7892 */ /* 0x000fe4000f8efc3f */
[----:B------:R-:W-:Y:S02]  /*19610*/  ULOP3.LUT UR23, UR4, 0x40, URZ, 0xc0, !UPT ;  /* 0x0000004004177892 */ /* 0x000fe4000f8ec03f */
[----:B------:R-:W-:Y:S02]  /*19620*/  ULOP3.LUT UR28, UR5, 0x1000, URZ, 0xc0, !UPT ;  /* 0x00001000051c7892 */ /* 0x000fe4000f8ec03f */
[----:B------:R-:W-:Y:S01]  /*19630*/  UIADD3 UR32, UR22, 0x34680, URZ ;  /* 0x0003468016207890 */ /* 0x000fe2000fffe03f */
[----:B-1----:R1:W5:Y:S04]  /*19640*/  ATOMG.E.EXCH.STRONG.GPU PT, RZ, [R4], R7 ;  /* 0x0000000704ff73a8 */ /* 0x00236800041ee100 */
[----:B---3--:R2:W5:Y:S01]  /*19650*/  ATOMG.E.EXCH.STRONG.GPU PT, RZ, [R2], R9 ;  /* 0x0000000902ff73a8 */ /* 0x00856200041ee100 */
[----:B-1----:R-:W-:-:S02]  /*19660*/  MOV R4, 0x1 ;  /* 0x0000000100047802 */ /* 0x002fc40000000f00 */
[----:B--2---:R-:W-:Y:S02]  /*19670*/  PRMT R2, R6, 0x7610, R2 ;  /* 0x0000761006027816 */ /* 0x004fe40000000002 */
[----:B------:R-:W-:-:S07]  /*19680*/  PRMT R3, R4, 0x7610, R3 ;  /* 0x0000761004037816 */ /* 0x000fce0000000003 */
.L_x_315:
[----:B------:R-:W-:Y:S01]  /*19690*/  LOP3.LUT P0, RZ, R3, 0xff, RZ, 0xc0, !PT ;  /* 0x000000ff03ff7812 */ /* 0x000fe2000780c0ff */
[----:B-1---5:R-:W-:Y:S01]  /*196a0*/  VIADD R4, R11, 0x7f ;  /* 0x0000007f0b047836 */ /* 0x022fe20000000000 */
[----:B------:R-:W-:Y:S05]  /*196b0*/  YIELD ;  /* 0x0000000000007946 */ /* 0x000fea0003800000 */
[----:B------:R-:W-:Y:S01]  /*196c0*/  SHF.R.S32.HI R5, RZ, 0x1f, R4 ;  /* 0x0000001fff057819 */ /* 0x000fe20000011404 */
[----:B------:R-:W-:Y:S03]  /*196d0*/  BSSY B1, `(.L_x_297) ;  /* 0x0000008000017945 */ /* 0x000fe60003800000 */
[----:B------:R-:W-:-:S02]  /*196e0*/  LEA.HI R5, R5, R4, RZ, 0x7 ;  /* 0x0000000405057211 */ /* 0x000fc400078f38ff */
[----:B------:R-:W-:Y:S05]  /*196f0*/  @!P0 BRA `(.L_x_298) ;  /* 0x0000000000148947 */ /* 0x000fea0003800000 */
[----:B------:R-:W-:-:S04]  /*19700*/  DEPBAR {5,4,3,2,1,0} ;  /* 0x0000003f0000791a */ /* 0x000fc80000000000 */
[----:B------:R1:W-:Y:S01]  /*19710*/  UTMACCTL.IV [UR16] ;  /* 0x00000000100079b9 */ /* 0x0003e20008000000 */
[----:B------:R-:W-:-:S04]  /*19720*/  DEPBAR {5,4,3,2,1,0} ;  /* 0x0000003f0000791a */ /* 0x000fc80000000000 */
[----:B------:R1:W-:Y:S02]  /*19730*/  UTMACCTL.IV [UR18] ;  /* 0x00000000120079b9 */ /* 0x0003e40008000000 */
[----:B-1----:R-:W-:Y:S01]  /*19740*/  NOP ;  /* 0x0000000000007918 */ /* 0x002fe20000000000 */
.L_x_298:
[----:B------:R-:W-:Y:S05]  /*19750*/  BSYNC B1 ;  /* 0x0000000000017941 */ /* 0x000fea0003800000 */
.L_x_297:
[----:B------:R-:W-:Y:S01]  /*19760*/  UMOV UR4, 0xffffffff ;  /* 0xffffffff00047882 */ /* 0x000fe20000000000 */
[----:B------:R-:W-:Y:S02]  /*19770*/  SHF.R.S32.HI R7, RZ, 0x7, R5 ;  /* 0x00000007ff077819 */ /* 0x000fe40000011405 */
[----:B------:R-:W-:Y:S05]  /*19780*/  BRA.DIV UR4, `(.L_x_299) ;  /* 0x0000004204f47947 */ /* 0x000fea000b800000 */
[----:B------:R-:W-:-:S13]  /*19790*/  ELECT P6, URZ, PT ;  /* 0x00000000003f782f */ /* 0x000fda00038c0000 */
.L_x_405:
[----:B------:R-:W-:Y:S01]  /*197a0*/  ISETP.LT.OR P6, PT, R11, 0x1, !P6 ;  /* 0x000000010b00780c */ /* 0x000fe200077c1670 */
[----:B------:R-:W-:-:S12]  /*197b0*/  BSSY B1, `(.L_x_300) ;  /* 0x0000039000017945 */ /* 0x000fd80003800000 */
[----:B------:R-:W-:Y:S05]  /*197c0*/  @P6 BRA `(.L_x_301) ;  /* 0x0000000000dc6947 */ /* 0x000fea0003800000 */
[----:B------:R-:W-:Y:S01]  /*197d0*/  SHF.L.U32 R16, R16, 0x8, RZ ;  /* 0x0000000810107819 */ /* 0x000fe200000006ff */
[----:B------:R-:W-:Y:S01]  /*197e0*/  VIADD R9, R7, 0x1 ;  /* 0x0000000107097836 */ /* 0x000fe20000000000 */
[----:B------:R-:W-:Y:S01]  /*197f0*/  LEA R17, R17, UR23, 0x7 ;  /* 0x0000001711117c11 */ /* 0x000fe2000f8e38ff */
[----:B------:R-:W-:Y:S01]  /*19800*/  IMAD.MOV.U32 R3, RZ, RZ, R10 ;  /* 0x000000ffff037224 */ /* 0x000fe200078e000a */
[----:B------:R-:W-:Y:S02]  /*19810*/  MOV R12, RZ ;  /* 0x000000ff000c7202 */ /* 0x000fe40000000f00 */
[----:B------:R-:W-:-:S07]  /*19820*/  MOV R4, R0 ;  /* 0x0000000000047202 */ /* 0x000fce0000000f00 */
.L_x_304:
[----:B-1----:R-:W-:Y:S01]  /*19830*/  LEA R8, R4, UR22, 0x3 ;  /* 0x0000001604087c11 */ /* 0x002fe2000f8e18ff */
[----:B------:R-:W-:Y:S05]  /*19840*/  YIELD ;  /* 0x0000000000007946 */ /* 0x000fea0003800000 */
[----:B------:R-:W-:Y:S02]  /*19850*/  SHF.L.U32 R5, R3, 0x1f, RZ ;  /* 0x0000001f03057819 */ /* 0x000fe400000006ff */
[----:B------:R-:W-:Y:S02]  /*19860*/  LOP3.LUT P1, RZ, R20, 0x7f, RZ, 0xc0, !PT ;  /* 0x0000007f14ff7812 */ /* 0x000fe4000782c0ff */
[----:B------:R-:W1:Y:S11]  /*19870*/  SYNCS.PHASECHK.TRANS64.TRYWAIT P0, [R8+URZ+0x34490], R5 ;  /* 0x03449005080075a7 */ /* 0x000e76000800017f */
[----:B------:R-:W2:Y:S01]  /*19880*/  @!P1 LDC R6, c[0x0][0x500] ;  /* 0x00014000ff069b82 */ /* 0x000ea20000000800 */
[----:B-1----:R-:W-:Y:S05]  /*19890*/  @!P0 BRA `(.L_x_302) ;  /* 0x0000004000d08947 */ /* 0x002fea0003800000 */
.L_x_406:
[----:B------:R-:W-:Y:S01]  /*198a0*/  UPRMT UR4, UR31, 0x9910, URZ ;  /* 0x000099101f047896 */ /* 0x000fe2000800003f */
[----:B--2---:R2:W-:Y:S03]  /*198b0*/  @!P1 SYNCS.ARRIVE.TRANS64 RZ, [R8+URZ+0x34480], R6 ;  /* 0x0344800608ff99a7 */ /* 0x0045e6000800003f */
[----:B------:R-:W-:-:S06]  /*198c0*/  UISETP.NE.AND UP0, UPT, UR4, 0x2, UPT ;  /* 0x000000020400788c */ /* 0x000fcc000bf05270 */
[----:B------:R-:W-:-:S13]  /*198d0*/  PLOP3.LUT P0, PT, PT, PT, UP0, 0x80, 0x0 ;  /* 0x000000000000781c */ /* 0x000fda0003f0f008 */
[----:B--2---:R-:W-:Y:S05]  /*198e0*/  @P0 BRA `(.L_x_303) ;  /* 0x0000000000040947 */ /* 0x004fea0003800000 */
[----:B------:R-:W-:Y:S01]  /*198f0*/  BPT.TRAP 0x1 ;  /* 0x000000040000795c */ /* 0x000fe20000300000 */
.L_x_303:
[C---:B------:R-:W-:Y:S01]  /*19900*/  R2UR UR4, R4.reuse ;  /* 0x00000000040472ca */ /* 0x040fe200000e0000 */
[----:B------:R-:W-:Y:S01]  /*19910*/  VIADD R4, R4, 0x1 ;  /* 0x0000000104047836 */ /* 0x000fe20000000000 */
[----:B------:R-:W-:Y:S01]  /*19920*/  R2UR UR5, R8 ;  /* 0x00000000080572ca */ /* 0x000fe200000e0000 */
[----:B------:R-:W-:Y:S01]  /*19930*/  UMOV UR20, 0x0 ;  /* 0x0000000000147882 */ /* 0x000fe20000000000 */
[----:B------:R-:W-:Y:S01]  /*19940*/  R2UR UR6, R12 ;  /* 0x000000000c0672ca */ /* 0x000fe200000e0000 */
[----:B------:R-:W-:Y:S01]  /*19950*/  UMOV UR21, 0x10000000 ;  /* 0x1000000000157882 */ /* 0x000fe20000000000 */
[----:B------:R-:W-:Y:S01]  /*19960*/  R2UR UR7, R16 ;  /* 0x00000000100772ca */ /* 0x000fe200000e0000 */
[----:B------:R-:W-:Y:S01]  /*19970*/  UMOV UR33, 0x30000 ;  /* 0x0003000000217882 */ /* 0x000fe20000000000 */
[----:B------:R-:W-:Y:S01]  /*19980*/  IADD3 R9, R9, -0x1, RZ ;  /* 0xffffffff09097810 */ /* 0x000fe20007ffe0ff */
[----:B------:R-:W-:Y:S01]  /*19990*/  VIADD R12, R12, 0x80 ;  /* 0x000000800c0c7836 */ /* 0x000fe20000000000 */
[----:B------:R-:W-:-:S02]  /*199a0*/  R2UR UR27, R17 ;  /* 0x00000000111b72ca */ /* 0x000fc400000e0000 */
[----:B------:R-:W-:Y:S01]  /*199b0*/  ISETP.GT.AND P1, PT, R9, 0x1, PT ;  /* 0x000000010900780c */ /* 0x000fe20003f24270 */
[----:B------:R-:W-:Y:S01]  /*199c0*/  ULEA UR8, UR4, UR28, 0xe ;  /* 0x0000001c04087291 */ /* 0x000fe2000f8e703f */
[C---:B------:R-:W-:Y:S01]  /*199d0*/  ISETP.NE.AND P0, PT, R4.reuse, 0x2, PT ;  /* 0x000000020400780c */ /* 0x040fe20003f05270 */
[----:B------:R-:W-:Y:S02]  /*199e0*/  ULEA UR4, UR4, UR22, 0x10 ;  /* 0x0000001604047291 */ /* 0x000fe4000f8e803f */
[----:B------:R-:W-:Y:S01]  /*199f0*/  ULEA UR12, UR8, UR22, 0x1 ;  /* 0x00000016080c7291 */ /* 0x000fe2000f8e083f */
[----:B------:R-:W-:Y:S01]  /*19a00*/  SEL R6, RZ, 0x1, P0 ;  /* 0x00000001ff067807 */ /* 0x000fe20000000000 */
[----:B------:R-:W-:Y:S01]  /*19a10*/  UIADD3 UR5, UR5, 0x34480, URZ ;  /* 0x0003448005057890 */ /* 0x000fe2000fffe03f */
[----:B------:R-:W-:Y:S01]  /*19a20*/  SEL R4, R4, RZ, P0 ;  /* 0x000000ff04047207 */ /* 0x000fe20000000000 */
[----:B------:R-:W-:Y:S01]  /*19a30*/  UIADD3 UR10, UR6, 0x40, URZ ;  /* 0x00000040060a7890 */ /* 0x000fe2000fffe03f */
[----:B------:R-:W-:Y:S01]  /*19a40*/  LOP3.LUT R3, R3, R6, RZ, 0x3c, !PT ;  /* 0x0000000603037212 */ /* 0x000fe200078e3cff */
[----:B------:R-:W-:-:S02]  /*19a50*/  UIADD3 UR8, UR4, 0x8000, URZ ;  /* 0x0000800004087890 */ /* 0x000fc4000fffe03f */
[----:B------:R-:W-:Y:S02]  /*19a60*/  UIADD3 UR24, UR12, 0x20000, URZ ;  /* 0x000200000c187890 */ /* 0x000fe4000fffe03f */
[----:B------:R-:W-:Y:S01]  /*19a70*/  UIADD3 UR12, UR12, 0x24000, URZ ;  /* 0x000240000c0c7890 */ /* 0x000fe2000fffe03f */
[----:B------:R2:W-:Y:S01]  /*19a80*/  UTMALDG.2D [UR4], [UR16], desc[UR20] ;  /* 0x00001404100075b4 */ /* 0x0005e20008009000 */
[----:B------:R-:W-:Y:S01]  /*19a90*/  UMOV UR11, UR7 ;  /* 0x00000007000b7c82 */ /* 0x000fe20008000000 */
[----:B------:R-:W-:Y:S01]  /*19aa0*/  UMOV UR9, UR5 ;  /* 0x0000000500097c82 */ /* 0x000fe20008000000 */
[----:B------:R-:W-:Y:S01]  /*19ab0*/  UMOV UR26, UR6 ;  /* 0x00000006001a7c82 */ /* 0x000fe20008000000 */
[----:B------:R-:W-:Y:S01]  /*19ac0*/  UMOV UR25, UR5 ;  /* 0x0000000500197c82 */ /* 0x000fe20008000000 */
[----:B------:R-:W-:Y:S01]  /*19ad0*/  UMOV UR15, UR27 ;  /* 0x0000001b000f7c82 */ /* 0x000fe20008000000 */
[----:B------:R-:W-:Y:S01]  /*19ae0*/  UMOV UR13, UR5 ;  /* 0x00000005000d7c82 */ /* 0x000fe20008000000 */
[----:B------:R-:W-:Y:S01]  /*19af0*/  UMOV UR14, UR10 ;  /* 0x0000000a000e7c82 */ /* 0x000fe20008000000 */
[----:B------:R2:W-:Y:S01]  /*19b00*/  UTMALDG.2D [UR8], [UR16], desc[UR20] ;  /* 0x00001408100075b4 */ /* 0x0005e20008009000 */
[----:B------:R2:W-:Y:S01]  /*19b10*/  UTMALDG.2D.MULTICAST [UR24], [UR18], UR33, desc[UR20] ;  /* 0x00001418120073b4 */ /* 0x0005e20008009821 */
[----:B------:R2:W-:Y:S02]  /*19b20*/  UTMALDG.2D.MULTICAST [UR12], [UR18], UR33, desc[UR20] ;  /* 0x0000140c120073b4 */ /* 0x0005e40008009821 */
[----:B--2---:R-:W-:Y:S05]  /*19b30*/  @P1 BRA `(.L_x_304) ;  /* 0xfffffffc003c1947 */ /* 0x004fea000383ffff */
.L_x_301:
[----:B------:R-:W-:Y:S05]  /*19b40*/  BSYNC B1 ;  /* 0x0000000000017941 */ /* 0x000fea0003800000 */
.L_x_300:
[----:B------:R-:W-:Y:S02]  /*19b50*/  IADD3 R0, R7, R0, RZ ;  /* 0x0000000007007210 */ /* 0x000fe40007ffe0ff */
[----:B------:R-:W-:Y:S02]  /*19b60*/  LOP3.LUT P0, RZ, R2, 0xff, RZ, 0xc0, !PT ;  /* 0x000000ff02ff7812 */ /* 0x000fe4000780c0ff */
[----:B------:R-:W-:-:S04]  /*19b70*/  SHF.R.U32.HI R2, RZ, 0x1, R0 ;  /* 0x00000001ff027819 */ /* 0x000fc80000011600 */
[----:B------:R-:W-:-:S04]  /*19b80*/  LOP3.LUT R2, R2, 0x1, RZ, 0xc0, !PT ;  /* 0x0000000102027812 */ /* 0x000fc800078ec0ff */
[----:B------:R-:W-:Y:S01]  /*19b90*/  ISETP.NE.U32.AND P1, PT, R2, 0x1, PT ;  /* 0x000000010200780c */ /* 0x000fe20003f25070 */
[----:B------:R-:W-:Y:S02]  /*19ba0*/  IMAD.U32 R2, RZ, RZ, UR30 ;  /* 0x0000001eff027e24 */ /* 0x000fe4000f8e00ff */
[----:B------:R-:W-:Y:S01]  /*19bb0*/  @P0 SYNCS.ARRIVE.TRANS64.A1T0 RZ, [UR22+0x344e8], RZ ;  /* 0x0344e8ffffff09a7 */ /* 0x000fe20008100016 */
[----:B------:R-:W-:Y:S02]  /*19bc0*/  ISETP.GT.U32.AND P0, PT, R0, 0x1, PT ;  /* 0x000000010000780c */ /* 0x000fe40003f04070 */
[----:B------:R-:W-:Y:S02]  /*19bd0*/  ISETP.NE.AND P2, PT, R2, 0x3, PT ;  /* 0x000000030200780c */ /* 0x000fe40003f45270 */
[C---:B------:R-:W-:Y:S02]  /*19be0*/  ISETP.LT.U32.AND P0, PT, R7.reuse, 0x2, P0 ;  /* 0x000000020700780c */ /* 0x040fe40000701070 */
[----:B------:R-:W-:-:S02]  /*19bf0*/  ISETP.GT.U32.AND P1, PT, R7, 0x1, !P1 ;  /* 0x000000010700780c */ /* 0x000fc40004f24070 */
[----:B------:R-:W-:Y:S02]  /*19c00*/  SEL R3, RZ, 0x1, !P0 ;  /* 0x00000001ff037807 */ /* 0x000fe40004000000 */
[----:B------:R-:W-:Y:S02]  /*19c10*/  SEL R2, RZ, 0x1, !P1 ;  /* 0x00000001ff027807 */ /* 0x000fe40004800000 */
[----:B------:R-:W-:Y:S02]  /*19c20*/  LOP3.LUT R0, R0, 0x1, RZ, 0xc0, !PT ;  /* 0x0000000100007812 */ /* 0x000fe400078ec0ff */
[----:B------:R-:W-:Y:S01]  /*19c30*/  LOP3.LUT R10, R2, R10, R3, 0x96, !PT ;  /* 0x0000000a020a7212 */ /* 0x000fe200078e9603 */
[----:B------:R-:W-:Y:S06]  /*19c40*/  @!P2 BRA `(.L_x_305) ;  /* 0x000000000004a947 */ /* 0x000fec0003800000 */
[----:B------:R-:W-:Y:S01]  /*19c50*/  BPT.TRAP 0x1 ;  /* 0x000000040000795c */ /* 0x000fe20000300000 */
.L_x_305:
[----:B------:R-:W2:Y:S01]  /*19c60*/  LDL R4, [R1+0x100] ;  /* 0x0001000001047983 */ /* 0x000ea20000100800 */
[----:B------:R-:W-:Y:S01]  /*19c70*/  SHF.L.U32 R2, R19, 0x1f, RZ ;  /* 0x0000001f13027819 */ /* 0x000fe200000006ff */
[----:B------:R-:W-:Y:S01]  /*19c80*/  BSSY B1, `(.L_x_306) ;  /* 0x0000005000017945 */ /* 0x000fe20003800000 */
[C---:B--2---:R-:W-:Y:S02]  /*19c90*/  LEA R3, R4.reuse, UR22, 0x3 ;  /* 0x0000001604037c11 */ /* 0x044fe4000f8e18ff */
[----:B------:R-:W-:Y:S02]  /*19ca0*/  LEA R4, R4, UR22, 0x4 ;  /* 0x0000001604047c11 */ /* 0x000fe4000f8e20ff */
[----:B------:R-:W2:Y:S02]  /*19cb0*/  SYNCS.PHASECHK.TRANS64.TRYWAIT P0, [R3+URZ+0x34400], R2 ;  /* 0x03440002030075a7 */ /* 0x000ea4000800017f */
[----:B--2---:R-:W-:Y:S05]  /*19cc0*/  @!P0 BRA `(.L_x_307) ;  /* 0x0000003c00d88947 */ /* 0x004fea0003800000 */
.L_x_407:
[----:B------:R-:W-:Y:S05]  /*19cd0*/  BSYNC B1 ;  /* 0x0000000000017941 */ /* 0x000fea0003800000 */
.L_x_306:
[----:B-1----:R-:W1:Y:S01]  /*19ce0*/  LDS.128 R4, [R4+0x34510] ;  /* 0x0345100004047984 */ /* 0x002e620000000c00 */
[----:B------:R-:W-:Y:S01]  /*19cf0*/  @!PT LDS RZ, [RZ] ;  /* 0x00000000fffff984 */ /* 0x000fe20000000800 */
[----:B------:R-:W-:Y:S01]  /*19d00*/  @!PT LDS RZ, [RZ] ;  /* 0x00000000fffff984 */ /* 0x000fe20000000800 */
[----:B------:R-:W-:Y:S01]  /*19d10*/  @!PT LDS RZ, [RZ] ;  /* 0x00000000fffff984 */ /* 0x000fe20000000800 */
[----:B------:R-:W-:Y:S01]  /*19d20*/  @!PT LDS RZ, [RZ] ;  /* 0x00000000fffff984 */ /* 0x000fe20000000800 */
[----:B------:R3:W-:Y:S06]  /*19d30*/  MEMBAR.ALL.CTA ;  /* 0x0000000000007992 */ /* 0x0007ec0000008000 */
[----:B---3--:R-:W3:Y:S01]  /*19d40*/  FENCE.VIEW.ASYNC.S ;  /* 0x00000000000073c6 */ /* 0x008ee20000000000 */
[----:B-1----:R-:W-:Y:S01]  /*19d50*/  MOV R17, R5 ;  /* 0x0000000500117202 */ /* 0x002fe20000000f00 */
[----:B------:R-:W-:Y:S01]  /*19d60*/  IMAD.MOV.U32 R16, RZ, RZ, R4 ;  /* 0x000000ffff107224 */ /* 0x000fe200078e0004 */
[----:B---3--:R-:W-:Y:S06]  /*19d70*/  @!P2 BRA `(.L_x_308) ;  /* 0x000000000004a947 */ /* 0x008fec0003800000 */
[----:B------:R-:W-:Y:S01]  /*19d80*/  BPT.TRAP 0x1 ;  /* 0x000000040000795c */ /* 0x000fe20000300000 */
.L_x_308:
[----:B------:R-:W1:Y:S01]  /*19d90*/  S2R R5, SR_CgaCtaId ;  /* 0x0000000000057919 */ /* 0x000e620000008800 */
[----:B------:R-:W-:Y:S02]  /*19da0*/  ISETP.NE.AND P0, PT, R7, RZ, PT ;  /* 0x000000ff0700720c */ /* 0x000fe40003f05270 */
[----:B--2---:R-:W-:Y:S02]  /*19db0*/  IADD3 R2, R3, 0x34440, RZ ;  /* 0x0003444003027810 */ /* 0x004fe40007ffe0ff */
[CC--:B------:R-:W-:Y:S02]  /*19dc0*/  ISETP.EQ.OR P0, PT, R6.reuse, R18.reuse, !P0 ;  /* 0x000000120600720c */ /* 0x0c0fe40004702670 */
[----:B------:R-:W-:Y:S02]  /*19dd0*/  ISETP.NE.AND P1, PT, R6, R18, PT ;  /* 0x000000120600720c */ /* 0x000fe40003f25270 */
[----:B-1----:R-:W-:-:S04]  /*19de0*/  PRMT R2, R5, 0x654, R2 ;  /* 0x0000065405027816 */ /* 0x002fc80000000002 */
[----:B------:R1:W-:Y:S05]  /*19df0*/  SYNCS.ARRIVE.TRANS64.RED.A1T0 RZ, [R2+URZ], RZ ;  /* 0x000000ff02ff79a7 */ /* 0x0003ea000810043f */
[----:B------:R-:W-:Y:S05]  /*19e00*/  @P0 BRA `(.L_x_309) ;  /* 0x0000000400a40947 */ /* 0x000fea0003800000 */
[----:B-1----:R-:W1:Y:S02]  /*19e10*/  LDC.64 R2, c[0x0][0x290] ;  /* 0x0000a400ff027b82 */ /* 0x002e640000000a00 */
[----:B-1----:R-:W-:-:S05]  /*19e20*/  IMAD.WIDE R2, R6, 0xc, R2 ;  /* 0x0000000c06027825 */ /* 0x002fca00078e0202 */
[----:B------:R1:W5:Y:S01]  /*19e30*/  LDG.E R11, desc[UR38][R2.64+0x8] ;  /* 0x00000826020b7981 */ /* 0x000362000c1e1900 */
[----:B------:R-:W-:-:S03]  /*19e40*/  UMOV UR4, 0xffffffff ;  /* 0xffffffff00047882 */ /* 0x000fc60000000000 */
[----:B------:R-:W-:Y:S05]  /*19e50*/  BRA.DIV UR4, `(.L_x_310) ;  /* 0x0000003e04887947 */ /* 0x000fea000b800000 */
[----:B------:R-:W-:-:S13]  /*19e60*/  ELECT P6, URZ, PT ;  /* 0x00000000003f782f */ /* 0x000fda00038c0000 */
.L_x_410:
[----:B------:R-:W-:Y:S04]  /*19e70*/  BSSY B1, `(.L_x_311) ;  /* 0x000004f000017945 */ /* 0x000fe80003800000 */
[----:B------:R-:W-:Y:S05]  /*19e80*/  @!P6 BRA `(.L_x_312) ;  /* 0x000000040034e947 */ /* 0x000fea0003800000 */
[C---:B------:R-:W-:Y:S01]  /*19e90*/  IMAD.SHL.U32 R21, R6.reuse, 0x8, RZ ;  /* 0x0000000806157824 */ /* 0x040fe200078e00ff */
[----:B------:R-:W-:Y:S01]  /*19ea0*/  SHF.R.S32.HI R5, RZ, 0x1f, R6 ;  /* 0x0000001fff057819 */ /* 0x000fe20000011406 */
[----:B------:R-:W-:Y:S01]  /*19eb0*/  ULDC.64 UR4, c[0x0][0x510] ;  /* 0x0001440000047ab9 */ /* 0x000fe20000000a00 */
[----:B------:R-:W-:Y:S01]  /*19ec0*/  ULDC.64 UR6, c[0x0][0x520] ;  /* 0x0001480000067ab9 */ /* 0x000fe20000000a00 */
[----:B------:R-:W2:Y:S01]  /*19ed0*/  LDG.E R18, desc[UR38][R2.64] ;  /* 0x0000002602127981 */ /* 0x000ea2000c1e1900 */
[----:B------:R-:W-:Y:S02]  /*19ee0*/  SHF.L.U64.HI R22, R6, 0x3, R5 ;  /* 0x0000000306167819 */ /* 0x000fe40000010205 */
[C---:B------:R-:W-:Y:S02]  /*19ef0*/  IADD3 R8, P0, R21.reuse, UR4, RZ ;  /* 0x0000000415087c10 */ /* 0x040fe4000ff1e0ff */
[----:B------:R-:W-:Y:S02]  /*19f00*/  IADD3 R4, P2, R21, UR6, RZ ;  /* 0x0000000615047c10 */ /* 0x000fe4000ff5e0ff */
[C---:B------:R-:W-:Y:S01]  /*19f10*/  IADD3.X R9, R22.reuse, UR5, RZ, P0, !PT ;  /* 0x0000000516097c10 */ /* 0x040fe200087fe4ff */
[----:B------:R-:W-:Y:S01]  /*19f20*/  ULDC.64 UR4, c[0x0][0x518] ;  /* 0x0001460000047ab9 */ /* 0x000fe20000000a00 */
[----:B------:R-:W-:-:S03]  /*19f30*/  IADD3.X R5, R22, UR7, RZ, P2, !PT ;  /* 0x0000000716057c10 */ /* 0x000fc600097fe4ff */
[----:B------:R-:W3:Y:S04]  /*19f40*/  LDG.E.64 R14, desc[UR38][R8.64] ;  /* 0x00000026080e7981 */ /* 0x000ee8000c1e1b00 */
[----:B------:R4:W2:Y:S02]  /*19f50*/  LDG.E.64 R12, desc[UR38][R4.64] ;  /* 0x00000026040c7981 */ /* 0x0008a4000c1e1b00 */
[----:B----4-:R-:W-:-:S04]  /*19f60*/  IADD3 R4, P0, R21, UR4, RZ ;  /* 0x0000000415047c10 */ /* 0x010fc8000ff1e0ff */
[----:B------:R-:W-:Y:S01]  /*19f70*/  IADD3.X R5, R22, UR5, RZ, P0, !PT ;  /* 0x0000000516057c10 */ /* 0x000fe200087fe4ff */
[----:B------:R-:W-:-:S04]  /*19f80*/  ULDC.64 UR4, c[0x0][0x528] ;  /* 0x00014a0000047ab9 */ /* 0x000fc80000000a00 */
[----:B------:R4:W2:Y:S02]  /*19f90*/  LDG.E.64 R8, desc[UR38][R4.64] ;  /* 0x0000002604087981 */ /* 0x0008a4000c1e1b00 */
[----:B----4-:R-:W-:-:S04]  /*19fa0*/  IADD3 R4, P0, R21, UR4, RZ ;  /* 0x0000000415047c10 */ /* 0x010fc8000ff1e0ff */
[----:B------:R-:W-:-:S06]  /*19fb0*/  IADD3.X R5, R22, UR5, RZ, P0, !PT ;  /* 0x0000000516057c10 */ /* 0x000fcc00087fe4ff */
[----:B------:R-:W4:Y:S04]  /*19fc0*/  LDG.E.64 R4, desc[UR38][R4.64] ;  /* 0x0000002604047981 */ /* 0x000f28000c1e1b00 */
[----:B---3--:R-:W-:Y:S04]  /*19fd0*/  STS.64 [UR29], R14 ;  /* 0x0000000eff007988 */ /* 0x008fe80008000a1d */
[----:B--2---:R-:W-:Y:S04]  /*19fe0*/  STS.64 [UR32], R12 ;  /* 0x0000000cff007988 */ /* 0x004fe80008000a20 */
[----:B------:R-:W2:Y:S01]  /*19ff0*/  LDS R21, [UR29+0x1c] ;  /* 0x00001c1dff157984 */ /* 0x000ea20008000800 */
[----:B------:R-:W-:-:S03]  /*1a000*/  SHF.L.U64.HI R26, R8, 0x1, R9 ;  /* 0x00000001081a7819 */ /* 0x000fc60000010209 */
[----:B------:R1:W3:Y:S01]  /*1a010*/  LDG.E R9, desc[UR38][R2.64+0x4] ;  /* 0x0000042602097981 */ /* 0x0002e2000c1e1900 */
[----:B------:R-:W-:-:S04]  /*1a020*/  LOP3.LUT R26, R26, 0x1fffffff, RZ, 0xc0, !PT ;  /* 0x1fffffff1a1a7812 */ /* 0x000fc800078ec0ff */
[----:B------:R-:W-:-:S04]  /*1a030*/  SHF.R.U32.HI R22, RZ, 0x4, R26 ;  /* 0x00000004ff167819 */ /* 0x000fc8000001161a */
[----:B--2---:R-:W-:-:S05]  /*1a040*/  LOP3.LUT R21, R21, 0xf, R22, 0xb8, !PT ;  /* 0x0000000f15157812 */ /* 0x004fca00078eb816 */
[----:B------:R-:W-:Y:S04]  /*1a050*/  STS [UR29+0x1c], R21 ;  /* 0x00001c15ff007988 */ /* 0x000fe8000800081d */
[----:B------:R-:W2:Y:S02]  /*1a060*/  LDS R24, [UR29+0x1c] ;  /* 0x00001c1dff187984 */ /* 0x000ea40008000800 */
[----:B--2---:R-:W-:-:S05]  /*1a070*/  LOP3.LUT R24, R24, 0xf0, RZ, 0xb8, !PT ;  /* 0x000000f018187812 */ /* 0x004fca00078eb8ff */
[----:B------:R-:W-:Y:S04]  /*1a080*/  STS [UR29+0x1c], R24 ;  /* 0x00001c18ff007988 */ /* 0x000fe8000800081d */
[----:B------:R-:W2:Y:S01]  /*1a090*/  LDS R23, [UR29+0x1c] ;  /* 0x00001c1dff177984 */ /* 0x000ea20008000800 */
[----:B------:R-:W-:-:S04]  /*1a0a0*/  MOV R22, UR29 ;  /* 0x0000001d00167c02 */ /* 0x000fc80008000f00 */
[----:B------:R-:W-:Y:S02]  /*1a0b0*/  SHF.R.U64 R22, R22, 0x4, RZ ;  /* 0x0000000416167819 */ /* 0x000fe400000012ff */
[----:B--2---:R-:W-:-:S05]  /*1a0c0*/  LOP3.LUT R23, R23, 0xf00, RZ, 0xb8, !PT ;  /* 0x00000f0017177812 */ /* 0x004fca00078eb8ff */
[----:B------:R-:W-:Y:S04]  /*1a0d0*/  STS.64 [UR29+0x18], R22 ;  /* 0x00001816ff007988 */ /* 0x000fe80008000a1d */
[----:B------:R-:W1:Y:S01]  /*1a0e0*/  LDS R25, [UR29+0x1c] ;  /* 0x00001c1dff197984 */ /* 0x000e620008000800 */
[----:B------:R-:W-:Y:S01]  /*1a0f0*/  IMAD.SHL.U32 R21, R8, 0x2, RZ ;  /* 0x0000000208157824 */ /* 0x000fe200078e00ff */
[----:B-----5:R-:W-:-:S04]  /*1a100*/  IADD3 R12, R11, -0x1, RZ ;  /* 0xffffffff0b0c7810 */ /* 0x020fc80007ffe0ff */
[----:B------:R-:W-:Y:S02]  /*1a110*/  LOP3.LUT R21, R21, 0xfffffffe, RZ, 0xc0, !PT ;  /* 0xfffffffe15157812 */ /* 0x000fe400078ec0ff */
[----:B------:R-:W-:Y:S01]  /*1a120*/  CS2R R14, SRZ ;  /* 0x00000000000e7805 */ /* 0x000fe2000001ff00 */
[----:B------:R-:W-:Y:S01]  /*1a130*/  VIADD R13, R18, 0xffffffff ;  /* 0xffffffff120d7836 */ /* 0x000fe20000000000 */
[----:B------:R-:W-:Y:S01]  /*1a140*/  SHF.R.U64 R21, R21, 0x4, R26 ;  /* 0x0000000415157819 */ /* 0x000fe2000000121a */
[----:B------:R-:W-:Y:S04]  /*1a150*/  STS [UR29+0x10], R22 ;  /* 0x00001016ff007988 */ /* 0x000fe8000800081d */
[----:B------:R-:W-:Y:S04]  /*1a160*/  STS [UR29+0x14], R22 ;  /* 0x00001416ff007988 */ /* 0x000fe8000800081d */
[----:B------:R-:W-:Y:S04]  /*1a170*/  STS.128 [UR29+0x20], R12 ;  /* 0x0000200cff007988 */ /* 0x000fe80008000c1d */
[----:B------:R-:W-:Y:S04]  /*1a180*/  STS [UR29+0xc], R21 ;  /* 0x00000c15ff007988 */ /* 0x000fe8000800081d */
[----:B------:R-:W-:Y:S01]  /*1a190*/  STS [UR29+0x30], RZ ;  /* 0x000030ffff007988 */ /* 0x000fe2000800081d */
[----:B-1----:R-:W-:-:S05]  /*1a1a0*/  LOP3.LUT R2, R25, 0xf000, RZ, 0xb8, !PT ;  /* 0x0000f00019027812 */ /* 0x002fca00078eb8ff */
[----:B------:R-:W-:Y:S04]  /*1a1b0*/  STS [UR29+0x1c], R2 ;  /* 0x00001c02ff007988 */ /* 0x000fe8000800081d */
[----:B------:R-:W1:Y:S01]  /*1a1c0*/  LDS R3, [UR32+0x1c] ;  /* 0x00001c20ff037984 */ /* 0x000e620008000800 */
[----:B----4-:R-:W-:-:S04]  /*1a1d0*/  SHF.L.U64.HI R18, R4, 0x1, R5 ;  /* 0x0000000104127819 */ /* 0x010fc80000010205 */
[----:B------:R-:W-:-:S04]  /*1a1e0*/  LOP3.LUT R18, R18, 0x1fffffff, RZ, 0xc0, !PT ;  /* 0x1fffffff12127812 */ /* 0x000fc800078ec0ff */
[----:B------:R-:W-:-:S04]  /*1a1f0*/  SHF.R.U32.HI R8, RZ, 0x4, R18 ;  /* 0x00000004ff087819 */ /* 0x000fc80000011612 */
[----:B-1----:R-:W-:-:S05]  /*1a200*/  LOP3.LUT R5, R3, 0xf, R8, 0xb8, !PT ;  /* 0x0000000f03057812 */ /* 0x002fca00078eb808 */
[----:B------:R-:W-:Y:S04]  /*1a210*/  STS [UR32+0x1c], R5 ;  /* 0x00001c05ff007988 */ /* 0x000fe80008000820 */
[----:B------:R-:W1:Y:S02]  /*1a220*/  LDS R8, [UR32+0x1c] ;  /* 0x00001c20ff087984 */ /* 0x000e640008000800 */
[----:B-1----:R-:W-:-:S05]  /*1a230*/  LOP3.LUT R8, R8, 0xf0, RZ, 0xb8, !PT ;  /* 0x000000f008087812 */ /* 0x002fca00078eb8ff */
[----:B------:R-:W-:Y:S04]  /*1a240*/  STS [UR32+0x1c], R8 ;  /* 0x00001c08ff007988 */ /* 0x000fe80008000820 */
[----:B------:R-:W1:Y:S01]  /*1a250*/  LDS R3, [UR32+0x1c] ;  /* 0x00001c20ff037984 */ /* 0x000e620008000800 */
[----:B------:R-:W-:-:S04]  /*1a260*/  MOV R2, UR32 ;  /* 0x0000002000027c02 */ /* 0x000fc80008000f00 */
[----:B------:R-:W-:Y:S02]  /*1a270*/  SHF.R.U64 R2, R2, 0x4, RZ ;  /* 0x0000000402027819 */ /* 0x000fe400000012ff */
[----:B-1----:R-:W-:-:S05]  /*1a280*/  LOP3.LUT R3, R3, 0xf00, RZ, 0xb8, !PT ;  /* 0x00000f0003037812 */ /* 0x002fca00078eb8ff */
[----:B------:R-:W-:Y:S04]  /*1a290*/  STS.64 [UR32+0x18], R2 ;  /* 0x00001802ff007988 */ /* 0x000fe80008000a20 */
[----:B------:R-:W1:Y:S01]  /*1a2a0*/  LDS R21, [UR32+0x1c] ;  /* 0x00001c20ff157984 */ /* 0x000e620008000800 */
[----:B------:R-:W-:Y:S01]  /*1a2b0*/  IMAD.SHL.U32 R4, R4, 0x2, RZ ;  /* 0x0000000204047824 */ /* 0x000fe200078e00ff */
[----:B---3--:R-:W-:-:S04]  /*1a2c0*/  IADD3 R13, R9, -0x1, RZ ;  /* 0xffffffff090d7810 */ /* 0x008fc80007ffe0ff */
[----:B------:R-:W-:-:S04]  /*1a2d0*/  LOP3.LUT R5, R4, 0xfffffffe, RZ, 0xc0, !PT ;  /* 0xfffffffe04057812 */ /* 0x000fc800078ec0ff */
[----:B------:R-:W-:Y:S01]  /*1a2e0*/  SHF.R.U64 R5, R5, 0x4, R18 ;  /* 0x0000000405057819 */ /* 0x000fe20000001212 */
[----:B------:R2:W-:Y:S04]  /*1a2f0*/  STS.128 [UR32+0x20], R12 ;  /* 0x0000200cff007988 */ /* 0x0005e80008000c20 */
[----:B------:R2:W-:Y:S04]  /*1a300*/  STS [UR32+0xc], R5 ;  /* 0x00000c05ff007988 */ /* 0x0005e80008000820 */
[----:B------:R2:W-:Y:S04]  /*1a310*/  STS [UR32+0x10], R2 ;  /* 0x00001002ff007988 */ /* 0x0005e80008000820 */
[----:B------:R2:W-:Y:S04]  /*1a320*/  STS [UR32+0x14], R2 ;  /* 0x00001402ff007988 */ /* 0x0005e80008000820 */
[----:B------:R-:W-:Y:S01]  /*1a330*/  STS [UR32+0x30], RZ ;  /* 0x000030ffff007988 */ /* 0x000fe20008000820 */
[----:B-1----:R-:W-:-:S05]  /*1a340*/  LOP3.LUT R4, R21, 0xf000, RZ, 0xb8, !PT ;  /* 0x0000f00015047812 */ /* 0x002fca00078eb8ff */
[----:B------:R2:W-:Y:S02]  /*1a350*/  STS [UR32+0x1c], R4 ;  /* 0x00001c04ff007988 */ /* 0x0005e40008000820 */
.L_x_312:
[----:B------:R-:W-:Y:S05]  /*1a360*/  BSYNC B1 ;  /* 0x0000000000017941 */ /* 0x000fea0003800000 */
.L_x_311:
[----:B------:R-:W-:-:S03]  /*1a370*/  UMOV UR4, 0xffffffff ;  /* 0xffffffff00047882 */ /* 0x000fc60000000000 */
[----:B------:R-:W-:Y:S05]  /*1a380*/  BRA.DIV UR4, `(.L_x_313) ;  /* 0x0000003a045c7947 */ /* 0x000fea000b800000 */
[----:B------:R-:W-:Y:S01]  /*1a390*/  ELECT P6, URZ, PT ;  /* 0x00000000003f782f */ /* 0x000fe200038c0000 */
[----:B------:R-:W-:-:S12]  /*1a3a0*/  NOP ;  /* 0x0000000000007918 */ /* 0x000fd80000000000 */
.L_x_414:
[----:B-12---:R-:W1:Y:S02]  /*1a3b0*/  S2R R2, SR_LANEID ;  /* 0x0000000000027919 */ /* 0x006e640000000000 */
[----:B-1----:R-:W-:-:S05]  /*1a3c0*/  IMAD.SHL.U32 R8, R2, 0x4, RZ ;  /* 0x0000000402087824 */ /* 0x002fca00078e00ff */
[----:B------:R1:W2:Y:S01]  /*1a3d0*/  LDS R9, [R8+UR29] ;  /* 0x0000001d08097984 */ /* 0x0002a20008000800 */
[C---:B------:R-:W-:Y:S02]  /*1a3e0*/  IADD3 R4, P0, R8.reuse, UR16, RZ ;  /* 0x0000001008047c10 */ /* 0x040fe4000ff1e0ff */
[----:B------:R-:W-:Y:S01]  /*1a3f0*/  IADD3 R2, P2, R8, UR18, RZ ;  /* 0x0000001208027c10 */ /* 0x000fe2000ff5e0ff */
[----:B------:R1:W3:Y:S01]  /*1a400*/  LDS R13, [R8+UR29+0x80] ;  /* 0x0000801d080d7984 */ /* 0x0002e20008000800 */
[----:B------:R-:W-:Y:S11]  /*1a410*/  @!P6 BRA `(.L_x_314) ;  /* 0x000000000008e947 */ /* 0x000ff60003800000 */
[----:B------:R0:W-:Y:S01]  /*1a420*/  UTMACMDFLUSH ;  /* 0x00000000000079b7 */ /* 0x0001e20000000000 */
[----:B------:R-:W-:-:S04]  /*1a430*/  DEPBAR.LE SB0, 0x0 ;  /* 0x000080000000791a */ /* 0x000fc80000000000 */
.L_x_314:
[----:B------:R-:W-:Y:S01]  /*1a440*/  IADD3.X R5, RZ, UR17, RZ, P0, !PT ;  /* 0x00000011ff057c10 */ /* 0x000fe200087fe4ff */
[----:B------:R-:W-:Y:S01]  /*1a450*/  IMAD.X R3, RZ, RZ, UR19, P2 ;  /* 0x00000013ff037e24 */ /* 0x000fe200090e06ff */
[----:B------:R-:W-:Y:S05]  /*1a460*/  WARPSYNC.ALL ;  /* 0x0000000000007948 */ /* 0x000fea0003800000 */
[----:B--2---:R2:W5:Y:S04]  /*1a470*/  ATOMG.E.EXCH.STRONG.GPU PT, RZ, [R4], R9 ;  /* 0x0000000904ff73a8 */ /* 0x00456800041ee100 */
[----:B---3--:R2:W5:Y:S01]  /*1a480*/  ATOMG.E.EXCH.STRONG.GPU PT, RZ, [R2], R13 ;  /* 0x0000000d02ff73a8 */ /* 0x00856200041ee100 */
[----:B------:R-:W-:-:S07]  /*1a490*/  MOV R18, R6 ;  /* 0x0000000600127202 */ /* 0x000fce0000000f00 */
.L_x_309:
[----:B-12---:R-:W2:Y:S01]  /*1a4a0*/  LDL.LU R2, [R1+0x100] ;  /* 0x0001000001027983 */ /* 0x006ea20000300800 */
[----:B------:R-:W-:Y:S02]  /*1a4b0*/  ISETP.NE.AND P2, PT, R7, RZ, PT ;  /* 0x000000ff0700720c */ /* 0x000fe40003f45270 */
[----:B------:R-:W-:Y:S01]  /*1a4c0*/  SEL R3, RZ, 0x1, !P1 ;  /* 0x00000001ff037807 */ /* 0x000fe20004800000 */
[----:B--2---:R-:W-:-:S05]  /*1a4d0*/  VIADD R4, R2, 0x1 ;  /* 0x0000000102047836 */ /* 0x004fca0000000000 */
[----:B------:R-:W-:-:S04]  /*1a4e0*/  ISETP.NE.AND P0, PT, R4, 0x8, PT ;  /* 0x000000080400780c */ /* 0x000fc80003f05270 */
[----:B------:R-:W-:Y:S02]  /*1a4f0*/  SEL R4, R4, RZ, P0 ;  /* 0x000000ff04047207 */ /* 0x000fe40000000000 */
[----:B------:R-:W-:-:S03]  /*1a500*/  SEL R2, RZ, 0x1, P0 ;  /* 0x00000001ff027807 */ /* 0x000fc60000000000 */
[----:B------:R1:W-:Y:S01]  /*1a510*/  STL [R1+0x100], R4 ;  /* 0x0001000401007387 */ /* 0x0003e20000100800 */
[----:B------:R-:W-:Y:S02]  /*1a520*/  LOP3.LUT R19, R19, R2, RZ, 0x3c, !PT ;  /* 0x0000000213137212 */ /* 0x000fe400078e3cff */
[----:B------:R-:W-:Y:S01]  /*1a530*/  PRMT R2, RZ, 0x7610, R2 ;  /* 0x00007610ff027816 */ /* 0x000fe20000000002 */
[----:B------:R-:W-:Y:S06]  /*1a540*/  @P2 BRA `(.L_x_315) ;  /* 0xfffffff000502947 */ /* 0x000fec000383ffff */
[----:B------:R-:W-:Y:S05]  /*1a550*/  BSYNC B0 ;  /* 0x0000000000007941 */ /* 0x000fea0003800000 */
.L_x_296:
[----:B------:R-:W-:-:S03]  /*1a560*/  UMOV UR4, 0xffffffff ;  /* 0xffffffff00047882 */ /* 0x000fc60000000000 */
[----:B------:R-:W-:Y:S05]  /*1a570*/  BRA.DIV UR4, `(.L_x_316) ;  /* 0x0000003a04107947 */ /* 0x000fea000b800000 */
[----:B-----5:R-:W-:-:S13]  /*1a580*/  ELECT P6, URZ, PT ;  /* 0x00000000003f782f */ /* 0x020fda00038c0000 */
.L_x_417:
[----:B------:R-:W-:Y:S04]  /*1a590*/  BSSY B0, `(.L_x_317) ;  /* 0x0000018000007945 */ /* 0x000fe80003800000 */
[----:B------:R-:W-:Y:S05]  /*1a5a0*/  @!P6 BRA `(.L_x_318) ;  /* 0x000000000058e947 */ /* 0x000fea0003800000 */
[----:B------:R-:W-:-:S04]  /*1a5b0*/  ULOP3.LUT UR4, UR40, 0x2, URZ, 0xfc, !UPT ;  /* 0x0000000228047892 */ /* 0x000fc8000f8efc3f */
[----:B------:R-:W-:-:S06]  /*1a5c0*/  UISETP.NE.AND UP0, UPT, UR4, 0x3, UPT ;  /* 0x000000030400788c */ /* 0x000fcc000bf05270 */
[----:B------:R-:W-:-:S13]  /*1a5d0*/  PLOP3.LUT P0, PT, PT, PT, UP0, 0x80, 0x0 ;  /* 0x000000000000781c */ /* 0x000fda0003f0f008 */
[----:B------:R-:W-:Y:S05]  /*1a5e0*/  @!P0 BRA `(.L_x_319) ;  /* 0x0000000000048947 */ /* 0x000fea0003800000 */
[----:B------:R-:W-:Y:S01]  /*1a5f0*/  BPT.TRAP 0x1 ;  /* 0x000000040000795c */ /* 0x000fe20000300000 */
.L_x_319:
[----:B------:R-:W-:Y:S02]  /*1a600*/  MOV R3, UR22 ;  /* 0x0000001600037c02 */ /* 0x000fe40008000f00 */
[----:B------:R-:W-:-:S03]  /*1a610*/  SHF.L.U32 R2, R10, 0x1f, RZ ;  /* 0x0000001f0a027819 */ /* 0x000fc600000006ff */
[----:B------:R-:W-:-:S05]  /*1a620*/  VIADD R3, R3, 0x34490 ;  /* 0x0003449003037836 */ /* 0x000fca0000000000 */
[C---:B------:R-:W-:Y:S01]  /*1a630*/  LEA R7, R0.reuse, R3, 0x3 ;  /* 0x0000000300077211 */ /* 0x040fe200078e18ff */
[----:B------:R-:W-:-:S03]  /*1a640*/  VIADD R0, R0, 0x1 ;  /* 0x0000000100007836 */ /* 0x000fc60000000000 */
[----:B------:R-:W2:Y:S02]  /*1a650*/  SYNCS.PHASECHK.TRANS64.TRYWAIT P0, [R7+URZ], R2 ;  /* 0x00000002070075a7 */ /* 0x000ea4000800017f */
[----:B------:R-:W-:-:S04]  /*1a660*/  ISETP.NE.AND P1, PT, R0, 0x2, PT ;  /* 0x000000020000780c */ /* 0x000fc80003f25270 */
[----:B------:R-:W-:Y:S02]  /*1a670*/  SEL R5, RZ, 0x1, P1 ;  /* 0x00000001ff057807 */ /* 0x000fe40000800000 */
[----:B------:R-:W-:Y:S02]  /*1a680*/  SEL R0, R0, RZ, P1 ;  /* 0x000000ff00007207 */ /* 0x000fe40000800000 */
[----:B------:R-:W-:Y:S01]  /*1a690*/  LOP3.LUT R5, R10, R5, RZ, 0x3c, !PT ;  /* 0x000000050a057212 */ /* 0x000fe200078e3cff */
[----:B--2---:R-:W-:Y:S06]  /*1a6a0*/  @!P0 BRA `(.L_x_320) ;  /* 0x0000003400e48947 */ /* 0x004fec0003800000 */
.L_x_418:
[----:B------:R-:W-:Y:S02]  /*1a6b0*/  LEA R3, R0, R3, 0x3 ;  /* 0x0000000300037211 */ /* 0x000fe400078e18ff */
[----:B------:R-:W-:-:S07]  /*1a6c0*/  SHF.L.U32 R0, R5, 0x1f, RZ ;  /* 0x0000001f05007819 */ /* 0x000fce00000006ff */
.L_x_321:
[----:B---3--:R3:W4:Y:S02]  /*1a6d0*/  SYNCS.PHASECHK.TRANS64.TRYWAIT P0, [R3+URZ], R0 ;  /* 0x00000000030075a7 */ /* 0x008724000800017f */
[----:B----4-:R-:W-:Y:S05]  /*1a6e0*/  @!P0 NANOSLEEP.SYNCS 0x989680 ;  /* 0x009896800000895d */ /* 0x010fea0003900000 */
[----:B------:R-:W4:Y:S02]  /*1a6f0*/  @!P0 SYNCS.PHASECHK.TRANS64 P0, [R3+URZ], R0 ;  /* 0x00000000030085a7 */ /* 0x000f24000800007f */
[----:B----4-:R-:W-:Y:S05]  /*1a700*/  @!P0 BRA `(.L_x_321) ;  /* 0xfffffffc00f08947 */ /* 0x010fea000383ffff */
.L_x_318:
[----:B------:R-:W-:Y:S05]  /*1a710*/  BSYNC B0 ;  /* 0x0000000000007941 */ /* 0x000fea0003800000 */
.L_x_317:
[----:B------:R-:W-:Y:S05]  /*1a720*/  EXIT ;  /* 0x000000000000794d */ /* 0x000fea0003800000 */
.L_x_161:
[----:B------:R-:W-:Y:S01]  /*1a730*/  PLOP3.LUT P1, PT, PT, PT, UP3, 0x80, 0x0 ;  /* 0x000000000000781c */ /* 0x000fe20003f2f038 */
[----:B------:R-:W-:Y:S01]  /*1a740*/  ULDC UR19, c[0x0][0x14] ;  /* 0x0000050000137ab9 */ /* 0x000fe20000000800 */
[----:B------:R-:W-:Y:S01]  /*1a750*/  ULDC UR20, c[0x0][0x10] ;  /* 0x0000040000147ab9 */ /* 0x000fe20000000800 */
[----:B------:R-:W-:Y:S01]  /*1a760*/  ULDC.64 UR12, c[0x0][0x8c8] ;  /* 0x00023200000c7ab9 */ /* 0x000fe20000000a00 */
[----:B------:R-:W-:Y:S01]  /*1a770*/  UIMAD.WIDE.U32 UR20, UR60, UR20, URZ ;  /* 0x000000143c1472a5 */ /* 0x000fe2000f8e003f */
[----:B------:R-:W-:Y:S01]  /*1a780*/  IMAD.MOV.U32 R14, RZ, RZ, 0x1 ;  /* 0x00000001ff0e7424 */ /* 0x000fe200078e00ff */
[----:B------:R-:W-:Y:S01]  /*1a790*/  ULDC.64 UR14, c[0x0][0x8e0] ;  /* 0x00023800000e7ab9 */ /* 0x000fe20000000a00 */
[----:B------:R-:W-:Y:S01]  /*1a7a0*/  UIADD3 UR11, UP1, UR12, -0x1, URZ ;  /* 0xffffffff0c0b7890 */ /* 0x000fe2000ff3e03f */
[----:B------:R-:W-:Y:S01]  /*1a7b0*/  MOV R13, RZ ;  /* 0x000000ff000d7202 */ /* 0x000fe20000000f00 */
[----:B------:R-:W-:Y:S01]  /*1a7c0*/  ULDC UR22, c[0x0][0x904] ;  /* 0x0002410000167ab9 */ /* 0x000fe20000000800 */
[----:B------:R-:W-:Y:S01]  /*1a7d0*/  UMOV UR23, 0xffffffff ;  /* 0xffffffff00177882 */ /* 0x000fe20000000000 */
[----:B------:R-:W-:-:S02]  /*1a7e0*/  UIADD3 UR12, UP2, UR14, -0x1, URZ ;  /* 0xffffffff0e0c7890 */ /* 0x000fc4000ff5e03f */
[----:B------:R-:W1:Y:S01]  /*1a7f0*/  @P1 S2R R2, SR_CTAID.Y ;  /* 0x0000000000021919 */ /* 0x000e620000002600 */
[----:B------:R-:W-:Y:S02]  /*1a800*/  USHF.L.U32 UR23, UR23, UR22, URZ ;  /* 0x0000001617177299 */ /* 0x000fe4000800063f */
[----:B------:R-:W-:Y:S02]  /*1a810*/  UIMAD.WIDE.U32 UR28, UR20, UR19, URZ ;  /* 0x00000013141c72a5 */ /* 0x000fe4000f8e003f */
[----:B------:R-:W-:Y:S01]  /*1a820*/  UIMAD UR21, UR21, UR19, URZ ;  /* 0x00000013151572a4 */ /* 0x000fe2000f8e023f */
[----:B------:R-:W-:Y:S01]  /*1a830*/  ULDC UR18, c[0x0][0x8a8] ;  /* 0x00022a0000127ab9 */ /* 0x000fe20000000800 */
[----:B------:R-:W-:Y:S01]  /*1a840*/  UMOV UR24, 0x1 ;  /* 0x0000000100187882 */ /* 0x000fe20000000000 */
[----:B------:R-:W-:Y:S02]  /*1a850*/  UIADD3.X UR14, UR15, -0x1, URZ, UP2, !UPT ;  /* 0xffffffff0f0e7890 */ /* 0x000fe400097fe43f */
[----:B------:R-:W-:-:S02]  /*1a860*/  UIADD3.X UR13, UR13, -0x1, URZ, UP1, !UPT ;  /* 0xffffffff0d0d7890 */ /* 0x000fc40008ffe43f */
[----:B------:R-:W-:Y:S02]  /*1a870*/  ULOP3.LUT UR15, UR59, 0x2, URZ, 0xfc, !UPT ;  /* 0x000000023b0f7892 */ /* 0x000fe4000f8efc3f */
[----:B------:R-:W-:Y:S02]  /*1a880*/  UIADD3 UR16, UR9, -0x1, URZ ;  /* 0xffffffff09107890 */ /* 0x000fe4000fffe03f */
[----:B------:R-:W-:Y:S02]  /*1a890*/  UIADD3 UR17, UR10, -0x1, URZ ;  /* 0xffffffff0a117890 */ /* 0x000fe4000fffe03f */
[----:B------:R-:W-:Y:S02]  /*1a8a0*/  UIADD3 UR18, UR18, -0x1, URZ ;  /* 0xffffffff12127890 */ /* 0x000fe4000fffe03f */
[----:B------:R-:W-:Y:S02]  /*1a8b0*/  USHF.L.U32 UR19, UR24, UR22, URZ ;  /* 0x0000001618137299 */ /* 0x000fe4000800063f */
[----:B------:R-:W-:-:S02]  /*1a8c0*/  ULOP3.LUT UR20, URZ, UR23, URZ, 0x33, !UPT ;  /* 0x000000173f147292 */ /* 0x000fc4000f8e333f */
[----:B------:R-:W-:Y:S01]  /*1a8d0*/  UIADD3 UR21, UR29, UR21, URZ ;  /* 0x000000151d157290 */ /* 0x000fe2000fffe03f */
[----:B-1----:R-:W-:-:S15]  /*1a8e0*/  @P1 R2UR UR52, R2 ;  /* 0x00000000023412ca */ /* 0x002fde00000e0000 */
.L_x_342:
[----:B------:R-:W1:Y:S01]  /*1a8f0*/  LDC.64 R2, c[0x0][0x8f8] ;  /* 0x00023e00ff027b82 */ /* 0x000e620000000a00 */
[----:B------:R-:W-:Y:S01]  /*1a900*/  UIADD3 UR8, UP1, UR8, UR28, URZ ;  /* 0x0000001c08087290 */ /* 0x000fe2000ff3e03f */
[----:B------:R-:W-:Y:S01]  /*1a910*/  ISETP.NE.AND P2, PT, R15, RZ, PT ;  /* 0x000000ff0f00720c */ /* 0x000fe20003f45270 */
[----:B------:R-:W-:Y:S01]  /*1a920*/  UMOV UR22, 0xffffffff ;  /* 0xffffffff00167882 */ /* 0x000fe20000000000 */
[----:B------:R-:W-:Y:S01]  /*1a930*/  UMOV UR23, 0xffffffff ;  /* 0xffffffff00177882 */ /* 0x000fe20000000000 */
[----:B------:R-:W-:Y:S01]  /*1a940*/  UIADD3.X UR7, UR7, UR21, URZ, UP1, !UPT ;  /* 0x0000001507077290 */ /* 0x000fe20008ffe43f */
[----:B------:R-:W-:Y:S01]  /*1a950*/  MOV R19, RZ ;  /* 0x000000ff00137202 */ /* 0x000fe20000000f00 */
[----:B------:R-:W-:Y:S01]  /*1a960*/  UMOV UR24, 0xffffffff ;  /* 0xffffffff00187882 */ /* 0x000fe20000000000 */
[----:B-1----:R-:W-:-:S03]  /*1a970*/  ISETP.LE.U32.AND P1, PT, R2, UR8, PT ;  /* 0x0000000802007c0c */ /* 0x002fc6000bf23070 */
[----:B------:R-:W-:-:S05]  /*1a980*/  IMAD.U32 R2, RZ, RZ, UR7 ;  /* 0x00000007ff027e24 */ /* 0x000fca000f8e00ff */
[----:B------:R-:W-:-:S13]  /*1a990*/  ISETP.GE.U32.AND.EX P1, PT, R2, R3, PT, P1 ;  /* 0x000000030200720c */ /* 0x000fda0003f26110 */
[----:B---345:R-:W-:Y:S05]  /*1a9a0*/  @P2 BRA P1, `(.L_x_322) ;  /* 0x0000001800442947 */ /* 0x038fea0000800000 */
[----:B------:R-:W-:-:S04]  /*1a9b0*/  IADD3 R2, P2, R6, UR5, RZ ;  /* 0x0000000506027c10 */ /* 0x000fc8000ff5e0ff */
[----:B------:R-:W-:Y:S02]  /*1a9c0*/  ISETP.GT.U32.AND P1, PT, R2, UR8, PT ;  /* 0x0000000802007c0c */ /* 0x000fe4000bf24070 */
[----:B------:R-:W-:-:S04]  /*1a9d0*/  IADD3.X R2, R7, UR6, RZ, P2, !PT ;  /* 0x0000000607027c10 */ /* 0x000fc800097fe4ff */
[----:B------:R-:W-:-:S13]  /*1a9e0*/  ISETP.GT.U32.AND.EX P1, PT, R2, UR7, PT, P1 ;  /* 0x0000000702007c0c */ /* 0x000fda000bf24110 */
[----:B------:R-:W-:Y:S05]  /*1a9f0*/  @P1 BRA `(.L_x_323) ;  /* 0x0000001400241947 */ /* 0x000fea0003800000 */
[----:B------:R-:W-:Y:S01]  /*1aa00*/  VIADD R11, R21, UR4 ;  /* 0x00000004150b7c36 */ /* 0x000fe20008000000 */
[----:B------:R-:W-:Y:S01]  /*1aa10*/  ULDC UR22, c[0x0][0x910] ;  /* 0x0002440000167ab9 */ /* 0x000fe20000000800 */
[----:B------:R-:W-:Y:S01]  /*1aa20*/  MOV R23, R8 ;  /* 0x0000000800177202 */ /* 0x000fe20000000f00 */
[----:B------:R-:W-:Y:S02]  /*1aa30*/  IMAD.MOV.U32 R16, RZ, RZ, R0 ;  /* 0x000000ffff107224 */ /* 0x000fe400078e0000 */
[----:B------:R-:W-:-:S04]  /*1aa40*/  IADD3 R12, R11, 0x20, RZ ;  /* 0x000000200b0c7810 */ /* 0x000fc80007ffe0ff */
[----:B------:R-:W-:-:S13]  /*1aa50*/  ISETP.GE.AND P1, PT, R12, UR22, PT ;  /* 0x000000160c007c0c */ /* 0x000fda000bf26270 */
[----:B------:R-:W1:Y:S01]  /*1aa60*/  @!P1 LDC.64 R2, c[0x0][0x918] ;  /* 0x00024600ff029b82 */ /* 0x000e620000000a00 */
[----:B------:R-:W-:Y:S01]  /*1aa70*/  @!P1 VIADD R7, R11, 0x20 ;  /* 0x000000200b079836 */ /* 0x000fe20000000000 */
[----:B------:R-:W-:Y:S01]  /*1aa80*/  BSSY B0, `(.L_x_324) ;  /* 0x0000064000007945 */ /* 0x000fe20003800000 */
[----:B------:R-:W-:Y:S02]  /*1aa90*/  MOV R6, 0x7fffffff ;  /* 0x7fffffff00067802 */ /* 0x000fe40000000f00 */
[----:B-1----:R-:W-:-:S05]  /*1aaa0*/  @!P1 IMAD.WIDE R2, R7, 0xc, R2 ;  /* 0x0000000c07029825 */ /* 0x002fca00078e0202 */
[----:B------:R1:W5:Y:S04]  /*1aab0*/  @!P1 LDG.E R8, desc[UR38][R2.64] ;  /* 0x0000002602089981 */ /* 0x000368000c1e1900 */
[----:B------:R1:W5:Y:S01]  /*1aac0*/  @!P1 LDG.E R0, desc[UR38][R2.64+0x4] ;  /* 0x0000042602009981 */ /* 0x000362000c1e1900 */
[----:B------:R-:W-:Y:S01]  /*1aad0*/  ISETP.GE.AND P1, PT, R11, UR22, PT ;  /* 0x000000160b007c0c */ /* 0x000fe2000bf26270 */
[----:B------:R-:W-:-:S12]  /*1aae0*/  IMAD.MOV.U32 R7, RZ, RZ, RZ ;  /* 0x000000ffff077224 */ /* 0x000fd800078e00ff */
[----:B-1----:R-:W-:Y:S05]  /*1aaf0*/  @P1 BRA `(.L_x_325) ;  /* 0x0000000400701947 */ /* 0x002fea0003800000 */
[----:B------:R-:W-:Y:S01]  /*1ab00*/  IABS R7, R9 ;  /* 0x0000000900077213 */ /* 0x000fe20000000000 */
[----:B------:R-:W-:Y:S01]  /*1ab10*/  ULDC UR23, c[0x0][0x8f0] ;  /* 0x00023c0000177ab9 */ /* 0x000fe20000000800 */
[----:B------:R-:W-:Y:S02]  /*1ab20*/  IABS R6, R10 ;  /* 0x0000000a00067213 */ /* 0x000fe40000000000 */
[----:B------:R-:W1:Y:S01]  /*1ab30*/  I2F.RP R3, R7 ;  /* 0x0000000700037306 */ /* 0x000e620000209400 */
[----:B------:R-:W-:Y:S02]  /*1ab40*/  PLOP3.LUT P3, PT, PT, PT, UP0, 0x80, 0x0 ;  /* 0x000000000000781c */ /* 0x000fe40003f6f008 */
[C---:B------:R-:W-:Y:S02]  /*1ab50*/  IADD3 R22, P2, R16.reuse, UR12, RZ ;  /* 0x0000000c10167c10 */ /* 0x040fe4000ff5e0ff */
[C---:B------:R-:W-:Y:S02]  /*1ab60*/  IADD3 R20, P1, R23.reuse, UR11, RZ ;  /* 0x0000000b17147c10 */ /* 0x040fe4000ff3e0ff */
[----:B------:R-:W-:Y:S01]  /*1ab70*/  LEA.HI.X.SX32 R25, R16, UR14, 0x1, P2 ;  /* 0x0000000e10197c11 */ /* 0x000fe200090f0eff */
[----:B------:R-:W3:Y:S01]  /*1ab80*/  I2F.RP R2, R6 ;  /* 0x0000000600027306 */ /* 0x000ee20000209400 */
[----:B------:R-:W-:-:S07]  /*1ab90*/  LEA.HI.X.SX32 R27, R23, UR13, 0x1, P1 ;  /* 0x0000000d171b7c11 */ /* 0x000fce00088f0eff */
[----:B-1----:R-:W1:Y:S08]  /*1aba0*/  MUFU.RCP R3, R3 ;  /* 0x0000000300037308 */ /* 0x002e700000001000 */
[----:B---3--:R-:W3:Y:S01]  /*1abb0*/  MUFU.RCP R2, R2 ;  /* 0x0000000200027308 */ /* 0x008ee20000001000 */
[----:B-1----:R-:W-:-:S07]  /*1abc0*/  IADD3 R19, R3, 0xffffffe, RZ ;  /* 0x0ffffffe03137810 */ /* 0x002fce0007ffe0ff */
[----:B------:R-:W1:Y:S01]  /*1abd0*/  F2I.FTZ.U32.TRUNC.NTZ R19, R19 ;  /* 0x0000001300137305 */ /* 0x000e62000021f000 */
[----:B---3--:R-:W-:-:S07]  /*1abe0*/  VIADD R17, R2, 0xffffffe ;  /* 0x0ffffffe02117836 */ /* 0x008fce0000000000 */
[----:B------:R-:W3:Y:S01]  /*1abf0*/  F2I.FTZ.U32.TRUNC.NTZ R17, R17 ;  /* 0x0000001100117305 */ /* 0x000ee2000021f000 */
[----:B-1----:R-:W-:Y:S01]  /*1ac00*/  IADD3 R18, RZ, -R19, RZ ;  /* 0x80000013ff127210 */ /* 0x002fe20007ffe0ff */
[----:B---3--:R-:W-:Y:S01]  /*1ac10*/  IMAD.MOV R16, RZ, RZ, -R17 ;  /* 0x000000ffff107224 */ /* 0x008fe200078e0a11 */
[----:B------:R-:W-:Y:S06]  /*1ac20*/  @!P3 BRA `(.L_x_326) ;  /* 0x000000000034b947 */ /* 0x000fec0003800000 */
[----:B------:R-:W-:Y:S01]  /*1ac30*/  ULDC UR4, c[0x0][0x8dc] ;  /* 0x0002370000047ab9 */ /* 0x000fe20000000800 */
[----:B------:R-:W-:Y:S01]  /*1ac40*/  ULDC.64 UR24, c[0x0][0x8d0] ;  /* 0x0002340000187ab9 */ /* 0x000fe20000000a00 */
[----:B------:R-:W-:-:S04]  /*1ac50*/  IADD3 R3, P1, R20, UR4, RZ ;  /* 0x0000000414037c10 */ /* 0x000fc8000ff3e0ff */
[----:B------:R-:W-:-:S05]  /*1ac60*/  IADD3.X R23, RZ, R27, RZ, P1, !PT ;  /* 0x0000001bff177210 */ /* 0x000fca0000ffe4ff */
[----:B------:R-:W-:-:S04]  /*1ac70*/  IMAD.WIDE.U32 R4, R23, UR24, RZ ;  /* 0x0000001817047c25 */ /* 0x000fc8000f8e00ff */
[----:B------:R-:W-:-:S04]  /*1ac80*/  IMAD.WIDE.U32 R4, P1, R3, UR25, R4 ;  /* 0x0000001903047c25 */ /* 0x000fc8000f820004 */
[----:B------:R-:W-:Y:S01]  /*1ac90*/  IMAD.WIDE.U32 R2, R3, UR24, RZ ;  /* 0x0000001803027c25 */ /* 0x000fe2000f8e00ff */
[----:B------:R-:W-:-:S04]  /*1aca0*/  MOV R2, R5 ;  /* 0x0000000500027202 */ /* 0x000fc80000000f00 */
[----:B------:R-:W-:Y:S01]  /*1acb0*/  IADD3 RZ, P2, R3, R4, RZ ;  /* 0x0000000403ff7210 */ /* 0x000fe20007f5e0ff */
[----:B------:R-:W-:-:S04]  /*1acc0*/  IMAD.X R3, RZ, RZ, RZ, P1 ;  /* 0x000000ffff037224 */ /* 0x000fc800008e06ff */
[----:B------:R-:W-:-:S04]  /*1acd0*/  IMAD.WIDE.U32.X R2, R23, UR25, R2, P2 ;  /* 0x0000001917027c25 */ /* 0x000fc800090e0402 */
[----:B------:R-:W-:Y:S01]  /*1ace0*/  IMAD.MOV.U32 R20, RZ, RZ, R2 ;  /* 0x000000ffff147224 */ /* 0x000fe200078e0002 */
[----:B------:R-:W-:-:S07]  /*1acf0*/  MOV R27, R3 ;  /* 0x00000003001b7202 */ /* 0x000fce0000000f00 */
.L_x_326:
[----:B------:R-:W-:Y:S05]  /*1ad00*/  @!P0 BRA `(.L_x_327) ;  /* 0x0000000000348947 */ /* 0x000fea0003800000 */
[----:B------:R-:W-:Y:S01]  /*1ad10*/  ULDC UR4, c[0x0][0x8f4] ;  /* 0x00023d0000047ab9 */ /* 0x000fe20000000800 */
[----:B------:R-:W-:Y:S01]  /*1ad20*/  ULDC.64 UR24, c[0x0][0x8e8] ;  /* 0x00023a0000187ab9 */ /* 0x000fe20000000a00 */
[----:B------:R-:W-:-:S05]  /*1ad30*/  IADD3 R3, P1, R22, UR4, RZ ;  /* 0x0000000416037c10 */ /* 0x000fca000ff3e0ff */
[----:B------:R-:W-:-:S04]  /*1ad40*/  IMAD.X R23, RZ, RZ, R25, P1 ;  /* 0x000000ffff177224 */ /* 0x000fc800008e0619 */
[----:B------:R-:W-:-:S04]  /*1ad50*/  IMAD.WIDE.U32 R4, R23, UR24, RZ ;  /* 0x0000001817047c25 */ /* 0x000fc8000f8e00ff */
[----:B------:R-:W-:-:S04]  /*1ad60*/  IMAD.WIDE.U32 R4, P1, R3, UR25, R4 ;  /* 0x0000001903047c25 */ /* 0x000fc8000f820004 */
[----:B------:R-:W-:-:S04]  /*1ad70*/  IMAD.WIDE.U32 R2, R3, UR24, RZ ;  /* 0x0000001803027c25 */ /* 0x000fc8000f8e00ff */
[----:B------:R-:W-:Y:S01]  /*1ad80*/  IMAD.MOV.U32 R2, RZ, RZ, R5 ;  /* 0x000000ffff027224 */ /* 0x000fe200078e0005 */
[----:B------:R-:W-:Y:S02]  /*1ad90*/  IADD3 RZ, P2, R3, R4, RZ ;  /* 0x0000000403ff7210 */ /* 0x000fe40007f5e0ff */
[----:B------:R-:W-:-:S03]  /*1ada0*/  IADD3.X R3, RZ, RZ, RZ, P1, !PT ;  /* 0x000000ffff037210 */ /* 0x000fc60000ffe4ff */
[----:B------:R-:W-:-:S04]  /*1adb0*/  IMAD.WIDE.U32.X R2, R23, UR25, R2, P2 ;  /* 0x0000001917027c25 */ /* 0x000fc800090e0402 */
[----:B------:R-:W-:Y:S01]  /*1adc0*/  IMAD.MOV.U32 R25, RZ, RZ, R3 ;  /* 0x000000ffff197224 */ /* 0x000fe200078e0003 */
[----:B------:R-:W-:-:S07]  /*1add0*/  MOV R22, R2 ;  /* 0x0000000200167202 */ /* 0x000fce0000000f00 */
.L_x_327:
[----:B------:R-:W-:Y:S01]  /*1ade0*/  MOV R2, RZ ;  /* 0x000000ff00027202 */ /* 0x000fe20000000f00 */
[----:B------:R-:W-:Y:S01]  /*1adf0*/  IMAD R18, R18, R7, RZ ;  /* 0x0000000712127224 */ /* 0x000fe200078e02ff */
[----:B------:R-:W-:Y:S01]  /*1ae00*/  SHF.R.U64 R22, R22, UR23, R25 ;  /* 0x0000001716167c19 */ /* 0x000fe20008001219 */
[----:B------:R-:W-:Y:S01]  /*1ae10*/  IMAD.MOV.U32 R3, RZ, RZ, R19 ;  /* 0x000000ffff037224 */ /* 0x000fe200078e0013 */
[----:B------:R-:W-:Y:S01]  /*1ae20*/  ULDC UR4, c[0x0][0x8d8] ;  /* 0x0002360000047ab9 */ /* 0x000fe20000000800 */
[----:B------:R-:W-:Y:S01]  /*1ae30*/  IMAD R4, R16, R6, RZ ;  /* 0x0000000610047224 */ /* 0x000fe200078e02ff */
[----:B------:R-:W-:Y:S01]  /*1ae40*/  SHF.R.U64 R20, R20, UR4, R27 ;  /* 0x0000000414147c19 */ /* 0x000fe2000800121b */
[----:B------:R-:W-:Y:S01]  /*1ae50*/  IMAD.HI.U32 R19, R19, R18, R2 ;  /* 0x0000001213137227 */ /* 0x000fe200078e0002 */
[----:B------:R-:W-:Y:S02]  /*1ae60*/  MOV R3, R17 ;  /* 0x0000001100037202 */ /* 0x000fe40000000f00 */
[----:B------:R-:W-:-:S02]  /*1ae70*/  IADD3 R20, R20, UR16, RZ ;  /* 0x0000001014147c10 */ /* 0x000fc4000fffe0ff */
[----:B------:R-:W-:Y:S01]  /*1ae80*/  IABS R16, R9 ;  /* 0x0000000900107213 */ /* 0x000fe20000000000 */
[----:B------:R-:W-:Y:S01]  /*1ae90*/  IMAD.HI.U32 R2, R17, R4, R2 ;  /* 0x0000000411027227 */ /* 0x000fe200078e0002 */
[----:B------:R-:W-:Y:S02]  /*1aea0*/  IABS R3, R10 ;  /* 0x0000000a00037213 */ /* 0x000fe40000000000 */
[----:B------:R-:W-:Y:S01]  /*1aeb0*/  IABS R5, R20 ;  /* 0x0000001400057213 */ /* 0x000fe20000000000 */
[----:B------:R-:W-:Y:S01]  /*1aec0*/  VIADD R17, R22, UR17 ;  /* 0x0000001116117c36 */ /* 0x000fe20008000000 */
[----:B------:R-:W-:Y:S01]  /*1aed0*/  PLOP3.LUT P5, PT, PT, PT, UP3, 0x80, 0x0 ;  /* 0x000000000000781c */ /* 0x000fe20003faf038 */
[----:B------:R-:W-:Y:S01]  /*1aee0*/  IMAD.MOV R18, RZ, RZ, -R16 ;  /* 0x000000ffff127224 */ /* 0x000fe200078e0a10 */
[----:B------:R-:W-:Y:S01]  /*1aef0*/  IADD3 R16, RZ, -R3, RZ ;  /* 0x80000003ff107210 */ /* 0x000fe20007ffe0ff */
[----:B------:R-:W-:Y:S01]  /*1af00*/  IMAD.HI.U32 R2, R2, R5, RZ ;  /* 0x0000000502027227 */ /* 0x000fe200078e00ff */
[----:B------:R-:W-:-:S05]  /*1af10*/  IABS R4, R17 ;  /* 0x0000001100047213 */ /* 0x000fca0000000000 */
[----:B------:R-:W-:-:S04]  /*1af20*/  IMAD.HI.U32 R3, R19, R4, RZ ;  /* 0x0000000413037227 */ /* 0x000fc800078e00ff */
[----:B------:R-:W-:Y:S02]  /*1af30*/  IMAD R4, R3, R18, R4 ;  /* 0x0000001203047224 */ /* 0x000fe400078e0204 */
[----:B------:R-:W-:-:S03]  /*1af40*/  IMAD R3, R2, R16, R5 ;  /* 0x0000001002037224 */ /* 0x000fc600078e0205 */
[----:B------:R-:W-:Y:S02]  /*1af50*/  ISETP.GT.U32.AND P2, PT, R7, R4, PT ;  /* 0x000000040700720c */ /* 0x000fe40003f44070 */
[----:B------:R-:W-:-:S11]  /*1af60*/  ISETP.GT.U32.AND P1, PT, R6, R3, PT ;  /* 0x000000030600720c */ /* 0x000fd60003f24070 */
[----:B------:R-:W-:Y:S01]  /*1af70*/  @!P2 IMAD.IADD R4, R4, 0x1, -R7 ;  /* 0x000000010404a824 */ /* 0x000fe200078e0a07 */
[----:B------:R-:W-:Y:S02]  /*1af80*/  ISETP.GE.AND P2, PT, R17, RZ, PT ;  /* 0x000000ff1100720c */ /* 0x000fe40003f46270 */
[----:B------:R-:W-:Y:S02]  /*1af90*/  @!P1 IADD3 R3, R3, -R6, RZ ;  /* 0x8000000603039210 */ /* 0x000fe40007ffe0ff */
[----:B------:R-:W-:Y:S02]  /*1afa0*/  ISETP.GT.U32.AND P4, PT, R7, R4, PT ;  /* 0x000000040700720c */ /* 0x000fe40003f84070 */
[----:B------:R-:W-:Y:S02]  /*1afb0*/  ISETP.GT.U32.AND P3, PT, R6, R3, PT ;  /* 0x000000030600720c */ /* 0x000fe40003f64070 */
[----:B------:R-:W-:-:S09]  /*1afc0*/  ISETP.GE.AND P1, PT, R20, RZ, PT ;  /* 0x000000ff1400720c */ /* 0x000fd20003f26270 */
[----:B------:R-:W-:Y:S01]  /*1afd0*/  @!P4 IMAD.IADD R4, R4, 0x1, -R7 ;  /* 0x000000010404c824 */ /* 0x000fe200078e0a07 */
[----:B------:R-:W-:Y:S02]  /*1afe0*/  ISETP.NE.AND P4, PT, RZ, UR10, PT ;  /* 0x0000000aff007c0c */ /* 0x000fe4000bf85270 */
[----:B------:R-:W-:Y:S01]  /*1aff0*/  @!P3 IADD3 R3, R3, -R6, RZ ;  /* 0x800000060303b210 */ /* 0x000fe20007ffe0ff */
[----:B------:R-:W-:Y:S01]  /*1b000*/  @!P2 IMAD.MOV R4, RZ, RZ, -R4 ;  /* 0x000000ffff04a224 */ /* 0x000fe200078e0a04 */
[----:B------:R-:W-:Y:S02]  /*1b010*/  ISETP.NE.AND P3, PT, RZ, UR9, PT ;  /* 0x00000009ff007c0c */ /* 0x000fe4000bf65270 */
[----:B------:R-:W-:-:S07]  /*1b020*/  @!P1 IADD3 R3, -R3, RZ, RZ ;  /* 0x000000ff03039210 */ /* 0x000fce0007ffe1ff */
[----:B------:R-:W-:-:S04]  /*1b030*/  @!P4 LOP3.LUT R4, RZ, UR10, RZ, 0x33, !PT ;  /* 0x0000000aff04cc12 */ /* 0x000fc8000f8e33ff */
[----:B------:R-:W-:Y:S01]  /*1b040*/  @!P3 LOP3.LUT R3, RZ, UR9, RZ, 0x33, !PT ;  /* 0x00000009ff03bc12 */ /* 0x000fe2000f8e33ff */
[----:B------:R-:W-:-:S03]  /*1b050*/  IMAD.IADD R4, R17, 0x1, -R4 ;  /* 0x0000000111047824 */ /* 0x000fc600078e0a04 */
[----:B------:R-:W-:-:S04]  /*1b060*/  IADD3 R3, R20, -R3, RZ ;  /* 0x8000000314037210 */ /* 0x000fc80007ffe0ff */
[----:B------:R-:W-:Y:S01]  /*1b070*/  SEL R2, R4, R3, !P5 ;  /* 0x0000000304027207 */ /* 0x000fe20006800000 */
[----:B------:R-:W-:-:S03]  /*1b080*/  IMAD R6, R3, R4, RZ ;  /* 0x0000000403067224 */ /* 0x000fc600078e02ff */
[--C-:B------:R-:W-:Y:S01]  /*1b090*/  SHF.R.S32.HI R5, RZ, 0x1f, R2.reuse ;  /* 0x0000001fff057819 */ /* 0x100fe20000011402 */
[----:B------:R-:W-:Y:S01]  /*1b0a0*/  IMAD.MOV.U32 R4, RZ, RZ, R2 ;  /* 0x000000ffff047224 */ /* 0x000fe200078e0002 */
[----:B------:R-:W-:-:S07]  /*1b0b0*/  SHF.R.S32.HI R7, RZ, 0x1f, R6 ;  /* 0x0000001fff077819 */ /* 0x000fce0000011406 */
.L_x_325:
[----:B--2---:R-:W-:Y:S05]  /*1b0c0*/  BSYNC B0 ;  /* 0x0000000000007941 */ /* 0x004fea0003800000 */
.L_x_324:
[----:B------:R-:W1:Y:S01]  /*1b0d0*/  SHFL.UP PT, R3, R6, 0x1, RZ ;  /* 0x0420000006037989 */ /* 0x000e6200000e00ff */
[----:B------:R-:W-:-:S03]  /*1b0e0*/  ISETP.NE.AND P1, PT, R21, RZ, PT ;  /* 0x000000ff1500720c */ /* 0x000fc60003f25270 */
[----:B------:R-:W2:Y:S01]  /*1b0f0*/  SHFL.UP PT, R2, R7, 0x1, RZ ;  /* 0x0420000007027989 */ /* 0x000ea200000e00ff */
[----:B-1----:R-:W-:Y:S02]  /*1b100*/  SEL R3, R3, RZ, P1 ;  /* 0x000000ff03037207 */ /* 0x002fe40000800000 */
[----:B--2---:R-:W-:Y:S02]  /*1b110*/  SEL R2, R2, RZ, P1 ;  /* 0x000000ff02027207 */ /* 0x004fe40000800000 */
[----:B------:R-:W-:-:S04]  /*1b120*/  IADD3 R18, P2, R3, R6, RZ ;  /* 0x0000000603127210 */ /* 0x000fc80007f5e0ff */
[----:B------:R-:W-:Y:S01]  /*1b130*/  IADD3.X R19, R2, R7, RZ, P2, !PT ;  /* 0x0000000702137210 */ /* 0x000fe200017fe4ff */
[----:B------:R-:W1:Y:S01]  /*1b140*/  SHFL.UP PT, R3, R18, 0x2, RZ ;  /* 0x0440000012037989 */ /* 0x000e6200000e00ff */
[----:B------:R-:W-:-:S03]  /*1b150*/  ISETP.GE.U32.AND P2, PT, R21, 0x2, PT ;  /* 0x000000021500780c */ /* 0x000fc60003f46070 */
[----:B------:R-:W2:Y:S01]  /*1b160*/  SHFL.UP PT, R2, R19, 0x2, RZ ;  /* 0x0440000013027989 */ /* 0x000ea200000e00ff */
[----:B-1----:R-:W-:-:S04]  /*1b170*/  SEL R3, R3, RZ, P2 ;  /* 0x000000ff03037207 */ /* 0x002fc80001000000 */
[----:B------:R-:W-:Y:S02]  /*1b180*/  IADD3 R16, P3, R3, R18, RZ ;  /* 0x0000001203107210 */ /* 0x000fe40007f7e0ff */
[----:B--2---:R-:W-:-:S03]  /*1b190*/  SEL R2, R2, RZ, P2 ;  /* 0x000000ff02027207 */ /* 0x004fc60001000000 */
[----:B------:R-:W1:Y:S02]  /*1b1a0*/  SHFL.UP PT, R3, R16, 0x4, RZ ;  /* 0x0480000010037989 */ /* 0x000e6400000e00ff */
[----:B------:R-:W-:Y:S01]  /*1b1b0*/  IMAD.X R17, R2, 0x1, R19, P3 ;  /* 0x0000000102117824 */ /* 0x000fe200018e0613 */
[----:B------:R-:W-:-:S04]  /*1b1c0*/  ISETP.GE.U32.AND P3, PT, R21, 0x4, PT ;  /* 0x000000041500780c */ /* 0x000fc80003f66070 */
[----:B------:R-:W2:Y:S01]  /*1b1d0*/  SHFL.UP PT, R2, R17, 0x4, RZ ;  /* 0x0480000011027989 */ /* 0x000ea200000e00ff */
[----:B-1----:R-:W-:-:S04]  /*1b1e0*/  SEL R3, R3, RZ, P3 ;  /* 0x000000ff03037207 */ /* 0x002fc80001800000 */
[----:B------:R-:W-:Y:S02]  /*1b1f0*/  IADD3 R18, P4, R3, R16, RZ ;  /* 0x0000001003127210 */ /* 0x000fe40007f9e0ff */
[----:B--2---:R-:W-:-:S03]  /*1b200*/  SEL R2, R2, RZ, P3 ;  /* 0x000000ff02027207 */ /* 0x004fc60001800000 */
[----:B------:R-:W1:Y:S01]  /*1b210*/  SHFL.UP PT, R3, R18, 0x8, RZ ;  /* 0x0500000012037989 */ /* 0x000e6200000e00ff */
[----:B------:R-:W-:Y:S02]  /*1b220*/  IADD3.X R19, R2, R17, RZ, P4, !PT ;  /* 0x0000001102137210 */ /* 0x000fe400027fe4ff */
        /* <DEDUP_REMOVED lines=11> */
[----:B--2---:R-:W-:-:S04]  /*1b2e0*/  SEL R2, R2, RZ, P5 ;  /* 0x000000ff02027207 */ /* 0x004fc80002800000 */
[----:B------:R-:W-:Y:S02]  /*1b2f0*/  IADD3.X R18, R2, R17, RZ, P6, !PT ;  /* 0x0000001102127210 */ /* 0x000fe400037fe4ff */
[----:B------:R-:W-:-:S04]  /*1b300*/  IADD3 R2, P6, R19, UR5, RZ ;  /* 0x0000000513027c10 */ /* 0x000fc8000ffde0ff */
[----:B------:R-:W-:Y:S02]  /*1b310*/  IADD3.X R3, R18, UR6, RZ, P6, !PT ;  /* 0x0000000612037c10 */ /* 0x000fe4000b7fe4ff */
[----:B------:R-:W-:-:S04]  /*1b320*/  ISETP.GT.U32.AND P6, PT, R2, UR8, PT ;  /* 0x0000000802007c0c */ /* 0x000fc8000bfc4070 */
[----:B------:R-:W-:-:S13]  /*1b330*/  ISETP.GT.U32.AND.EX P6, PT, R3, UR7, PT, P6 ;  /* 0x0000000703007c0c */ /* 0x000fda000bfc4160 */
[----:B------:R-:W-:-:S04]  /*1b340*/  VOTE.ANY R16, PT, P6 ;  /* 0x0000000000107806 */ /* 0x000fc800030e0100 */
[----:B------:R-:W-:-:S13]  /*1b350*/  ISETP.NE.AND P6, PT, R16, RZ, PT ;  /* 0x000000ff1000720c */ /* 0x000fda0003fc5270 */
[----:B------:R-:W-:Y:S05]  /*1b360*/  @P6 BRA `(.L_x_328) ;  /* 0x0000000800786947 */ /* 0x000fea0003800000 */
[----:B------:R-:W-:Y:S01]  /*1b370*/  IMAD.MOV.U32 R19, RZ, RZ, R2 ;  /* 0x000000ffff137224 */ /* 0x000fe200078e0002 */
[----:B------:R-:W-:Y:S01]  /*1b380*/  MOV R20, R3 ;  /* 0x0000000300147202 */ /* 0x000fe20000000f00 */
[----:B------:R-:W-:Y:S01]  /*1b390*/  ULDC UR22, c[0x0][0x910] ;  /* 0x0002440000167ab9 */ /* 0x000fe20000000800 */
[----:B------:R-:W-:Y:S01]  /*1b3a0*/  ULDC UR23, c[0x0][0x8f4] ;  /* 0x00023d0000177ab9 */ /* 0x000fe20000000800 */
[----:B------:R-:W-:Y:S01]  /*1b3b0*/  ULDC UR4, c[0x0][0x8dc] ;  /* 0x0002370000047ab9 */ /* 0x000fe20000000800 */
[----:B------:R-:W-:Y:S01]  /*1b3c0*/  ULDC UR30, c[0x0][0x8d8] ;  /* 0x00023600001e7ab9 */ /* 0x000fe20000000800 */
[----:B------:R-:W-:Y:S01]  /*1b3d0*/  ULDC UR31, c[0x0][0x8f0] ;  /* 0x00023c00001f7ab9 */ /* 0x000fe20000000800 */
[----:B------:R-:W-:Y:S01]  /*1b3e0*/  ULDC.64 UR24, c[0x0][0x8d0] ;  /* 0x0002340000187ab9 */ /* 0x000fe20000000a00 */
[----:B------:R-:W-:-:S05]  /*1b3f0*/  ULDC.64 UR26, c[0x0][0x8e8] ;  /* 0x00023a00001a7ab9 */ /* 0x000fca0000000a00 */
.L_x_333:
[----:B------:R-:W-:Y:S01]  /*1b400*/  IMAD.MOV.U32 R11, RZ, RZ, R12 ;  /* 0x000000ffff0b7224 */ /* 0x000fe200078e000c */
[----:B------:R-:W-:Y:S01]  /*1b410*/  IADD3 R12, R12, 0x20, RZ ;  /* 0x000000200c0c7810 */ /* 0x000fe20007ffe0ff */
[----:B-----5:R-:W-:Y:S01]  /*1b420*/  IMAD.MOV.U32 R17, RZ, RZ, R0 ;  /* 0x000000ffff117224 */ /* 0x020fe200078e0000 */
[----:B------:R-:W-:Y:S02]  /*1b430*/  MOV R16, R8 ;  /* 0x0000000800107202 */ /* 0x000fe40000000f00 */
[----:B------:R-:W-:-:S13]  /*1b440*/  ISETP.GE.AND P6, PT, R12, UR22, PT ;  /* 0x000000160c007c0c */ /* 0x000fda000bfc6270 */
[----:B------:R-:W1:Y:S01]  /*1b450*/  @!P6 LDC.64 R2, c[0x0][0x918] ;  /* 0x00024600ff02eb82 */ /* 0x000e620000000a00 */
[----:B------:R-:W2:Y:S01]  /*1b460*/  SHFL.IDX PT, R20, R20, 0x1f, 0x1f ;  /* 0x03e01f0014147f89 */ /* 0x000ea200000e0000 */
[----:B------:R-:W-:-:S03]  /*1b470*/  @!P6 VIADD R7, R11, 0x20 ;  /* 0x000000200b07e836 */ /* 0x000fc60000000000 */
[----:B------:R-:W3:Y:S01]  /*1b480*/  SHFL.IDX PT, R19, R19, 0x1f, 0x1f ;  /* 0x03e01f0013137f89 */ /* 0x000ee200000e0000 */
[----:B------:R-:W-:Y:S01]  /*1b490*/  BSSY B0, `(.L_x_329) ;  /* 0x0000064000007945 */ /* 0x000fe20003800000 */
[----:B-1----:R-:W-:-:S05]  /*1b4a0*/  @!P6 IMAD.WIDE R2, R7, 0xc, R2 ;  /* 0x0000000c0702e825 */ /* 0x002fca00078e0202 */
[----:B------:R1:W5:Y:S04]  /*1b4b0*/  @!P6 LDG.E R8, desc[UR38][R2.64] ;  /* 0x000000260208e981 */ /* 0x000368000c1e1900 */
[----:B------:R1:W5:Y:S01]  /*1b4c0*/  @!P6 LDG.E R0, desc[UR38][R2.64+0x4] ;  /* 0x000004260200e981 */ /* 0x000362000c1e1900 */
[----:B------:R-:W-:Y:S01]  /*1b4d0*/  ISETP.GE.AND P6, PT, R11, UR22, PT ;  /* 0x000000160b007c0c */ /* 0x000fe2000bfc6270 */
[----:B------:R-:W-:Y:S01]  /*1b4e0*/  IMAD.MOV.U32 R7, RZ, RZ, RZ ;  /* 0x000000ffff077224 */ /* 0x000fe200078e00ff */
[----:B--2---:R-:W-:Y:S02]  /*1b4f0*/  R2UR UR6, R20 ;  /* 0x00000000140672ca */ /* 0x004fe400000e0000 */
[----:B---3--:R-:W-:Y:S02]  /*1b500*/  R2UR UR5, R19 ;  /* 0x00000000130572ca */ /* 0x008fe400000e0000 */
[----:B------:R-:W-:-:S07]  /*1b510*/  MOV R6, 0x7fffffff ;  /* 0x7fffffff00067802 */ /* 0x000fce0000000f00 */
[----:B-1----:R-:W-:Y:S06]  /*1b520*/  @P6 BRA `(.L_x_330) ;  /* 0x0000000400686947 */ /* 0x002fec0003800000 */
[----:B------:R-:W-:-:S04]  /*1b530*/  IADD3 R18, P6, R16, UR11, RZ ;  /* 0x0000000b10127c10 */ /* 0x000fc8000ffde0ff */
[----:B------:R-:W-:Y:S02]  /*1b540*/  LEA.HI.X.SX32 R23, R16, UR13, 0x1, P6 ;  /* 0x0000000d10177c11 */ /* 0x000fe4000b0f0eff */
[----:B------:R-:W-:Y:S02]  /*1b550*/  IABS R16, R9 ;  /* 0x0000000900107213 */ /* 0x000fe40000000000 */
[C---:B------:R-:W-:Y:S02]  /*1b560*/  IADD3 R20, P6, R17.reuse, UR12, RZ ;  /* 0x0000000c11147c10 */ /* 0x040fe4000ffde0ff */
[----:B------:R-:W1:Y:S02]  /*1b570*/  I2F.RP R2, R16 ;  /* 0x0000001000027306 */ /* 0x000e640000209400 */
[----:B------:R-:W-:Y:S02]  /*1b580*/  LEA.HI.X.SX32 R25, R17, UR14, 0x1, P6 ;  /* 0x0000000e11197c11 */ /* 0x000fe4000b0f0eff */
[----:B------:R-:W-:-:S04]  /*1b590*/  PLOP3.LUT P6, PT, PT, PT, UP0, 0x80, 0x0 ;  /* 0x000000000000781c */ /* 0x000fc80003fcf008 */
[----:B-1----:R-:W1:Y:S02]  /*1b5a0*/  MUFU.RCP R2, R2 ;  /* 0x0000000200027308 */ /* 0x002e640000001000 */
[----:B-1----:R-:W-:-:S06]  /*1b5b0*/  IADD3 R17, R2, 0xffffffe, RZ ;  /* 0x0ffffffe02117810 */ /* 0x002fcc0007ffe0ff */
[----:B------:R-:W1:Y:S02]  /*1b5c0*/  F2I.FTZ.U32.TRUNC.NTZ R17, R17 ;  /* 0x0000001100117305 */ /* 0x000e64000021f000 */
[----:B-1----:R-:W-:Y:S01]  /*1b5d0*/  IMAD.MOV R19, RZ, RZ, -R17 ;  /* 0x000000ffff137224 */ /* 0x002fe200078e0a11 */
[----:B------:R-:W-:Y:S06]  /*1b5e0*/  @!P6 BRA `(.L_x_331) ;  /* 0x00000000002ce947 */ /* 0x000fec0003800000 */
[----:B------:R-:W-:-:S04]  /*1b5f0*/  IADD3 R7, P6, R18, UR4, RZ ;  /* 0x0000000412077c10 */ /* 0x000fc8000ffde0ff */
[----:B------:R-:W-:-:S05]  /*1b600*/  IADD3.X R23, RZ, R23, RZ, P6, !PT ;  /* 0x00000017ff177210 */ /* 0x000fca00037fe4ff */
[----:B------:R-:W-:-:S04]  /*1b610*/  IMAD.WIDE.U32 R4, R23, UR24, RZ ;  /* 0x0000001817047c25 */ /* 0x000fc8000f8e00ff */
[----:B------:R-:W-:-:S04]  /*1b620*/  IMAD.WIDE.U32 R4, P6, R7, UR25, R4 ;  /* 0x0000001907047c25 */ /* 0x000fc8000f8c0004 */
[----:B------:R-:W-:Y:S01]  /*1b630*/  IMAD.WIDE.U32 R6, R7, UR24, RZ ;  /* 0x0000001807067c25 */ /* 0x000fe2000f8e00ff */
[----:B------:R-:W-:-:S03]  /*1b640*/  MOV R2, R5 ;  /* 0x0000000500027202 */ /* 0x000fc60000000f00 */
[----:B------:R-:W-:Y:S01]  /*1b650*/  IMAD.X R3, RZ, RZ, RZ, P6 ;  /* 0x000000ffff037224 */ /* 0x000fe200030e06ff */
[----:B------:R-:W-:-:S05]  /*1b660*/  IADD3 RZ, P6, R7, R4, RZ ;  /* 0x0000000407ff7210 */ /* 0x000fca0007fde0ff */
[----:B------:R-:W-:-:S04]  /*1b670*/  IMAD.WIDE.U32.X R2, R23, UR25, R2, P6 ;  /* 0x0000001917027c25 */ /* 0x000fc8000b0e0402 */
[----:B------:R-:W-:Y:S01]  /*1b680*/  IMAD.MOV.U32 R18, RZ, RZ, R2 ;  /* 0x000000ffff127224 */ /* 0x000fe200078e0002 */
[----:B------:R-:W-:-:S07]  /*1b690*/  MOV R23, R3 ;  /* 0x0000000300177202 */ /* 0x000fce0000000f00 */
.L_x_331:
        /* <DEDUP_REMOVED lines=12> */
.L_x_332:
[----:B------:R-:W-:Y:S01]  /*1b760*/  IABS R2, R9 ;  /* 0x0000000900027213 */ /* 0x000fe20000000000 */
[----:B------:R-:W-:Y:S01]  /*1b770*/  IMAD R5, R19, R16, RZ ;  /* 0x0000001013057224 */ /* 0x000fe200078e02ff */
[----:B------:R-:W-:Y:S01]  /*1b780*/  SHF.R.U64 R4, R20, UR31, R25 ;  /* 0x0000001f14047c19 */ /* 0x000fe20008001219 */
[----:B------:R-:W-:Y:S01]  /*1b790*/  IMAD.MOV.U32 R3, RZ, RZ, R17 ;  /* 0x000000ffff037224 */ /* 0x000fe200078e0011 */
[----:B------:R-:W-:Y:S01]  /*1b7a0*/  SHF.R.U64 R18, R18, UR30, R23 ;  /* 0x0000001e12127c19 */ /* 0x000fe20008001217 */
[----:B------:R-:W-:Y:S01]  /*1b7b0*/  IMAD.MOV R7, RZ, RZ, -R2 ;  /* 0x000000ffff077224 */ /* 0x000fe200078e0a02 */
[----:B------:R-:W-:Y:S02]  /*1b7c0*/  IADD3 R4, R4, UR17, RZ ;  /* 0x0000001104047c10 */ /* 0x000fe4000fffe0ff */
[----:B------:R-:W-:Y:S02]  /*1b7d0*/  MOV R2, RZ ;  /* 0x000000ff00027202 */ /* 0x000fe40000000f00 */
[----:B------:R-:W-:-:S03]  /*1b7e0*/  IABS R6, R4 ;  /* 0x0000000400067213 */ /* 0x000fc60000000000 */
[----:B------:R-:W-:Y:S01]  /*1b7f0*/  IMAD.HI.U32 R2, R17, R5, R2 ;  /* 0x0000000511027227 */ /* 0x000fe200078e0002 */
[----:B------:R-:W-:Y:S02]  /*1b800*/  IABS R17, R10 ;  /* 0x0000000a00117213 */ /* 0x000fe40000000000 */
[----:B------:R-:W-:Y:S01]  /*1b810*/  MOV R5, R6 ;  /* 0x0000000600057202 */ /* 0x000fe20000000f00 */
[----:B------:R-:W-:Y:S01]  /*1b820*/  IMAD.MOV.U32 R3, RZ, RZ, R7 ;  /* 0x000000ffff037224 */ /* 0x000fe200078e0007 */
[----:B------:R-:W1:Y:S01]  /*1b830*/  I2F.RP R6, R17 ;  /* 0x0000001100067306 */ /* 0x000e620000209400 */
[----:B------:R-:W-:Y:S02]  /*1b840*/  VIADD R7, R18, UR16 ;  /* 0x0000001012077c36 */ /* 0x000fe40008000000 */
[----:B------:R-:W-:-:S03]  /*1b850*/  IMAD.HI.U32 R2, R2, R5, RZ ;  /* 0x0000000502027227 */ /* 0x000fc600078e00ff */
[----:B------:R-:W-:Y:S01]  /*1b860*/  IABS R18, R7 ;  /* 0x0000000700127213 */ /* 0x000fe20000000000 */
[----:B------:R-:W-:-:S05]  /*1b870*/  IMAD R5, R2, R3, R5 ;  /* 0x0000000302057224 */ /* 0x000fca00078e0205 */
[----:B------:R-:W-:Y:S01]  /*1b880*/  ISETP.GT.U32.AND P6, PT, R16, R5, PT ;  /* 0x000000051000720c */ /* 0x000fe20003fc4070 */
[----:B-1----:R-:W1:-:S12]  /*1b890*/  MUFU.RCP R6, R6 ;  /* 0x0000000600067308 */ /* 0x002e580000001000 */
[----:B------:R-:W-:Y:S01]  /*1b8a0*/  @!P6 IADD3 R5, R5, -R16, RZ ;  /* 0x800000100505e210 */ /* 0x000fe20007ffe0ff */
[----:B-1----:R-:W-:-:S04]  /*1b8b0*/  VIADD R2, R6, 0xffffffe ;  /* 0x0ffffffe06027836 */ /* 0x002fc80000000000 */
[----:B------:R1:W2:Y:S02]  /*1b8c0*/  F2I.FTZ.U32.TRUNC.NTZ R3, R2 ;  /* 0x0000000200037305 */ /* 0x0002a4000021f000 */
[----:B-1----:R-:W-:Y:S02]  /*1b8d0*/  MOV R2, RZ ;  /* 0x000000ff00027202 */ /* 0x002fe40000000f00 */
[----:B--2---:R-:W-:-:S05]  /*1b8e0*/  IADD3 R20, RZ, -R3, RZ ;  /* 0x80000003ff147210 */ /* 0x004fca0007ffe0ff */
[----:B------:R-:W-:Y:S01]  /*1b8f0*/  IMAD R19, R20, R17, RZ ;  /* 0x0000001114137224 */ /* 0x000fe200078e02ff */
[----:B------:R-:W-:-:S03]  /*1b900*/  IABS R20, R10 ;  /* 0x0000000a00147213 */ /* 0x000fc60000000000 */
[----:B------:R-:W-:Y:S01]  /*1b910*/  IMAD.HI.U32 R6, R3, R19, R2 ;  /* 0x0000001303067227 */ /* 0x000fe200078e0002 */
[----:B------:R-:W-:-:S03]  /*1b920*/  MOV R3, R18 ;  /* 0x0000001200037202 */ /* 0x000fc60000000f00 */
[----:B------:R-:W-:Y:S02]  /*1b930*/  IMAD.MOV R20, RZ, RZ, -R20 ;  /* 0x000000ffff147224 */ /* 0x000fe400078e0a14 */
[----:B------:R-:W-:-:S04]  /*1b940*/  IMAD.HI.U32 R2, R6, R3, RZ ;  /* 0x0000000306027227 */ /* 0x000fc800078e00ff */
[----:B------:R-:W-:-:S04]  /*1b950*/  IMAD.MOV.U32 R18, RZ, RZ, R20 ;  /* 0x000000ffff127224 */ /* 0x000fc800078e0014 */
[----:B------:R-:W-:-:S05]  /*1b960*/  IMAD R2, R2, R18, R3 ;  /* 0x0000001202027224 */ /* 0x000fca00078e0203 */
[----:B------:R-:W-:-:S13]  /*1b970*/  ISETP.GT.U32.AND P6, PT, R17, R2, PT ;  /* 0x000000021100720c */ /* 0x000fda0003fc4070 */
[----:B------:R-:W-:Y:S02]  /*1b980*/  @!P6 IADD3 R2, R2, -R17, RZ ;  /* 0x800000110202e210 */ /* 0x000fe40007ffe0ff */
[----:B------:R-:W-:-:S13]  /*1b990*/  ISETP.GT.U32.AND P6, PT, R16, R5, PT ;  /* 0x000000051000720c */ /* 0x000fda0003fc4070 */
[----:B------:R-:W-:Y:S01]  /*1b9a0*/  @!P6 IMAD.IADD R5, R5, 0x1, -R16 ;  /* 0x000000010505e824 */ /* 0x000fe200078e0a10 */
[----:B------:R-:W-:-:S03]  /*1b9b0*/  ISETP.GT.U32.AND P6, PT, R17, R2, PT ;  /* 0x000000021100720c */ /* 0x000fc60003fc4070 */
[----:B------:R-:W-:-:S10]  /*1b9c0*/  IMAD.MOV.U32 R3, RZ, RZ, R5 ;  /* 0x000000ffff037224 */ /* 0x000fd400078e0005 */
[----:B------:R-:W-:Y:S02]  /*1b9d0*/  @!P6 IADD3 R2, R2, -R17, RZ ;  /* 0x800000110202e210 */ /* 0x000fe40007ffe0ff */
[----:B------:R-:W-:-:S13]  /*1b9e0*/  ISETP.GE.AND P6, PT, R4, RZ, PT ;  /* 0x000000ff0400720c */ /* 0x000fda0003fc6270 */
[----:B------:R-:W-:Y:S02]  /*1b9f0*/  @!P6 IADD3 R3, -R3, RZ, RZ ;  /* 0x000000ff0303e210 */ /* 0x000fe40007ffe1ff */
        /* <DEDUP_REMOVED lines=11> */
[----:B------:R-:W-:Y:S02]  /*1bab0*/  SHF.R.S32.HI R5, RZ, 0x1f, R4 ;  /* 0x0000001fff057819 */ /* 0x000fe40000011404 */
[----:B------:R-:W-:-:S07]  /*1bac0*/  SHF.R.S32.HI R7, RZ, 0x1f, R6 ;  /* 0x0000001fff077819 */ /* 0x000fce0000011406 */
.L_x_330:
[----:B------:R-:W-:Y:S05]  /*1bad0*/  BSYNC B0 ;  /* 0x0000000000007941 */ /* 0x000fea0003800000 */
.L_x_329:
[----:B------:R-:W1:Y:S04]  /*1bae0*/  SHFL.UP PT, R3, R6, 0x1, RZ ;  /* 0x0420000006037989 */ /* 0x000e6800000e00ff */
[----:B------:R-:W2:Y:S01]  /*1baf0*/  SHFL.UP PT, R2, R7, 0x1, RZ ;  /* 0x0420000007027989 */ /* 0x000ea200000e00ff */
[----:B-1----:R-:W-:Y:S02]  /*1bb00*/  SEL R3, R3, RZ, P1 ;  /* 0x000000ff03037207 */ /* 0x002fe40000800000 */
[----:B--2---:R-:W-:Y:S02]  /*1bb10*/  SEL R2, R2, RZ, P1 ;  /* 0x000000ff02027207 */ /* 0x004fe40000800000 */
[----:B------:R-:W-:-:S04]  /*1bb20*/  IADD3 R18, P6, R3, R6, RZ ;  /* 0x0000000603127210 */ /* 0x000fc80007fde0ff */
[----:B------:R-:W-:Y:S01]  /*1bb30*/  IADD3.X R17, R2, R7, RZ, P6, !PT ;  /* 0x0000000702117210 */ /* 0x000fe200037fe4ff */
[----:B------:R-:W1:Y:S04]  /*1bb40*/  SHFL.UP PT, R3, R18, 0x2, RZ ;  /* 0x0440000012037989 */ /* 0x000e6800000e00ff */
[----:B------:R-:W2:Y:S01]  /*1bb50*/  SHFL.UP PT, R2, R17, 0x2, RZ ;  /* 0x0440000011027989 */ /* 0x000ea200000e00ff */
[----:B-1----:R-:W-:Y:S02]  /*1bb60*/  SEL R3, R3, RZ, P2 ;  /* 0x000000ff03037207 */ /* 0x002fe40001000000 */
[----:B--2---:R-:W-:Y:S02]  /*1bb70*/  SEL R2, R2, RZ, P2 ;  /* 0x000000ff02027207 */ /* 0x004fe40001000000 */
[----:B------:R-:W-:-:S05]  /*1bb80*/  IADD3 R16, P6, R3, R18, RZ ;  /* 0x0000001203107210 */ /* 0x000fca0007fde0ff */
[----:B------:R-:W-:Y:S01]  /*1bb90*/  IMAD.X R23, R2, 0x1, R17, P6 ;  /* 0x0000000102177824 */ /* 0x000fe200030e0611 */
        /* <DEDUP_REMOVED lines=17> */
[----:B------:R-:W-:Y:S02]  /*1bcb0*/  IADD3.X R3, R16, R17, RZ, P6, !PT ;  /* 0x0000001110037210 */ /* 0x000fe400037fe4ff */
[----:B------:R-:W-:-:S04]  /*1bcc0*/  IADD3 R19, P6, R2, UR5, RZ ;  /* 0x0000000502137c10 */ /* 0x000fc8000ffde0ff */
[----:B------:R-:W-:Y:S02]  /*1bcd0*/  IADD3.X R20, R3, UR6, RZ, P6, !PT ;  /* 0x0000000603147c10 */ /* 0x000fe4000b7fe4ff */
[----:B------:R-:W-:-:S04]  /*1bce0*/  ISETP.GT.U32.AND P6, PT, R19, UR8, PT ;  /* 0x0000000813007c0c */ /* 0x000fc8000bfc4070 */
[----:B------:R-:W-:-:S13]  /*1bcf0*/  ISETP.GT.U32.AND.EX P6, PT, R20, UR7, PT, P6 ;  /* 0x0000000714007c0c */ /* 0x000fda000bfc4160 */
[----:B------:R-:W-:-:S04]  /*1bd00*/  VOTE.ANY R16, PT, P6 ;  /* 0x0000000000107806 */ /* 0x000fc800030e0100 */
[----:B------:R-:W-:-:S13]  /*1bd10*/  ISETP.NE.AND P6, PT, R16, RZ, PT ;  /* 0x000000ff1000720c */ /* 0x000fda0003fc5270 */
[----:B------:R-:W-:Y:S05]  /*1bd20*/  @!P6 BRA `(.L_x_333) ;  /* 0xfffffff400b4e947 */ /* 0x000fea000383ffff */
[----:B------:R-:W-:Y:S01]  /*1bd30*/  IMAD.MOV.U32 R19, RZ, RZ, R2 ;  /* 0x000000ffff137224 */ /* 0x000fe200078e0002 */
[----:B------:R-:W-:-:S07]  /*1bd40*/  MOV R18, R3 ;  /* 0x0000000300127202 */ /* 0x000fce0000000f00 */
.L_x_328:
[----:B------:R-:W1:Y:S08]  /*1bd50*/  BREV R16, R16 ;  /* 0x0000001000107301 */ /* 0x000e700000000000 */
[----:B-1----:R-:W1:Y:S02]  /*1bd60*/  FLO.U32.SH R17, R16 ;  /* 0x0000001000117300 */ /* 0x002e6400000e0400 */
[----:B-1----:R-:W1:Y:S02]  /*1bd70*/  SHFL.IDX PT, R11, R11, R17, 0x1f ;  /* 0x00001f110b0b7589 */ /* 0x002e6400000e0000 */
[----:B-1----:R-:W-:-:S13]  /*1bd80*/  R2UR UR4, R11 ;  /* 0x000000000b0472ca */ /* 0x002fda00000e0000 */
[----:B------:R-:W-:-:S05]  /*1bd90*/  VIADD R23, R21, UR4 ;  /* 0x0000000415177c36 */ /* 0x000fca0008000000 */
[----:B------:R-:W-:-:S13]  /*1bda0*/  ISETP.GE.AND P1, PT, R23, UR22, PT ;  /* 0x0000001617007c0c */ /* 0x000fda000bf26270 */
[----:B------:R-:W1:Y:S02]  /*1bdb0*/  @!P1 LDC.64 R2, c[0x0][0x918] ;  /* 0x00024600ff029b82 */ /* 0x000e640000000a00 */
[----:B-1----:R-:W-:-:S05]  /*1bdc0*/  @!P1 IMAD.WIDE R2, R23, 0xc, R2 ;  /* 0x0000000c17029825 */ /* 0x002fca00078e0202 */
[----:B-----5:R1:W5:Y:S04]  /*1bdd0*/  @!P1 LDG.E R8, desc[UR38][R2.64] ;  /* 0x0000002602089981 */ /* 0x020368000c1e1900 */
[----:B------:R1:W5:Y:S01]  /*1bde0*/  @!P1 LDG.E R0, desc[UR38][R2.64+0x4] ;  /* 0x0000042602009981 */ /* 0x000362000c1e1900 */
[----:B------:R-:W-:-:S03]  /*1bdf0*/  IADD3 R12, P1, P2, R19, UR5, -R6 ;  /* 0x00000005130c7c10 */ /* 0x000fc6000fa3e806 */
[----:B------:R-:W-:Y:S01]  /*1be00*/  SHFL.IDX PT, R6, R6, R17, 0x1f ;  /* 0x00001f1106067589 */ /* 0x000fe200000e0000 */
[----:B------:R-:W-:-:S03]  /*1be10*/  IADD3.X R18, R18, UR6, ~R7, P1, P2 ;  /* 0x0000000612127c10 */ /* 0x000fc60008fe4c07 */
[----:B------:R-:W2:Y:S04]  /*1be20*/  SHFL.IDX PT, R12, R12, R17, 0x1f ;  /* 0x00001f110c0c7589 */ /* 0x000ea800000e0000 */
[----:B------:R-:W3:Y:S04]  /*1be30*/  SHFL.IDX PT, R18, R18, R17, 0x1f ;  /* 0x00001f1112127589 */ /* 0x000ee800000e0000 */
[----:B------:R1:W4:Y:S04]  /*1be40*/  SHFL.IDX PT, R7, R7, R17, 0x1f ;  /* 0x00001f1107077589 */ /* 0x00032800000e0000 */
[----:B------:R1:W1:Y:S04]  /*1be50*/  SHFL.IDX PT, R5, R5, R17, 0x1f ;  /* 0x00001f1105057589 */ /* 0x00026800000e0000 */
[----:B------:R1:W1:Y:S01]  /*1be60*/  SHFL.IDX PT, R4, R4, R17, 0x1f ;  /* 0x00001f1104047589 */ /* 0x00026200000e0000 */
[----:B--2---:R-:W-:-:S02]  /*1be70*/  R2UR UR5, R12 ;  /* 0x000000000c0572ca */ /* 0x004fc400000e0000 */
[----:B---3--:R-:W-:-:S15]  /*1be80*/  R2UR UR6, R18 ;  /* 0x00000000120672ca */ /* 0x008fde00000e0000 */
.L_x_323:
[----:B-1----:R-:W1:Y:S01]  /*1be90*/  LDC R2, c[0x0][0x910] ;  /* 0x00024400ff027b82 */ /* 0x002e620000000800 */
[----:B------:R-:W-:Y:S01]  /*1bea0*/  UMOV UR22, 0xffffffff ;  /* 0xffffffff00167882 */ /* 0x000fe20000000000 */
[----:B------:R-:W-:Y:S01]  /*1beb0*/  UMOV UR23, 0xffffffff ;  /* 0xffffffff00177882 */ /* 0x000fe20000000000 */
[----:B------:R-:W-:Y:S01]  /*1bec0*/  UMOV UR24, 0xffffffff ;  /* 0xffffffff00187882 */ /* 0x000fe20000000000 */
[----:B------:R-:W-:Y:S02]  /*1bed0*/  MOV R19, RZ ;  /* 0x000000ff00137202 */ /* 0x000fe40000000f00 */
[----:B-1----:R-:W-:-:S13]  /*1bee0*/  ISETP.LE.AND P1, PT, R2, UR4, PT ;  /* 0x0000000402007c0c */ /* 0x002fda000bf23270 */
[----:B------:R-:W-:Y:S05]  /*1bef0*/  @P1 BRA `(.L_x_322) ;  /* 0x0000000000f01947 */ /* 0x000fea0003800000 */
[C---:B------:R-:W-:Y:S01]  /*1bf00*/  R2UR UR22, R4.reuse ;  /* 0x00000000041672ca */ /* 0x040fe200000e0000 */
[----:B------:R-:W-:Y:S01]  /*1bf10*/  UIADD3 UR24, UP1, -UR5, UR8, URZ ;  /* 0x0000000805187290 */ /* 0x000fe2000ff3e13f */
[----:B------:R-:W-:Y:S01]  /*1bf20*/  R2UR UR23, R5 ;  /* 0x00000000051772ca */ /* 0x000fe200000e0000 */
[----:B------:R-:W-:Y:S01]  /*1bf30*/  ULDC UR30, c[0x0][0x8c0] ;  /* 0x00023000001e7ab9 */ /* 0x000fe20000000800 */
[----:B------:R-:W-:Y:S01]  /*1bf40*/  ULDC UR32, c[0x0][0x8b0] ;  /* 0x00022c0000207ab9 */ /* 0x000fe20000000800 */
[----:B------:R-:W-:Y:S01]  /*1bf50*/  ULDC UR33, c[0x0][0x904] ;  /* 0x0002410000217ab9 */ /* 0x000fe20000000800 */
[----:B------:R-:W-:-:S03]  /*1bf60*/  SHF.R.U64 R2, R4, UR32, R5 ;  /* 0x0000002004027c19 */ /* 0x000fc60008001205 */
[----:B------:R-:W-:-:S04]  /*1bf70*/  UIADD3.X UR22, ~UR6, UR7, URZ, UP1, !UPT ;  /* 0x0000000706167290 */ /* 0x000fc80008ffe53f */
[----:B------:R-:W-:Y:S02]  /*1bf80*/  USHF.R.U32.HI UR31, URZ, UR30, UR22 ;  /* 0x0000001e3f1f7299 */ /* 0x000fe40008011616 */
[----:B------:R-:W-:Y:S02]  /*1bf90*/  USHF.R.U32.HI UR27, URZ, UR32, UR23 ;  /* 0x000000203f1b7299 */ /* 0x000fe40008011617 */
[----:B------:R-:W-:Y:S02]  /*1bfa0*/  USHF.R.U32.HI UR25, URZ, UR32, UR31 ;  /* 0x000000203f197299 */ /* 0x000fe4000801161f */
[----:B------:R-:W-:Y:S01]  /*1bfb0*/  USHF.R.U64 UR22, UR24, UR30, UR22 ;  /* 0x0000001e18167299 */ /* 0x000fe20008001216 */
[----:B------:R-:W-:Y:S01]  /*1bfc0*/  R2UR UR24, R2 ;  /* 0x00000000021872ca */ /* 0x000fe200000e0000 */
[----:B------:R-:W-:Y:S02]  /*1bfd0*/  USHF.R.U32.HI UR26, URZ, UR33, UR25 ;  /* 0x000000213f1a7299 */ /* 0x000fe40008011619 */
[----:B------:R-:W-:-:S02]  /*1bfe0*/  USHF.R.U64 UR23, UR22, UR32, UR31 ;  /* 0x0000002016177299 */ /* 0x000fc4000800121f */
[----:B------:R-:W-:Y:S02]  /*1bff0*/  ULOP3.LUT UR30, UR26, UR27, URZ, 0xfc, !UPT ;  /* 0x0000001b1a1e7292 */ /* 0x000fe4000f8efc3f */
[----:B------:R-:W-:-:S04]  /*1c000*/  USHF.R.U64 UR25, UR23, UR33, UR25 ;  /* 0x0000002117197299 */ /* 0x000fc80008001219 */
[----:B------:R-:W-:-:S13]  /*1c010*/  ISETP.NE.U32.AND P1, PT, RZ, UR30, PT ;  /* 0x0000001eff007c0c */ /* 0x000fda000bf25070 */
[----:B------:R-:W-:Y:S05]  /*1c020*/  @!P1 BRA `(.L_x_334) ;  /* 0x0000000000189947 */ /* 0x000fea0003800000 */
[----:B------:R-:W-:-:S07]  /*1c030*/  MOV R12, 0x1c050 ;  /* 0x0001c050000c7802 */ /* 0x000fce0000000f00 */
[----:B--2-45:R-:W-:Y:S05]  /*1c040*/  CALL.REL.NOINC `(.L_x_335) ;  /* 0x00000024002c7944 */ /* 0x034fea0003c00000 */
[----:B------:R-:W-:-:S04]  /*1c050*/  UIADD3 UR26, -UR27, URZ, URZ ;  /* 0x0000003f1b1a7290 */ /* 0x000fc8000fffe13f */
[----:B------:R-:W-:-:S03]  /*1c060*/  UIMAD UR25, UR24, UR26, UR25 ;  /* 0x0000001a181972a4 */ /* 0x000fc6000f8e0219 */
[----:B------:R-:W-:Y:S01]  /*1c070*/  UMOV UR24, UR27 ;  /* 0x0000001b00187c82 */ /* 0x000fe20008000000 */
[----:B------:R-:W-:Y:S08]  /*1c080*/  BRA `(.L_x_336) ;  /* 0x0000000000587947 */ /* 0x000ff00003800000 */
.L_x_334:
[----:B------:R-:W1:Y:S01]  /*1c090*/  I2F.U32.RP R2, UR24 ;  /* 0x0000001800027d06 */ /* 0x000e620008209000 */
[----:B------:R-:W-:Y:S01]  /*1c0a0*/  UMOV UR26, URZ ;  /* 0x0000003f001a7c82 */ /* 0x000fe20008000000 */
[----:B------:R-:W-:-:S06]  /*1c0b0*/  UISETP.NE.U32.AND UP4, UPT, UR24, URZ, UPT ;  /* 0x0000003f1800728c */ /* 0x000fcc000bf85070 */
[----:B-1----:R-:W1:Y:S02]  /*1c0c0*/  MUFU.RCP R2, R2 ;  /* 0x0000000200027308 */ /* 0x002e640000001000 */
[----:B-1----:R-:W-:-:S06]  /*1c0d0*/  VIADD R3, R2, 0xffffffe ;  /* 0x0ffffffe02037836 */ /* 0x002fcc0000000000 */
[----:B------:R-:W1:Y:S02]  /*1c0e0*/  F2I.FTZ.U32.TRUNC.NTZ R3, R3 ;  /* 0x0000000300037305 */ /* 0x000e64000021f000 */
[----:B-1----:R-:W-:-:S13]  /*1c0f0*/  R2UR UR27, R3 ;  /* 0x00000000031b72ca */ /* 0x002fda00000e0000 */
[----:B------:R-:W-:-:S04]  /*1c100*/  UIADD3 UR30, URZ, -UR27, URZ ;  /* 0x8000001b3f1e7290 */ /* 0x000fc8000fffe03f */
[----:B------:R-:W-:-:S04]  /*1c110*/  UIMAD UR30, UR30, UR24, URZ ;  /* 0x000000181e1e72a4 */ /* 0x000fc8000f8e023f */
[----:B------:R-:W-:-:S04]  /*1c120*/  UIMAD.WIDE.U32 UR26, UR27, UR30, UR26 ;  /* 0x0000001e1b1a72a5 */ /* 0x000fc8000f8e001a */
[----:B------:R-:W-:-:S04]  /*1c130*/  UIMAD.WIDE.U32 UR26, UR27, UR25, URZ ;  /* 0x000000191b1a72a5 */ /* 0x000fc8000f8e003f */
[----:B------:R-:W-:-:S04]  /*1c140*/  UIADD3 UR26, -UR27, URZ, URZ ;  /* 0x0000003f1b1a7290 */ /* 0x000fc8000fffe13f */
[----:B------:R-:W-:-:S04]  /*1c150*/  UIMAD UR26, UR24, UR26, UR25 ;  /* 0x0000001a181a72a4 */ /* 0x000fc8000f8e0219 */
[----:B------:R-:W-:-:S11]  /*1c160*/  UISETP.GE.U32.AND UP1, UPT, UR26, UR24, UPT ;  /* 0x000000181a00728c */ /* 0x000fd6000bf26070 */
[----:B------:R-:W-:Y:S02]  /*1c170*/  @UP1 UIADD3 UR26, UR26, -UR24, URZ ;  /* 0x800000181a1a1290 */ /* 0x000fe4000fffe03f */
[----:B------:R-:W-:Y:S02]  /*1c180*/  @UP1 UIADD3 UR27, UR27, 0x1, URZ ;  /* 0x000000011b1b1890 */ /* 0x000fe4000fffe03f */
[----:B------:R-:W-:-:S11]  /*1c190*/  UISETP.GE.U32.AND UP2, UPT, UR26, UR24, UPT ;  /* 0x000000181a00728c */ /* 0x000fd6000bf46070 */
[----:B------:R-:W-:Y:S02]  /*1c1a0*/  @UP2 UIADD3 UR27, UR27, 0x1, URZ ;  /* 0x000000011b1b2890 */ /* 0x000fe4000fffe03f */
[----:B------:R-:W-:-:S04]  /*1c1b0*/  @!UP4 ULOP3.LUT UR27, URZ, UR24, URZ, 0x33, !UPT ;  /* 0x000000183f1bc292 */ /* 0x000fc8000f8e333f */
[----:B------:R-:W-:-:S04]  /*1c1c0*/  UIADD3 UR26, -UR27, URZ, URZ ;  /* 0x0000003f1b1a7290 */ /* 0x000fc8000fffe13f */
[----:B------:R-:W-:-:S03]  /*1c1d0*/  UIMAD UR25, UR24, UR26, UR25 ;  /* 0x0000001a181972a4 */ /* 0x000fc6000f8e0219 */
[----:B------:R-:W-:-:S09]  /*1c1e0*/  UMOV UR24, UR27 ;  /* 0x0000001b00187c82 */ /* 0x000fd20008000000 */
.L_x_336:
[----:B------:R-:W-:Y:S01]  /*1c1f0*/  ULOP3.LUT UR23, UR23, UR20, URZ, 0xc0, !UPT ;  /* 0x0000001417177292 */ /* 0x000fe2000f8ec03f */
[----:B------:R-:W-:Y:S01]  /*1c200*/  MOV R19, 0x1 ;  /* 0x0000000100137802 */ /* 0x000fe20000000f00 */
[----:B------:R-:W-:Y:S02]  /*1c210*/  ULOP3.LUT UR22, UR22, UR18, URZ, 0xc0, !UPT ;  /* 0x0000001216167292 */ /* 0x000fe4000f8ec03f */
[----:B------:R-:W-:Y:S01]  /*1c220*/  UIMAD UR23, UR19, UR24, UR23 ;  /* 0x00000018131772a4 */ /* 0x000fe2000f8e0217 */
[----:B------:R-:W-:Y:S01]  /*1c230*/  ULDC UR27, c[0x0][0x8a8] ;  /* 0x00022a00001b7ab9 */ /* 0x000fe20000000800 */
[----:B------:R-:W-:Y:S01]  /*1c240*/  ULDC UR26, c[0x0][0x8b8] ;  /* 0x00022e00001a7ab9 */ /* 0x000fe20000000800 */
[----:B------:R-:W-:Y:S02]  /*1c250*/  UIMAD UR25, UR25, UR27, UR22 ;  /* 0x0000001b191972a4 */ /* 0x000fe4000f8e0216 */
[----:B------:R-:W-:Y:S01]  /*1c260*/  UIMAD UR23, UR23, UR26, UR52 ;  /* 0x0000001a171772a4 */ /* 0x000fe2000f8e0234 */
[----:B------:R-:W-:Y:S01]  /*1c270*/  @UP3 UMOV UR24, UR4 ;  /* 0x0000000400183c82 */ /* 0x000fe20008000000 */
[----:B------:R-:W-:-:S03]  /*1c280*/  @!UP3 UMOV UR24, UR4 ;  /* 0x000000040018bc82 */ /* 0x000fc60008000000 */
[----:B------:R-:W-:Y:S02]  /*1c290*/  @UP3 UMOV UR22, UR25 ;  /* 0x0000001900163c82 */ /* 0x000fe40008000000 */
[----:B------:R-:W-:Y:S01]  /*1c2a0*/  @!UP3 UMOV UR22, UR23 ;  /* 0x000000170016bc82 */ /* 0x000fe20008000000 */
[----:B------:R-:W-:-:S05]  /*1c2b0*/  @!UP3 UMOV UR23, UR25 ;  /* 0x000000190017bc82 */ /* 0x000fca0008000000 */
.L_x_322:
[----:B------:R-:W-:-:S06]  /*1c2c0*/  UISETP.NE.AND UP1, UPT, UR15, 0x3, UPT ;  /* 0x000000030f00788c */ /* 0x000fcc000bf25270 */
[----:B------:R-:W-:-:S13]  /*1c2d0*/  PLOP3.LUT P1, PT, PT, PT, UP1, 0x80, 0x0 ;  /* 0x000000000000781c */ /* 0x000fda0003f2f018 */
[----:B------:R-:W-:Y:S05]  /*1c2e0*/  @!P1 BRA `(.L_x_337) ;  /* 0x0000000000049947 */ /* 0x000fea0003800000 */
[----:B--2---:R-:W-:Y:S01]  /*1c2f0*/  BPT.TRAP 0x1 ;  /* 0x000000040000795c */ /* 0x004fe20000300000 */
.L_x_337:
[----:B------:R-:W1:Y:S01]  /*1c300*/  S2R R3, SR_CgaCtaId ;  /* 0x0000000000037919 */ /* 0x000e620000008800 */
[----:B------:R-:W-:-:S04]  /*1c310*/  MOV R2, 0x400 ;  /* 0x0000040000027802 */ /* 0x000fc80000000f00 */
[----:B-1----:R-:W-:Y:S02]  /*1c320*/  LEA R2, R3, R2, 0x18 ;  /* 0x0000000203027211 */ /* 0x002fe400078ec0ff */
[----:B------:R-:W-:-:S03]  /*1c330*/  SHF.L.U32 R3, R14, 0x1f, RZ ;  /* 0x0000001f0e037819 */ /* 0x000fc600000006ff */
[----:B------:R-:W-:-:S04]  /*1c340*/  IMAD R12, R13, 0x8, R2 ;  /* 0x000000080d0c7824 */ /* 0x000fc800078e0202 */
[----:B------:R-:W1:Y:S02]  /*1c350*/  SYNCS.PHASECHK.TRANS64.TRYWAIT P2, [R12+URZ+0x34440], R3 ;  /* 0x034440030c0075a7 */ /* 0x000e64000804017f */
[----:B-1----:R-:W-:Y:S05]  /*1c360*/  @!P2 BRA `(.L_x_338) ;  /* 0x0000001800c8a947 */ /* 0x002fea0003800000 */
.L_x_419:
[----:B------:R-:W-:Y:S01]  /*1c370*/  ELECT P2, URZ, PT ;  /* 0x00000000003f782f */ /* 0x000fe20003840000 */
[----:B------:R-:W-:-:S12]  /*1c380*/  BSSY B0, `(.L_x_339) ;  /* 0x0000010000007945 */ /* 0x000fd80003800000 */
[----:B------:R-:W-:Y:S05]  /*1c390*/  @!P2 BRA `(.L_x_340) ;  /* 0x000000000038a947 */ /* 0x000fea0003800000 */
[----:B-1----:R-:W-:Y:S01]  /*1c3a0*/  LEA R3, R13, R2, 0x4 ;  /* 0x000000020d037211 */ /* 0x002fe200078e20ff */
[----:B------:R-:W-:Y:S01]  /*1c3b0*/  IMAD.U32 R18, RZ, RZ, UR24 ;  /* 0x00000018ff127e24 */ /* 0x000fe2000f8e00ff */
[----:B------:R-:W-:Y:S01]  /*1c3c0*/  MOV R17, UR23 ;  /* 0x0000001700117c02 */ /* 0x000fe20008000f00 */
[----:B------:R-:W-:-:S05]  /*1c3d0*/  IMAD.U32 R16, RZ, RZ, UR22 ;  /* 0x00000016ff107e24 */ /* 0x000fca000f8e00ff */
[----:B------:R1:W-:Y:S01]  /*1c3e0*/  STS.128 [R3+0x34510], R16 ;  /* 0x0345101003007388 */ /* 0x0003e20000000c00 */
[----:B------:R-:W-:Y:S01]  /*1c3f0*/  @!PT LDS RZ, [RZ] ;  /* 0x00000000fffff984 */ /* 0x000fe20000000800 */
[----:B------:R-:W-:Y:S01]  /*1c400*/  @!PT LDS RZ, [RZ] ;  /* 0x00000000fffff984 */ /* 0x000fe20000000800 */
[----:B------:R-:W-:Y:S01]  /*1c410*/  @!PT LDS RZ, [RZ] ;  /* 0x00000000fffff984 */ /* 0x000fe20000000800 */
[----:B------:R-:W-:Y:S01]  /*1c420*/  @!PT LDS RZ, [RZ] ;  /* 0x00000000fffff984 */ /* 0x000fe20000000800 */
[----:B------:R3:W-:Y:S06]  /*1c430*/  MEMBAR.ALL.CTA ;  /* 0x0000000000007992 */ /* 0x0007ec0000008000 */
[----:B---3--:R-:W3:Y:S01]  /*1c440*/  FENCE.VIEW.ASYNC.S ;  /* 0x00000000000073c6 */ /* 0x008ee20000000000 */
[----:B------:R-:W-:Y:S05]  /*1c450*/  @!P1 BRA `(.L_x_341) ;  /* 0x0000000000049947 */ /* 0x000fea0003800000 */
[----:B--2---:R-:W-:Y:S01]  /*1c460*/  BPT.TRAP 0x1 ;  /* 0x000000040000795c */ /* 0x004fe20000300000 */
.L_x_341:
[----:B---3--:R3:W-:Y:S02]  /*1c470*/  SYNCS.ARRIVE.TRANS64.A1T0 RZ, [R12+URZ+0x34400], RZ ;  /* 0x034400ff0cff79a7 */ /* 0x0087e4000810003f */
.L_x_340:
[----:B--2---:R-:W-:Y:S05]  /*1c480*/  BSYNC B0 ;  /* 0x0000000000007941 */ /* 0x004fea0003800000 */
.L_x_339:
[----:B------:R-:W-:Y:S02]  /*1c490*/  ISETP.NE.AND P3, PT, R19, RZ, PT ;  /* 0x000000ff1300720c */ /* 0x000fe40003f65270 */
[----:B------:R-:W-:-:S04]  /*1c4a0*/  IADD3 R13, R13, 0x1, RZ ;  /* 0x000000010d0d7810 */ /* 0x000fc80007ffe0ff */
[----:B------:R-:W-:-:S04]  /*1c4b0*/  ISETP.NE.AND P2, PT, R13, 0x8, PT ;  /* 0x000000080d00780c */ /* 0x000fc80003f45270 */
[----:B-1----:R-:W-:Y:S02]  /*1c4c0*/  SEL R3, RZ, 0x1, P2 ;  /* 0x00000001ff037807 */ /* 0x002fe40001000000 */
[----:B------:R-:W-:Y:S02]  /*1c4d0*/  SEL R13, R13, RZ, P2 ;  /* 0x000000ff0d0d7207 */ /* 0x000fe40001000000 */
[----:B------:R-:W-:Y:S01]  /*1c4e0*/  LOP3.LUT R14, R14, R3, RZ, 0x3c, !PT ;  /* 0x000000030e0e7212 */ /* 0x000fe200078e3cff */
[----:B------:R-:W-:Y:S06]  /*1c4f0*/  @P3 BRA `(.L_x_342) ;  /* 0xffffffe000fc3947 */ /* 0x000fec000383ffff */
[----:B------:R-:W-:Y:S05]  /*1c500*/  @!P1 BRA `(.L_x_343) ;  /* 0x0000000000049947 */ /* 0x000fea0003800000 */
[----:B------:R-:W-:Y:S01]  /*1c510*/  BPT.TRAP 0x1 ;  /* 0x000000040000795c */ /* 0x000fe20000300000 */
.L_x_343:
[----:B------:R-:W-:Y:S01]  /*1c520*/  IMAD R3, R13, 0x8, R2 ;  /* 0x000000080d037824 */ /* 0x000fe200078e0202 */
[----:B-----5:R-:W-:-:S04]  /*1c530*/  SHF.L.U32 R0, R14, 0x1f, RZ ;  /* 0x0000001f0e007819 */ /* 0x020fc800000006ff */
[----:B------:R-:W1:Y:S02]  /*1c540*/  SYNCS.PHASECHK.TRANS64.TRYWAIT P0, [R3+URZ+0x34440], R0 ;  /* 0x03444000030075a7 */ /* 0x000e64000800017f */
[----:B-1----:R-:W-:Y:S05]  /*1c550*/  @!P0 BRA `(.L_x_344) ;  /* 0x0000001800608947 */ /* 0x002fea0003800000 */
.L_x_420:
[----:B------:R-:W-:Y:S05]  /*1c560*/  @!P1 BRA `(.L_x_345) ;  /* 0x0000000000049947 */ /* 0x000fea0003800000 */
[----:B------:R-:W-:Y:S01]  /*1c570*/  BPT.TRAP 0x1 ;  /* 0x000000040000795c */ /* 0x000fe20000300000 */
.L_x_345:
[----:B------:R-:W-:-:S04]  /*1c580*/  IADD3 R13, R13, 0x1, RZ ;  /* 0x000000010d0d7810 */ /* 0x000fc80007ffe0ff */
[----:B------:R-:W-:-:S04]  /*1c590*/  ISETP.NE.AND P0, PT, R13, 0x8, PT ;  /* 0x000000080d00780c */ /* 0x000fc80003f05270 */
[----:B-1----:R-:W-:Y:S02]  /*1c5a0*/  SEL R3, RZ, 0x1, P0 ;  /* 0x00000001ff037807 */ /* 0x002fe40000000000 */
[----:B------:R-:W-:Y:S02]  /*1c5b0*/  SEL R13, R13, RZ, P0 ;  /* 0x000000ff0d0d7207 */ /* 0x000fe40000000000 */
[----:B------:R-:W-:-:S03]  /*1c5c0*/  LOP3.LUT R14, R14, R3, RZ, 0x3c, !PT ;  /* 0x000000030e0e7212 */ /* 0x000fc600078e3cff */
[----:B------:R-:W-:Y:S01]  /*1c5d0*/  IMAD R3, R13, 0x8, R2 ;  /* 0x000000080d037824 */ /* 0x000fe200078e0202 */
[----:B------:R-:W-:-:S04]  /*1c5e0*/  SHF.L.U32 R0, R14, 0x1f, RZ ;  /* 0x0000001f0e007819 */ /* 0x000fc800000006ff */
[----:B------:R-:W1:Y:S02]  /*1c5f0*/  SYNCS.PHASECHK.TRANS64.TRYWAIT P0, [R3+URZ+0x34440], R0 ;  /* 0x03444000030075a7 */ /* 0x000e64000800017f */
[----:B-1----:R-:W-:Y:S05]  /*1c600*/  @!P0 BRA `(.L_x_346) ;  /* 0x0000001800488947 */ /* 0x002fea0003800000 */
.L_x_421:
[----:B------:R-:W-:Y:S05]  /*1c610*/  @!P1 BRA `(.L_x_347) ;  /* 0x0000000000049947 */ /* 0x000fea0003800000 */
[----:B------:R-:W-:Y:S01]  /*1c620*/  BPT.TRAP 0x1 ;  /* 0x000000040000795c */ /* 0x000fe20000300000 */
.L_x_347:
[----:B-1----:R-:W-:-:S04]  /*1c630*/  IADD3 R0, R13, 0x1, RZ ;  /* 0x000000010d007810 */ /* 0x002fc80007ffe0ff */
[----:B------:R-:W-:-:S04]  /*1c640*/  ISETP.NE.AND P0, PT, R0, 0x8, PT ;  /* 0x000000080000780c */ /* 0x000fc80003f05270 */
[----:B------:R-:W-:Y:S02]  /*1c650*/  SEL R3, RZ, 0x1, P0 ;  /* 0x00000001ff037807 */ /* 0x000fe40000000000 */
[----:B------:R-:W-:Y:S02]  /*1c660*/  SEL R5, R0, RZ, P0 ;  /* 0x000000ff00057207 */ /* 0x000fe40000000000 */
[----:B------:R-:W-:-:S03]  /*1c670*/  LOP3.LUT R14, R14, R3, RZ, 0x3c, !PT ;  /* 0x000000030e0e7212 */ /* 0x000fc600078e3cff */
[----:B------:R-:W-:Y:S01]  /*1c680*/  IMAD R3, R5, 0x8, R2 ;  /* 0x0000000805037824 */ /* 0x000fe200078e0202 */
[----:B------:R-:W-:-:S04]  /*1c690*/  SHF.L.U32 R0, R14, 0x1f, RZ ;  /* 0x0000001f0e007819 */ /* 0x000fc800000006ff */
[----:B------:R-:W1:Y:S02]  /*1c6a0*/  SYNCS.PHASECHK.TRANS64.TRYWAIT P0, [R3+URZ+0x34440], R0 ;  /* 0x03444000030075a7 */ /* 0x000e64000800017f */
[----:B-1----:R-:W-:Y:S05]  /*1c6b0*/  @!P0 BRA `(.L_x_348) ;  /* 0x0000001800308947 */ /* 0x002fea0003800000 */
.L_x_422:
[----:B------:R-:W-:Y:S05]  /*1c6c0*/  @!P1 BRA `(.L_x_349) ;  /* 0x0000000000049947 */ /* 0x000fea0003800000 */
[----:B------:R-:W-:Y:S01]  /*1c6d0*/  BPT.TRAP 0x1 ;  /* 0x000000040000795c */ /* 0x000fe20000300000 */
.L_x_349:
        /* <DEDUP_REMOVED lines=9> */
.L_x_423:
[----:B------:R-:W-:Y:S05]  /*1c770*/  @!P1 BRA `(.L_x_351) ;  /* 0x0000000000049947 */ /* 0x000fea0003800000 */
[----:B------:R-:W-:Y:S01]  /*1c780*/  BPT.TRAP 0x1 ;  /* 0x000000040000795c */ /* 0x000fe20000300000 */
.L_x_351:
        /* <DEDUP_REMOVED lines=9> */
.L_x_424:
[----:B------:R-:W-:Y:S05]  /*1c820*/  @!P1 BRA `(.L_x_353) ;  /* 0x0000000000049947 */ /* 0x000fea0003800000 */
[----:B------:R-:W-:Y:S01]  /*1c830*/  BPT.TRAP 0x1 ;  /* 0x000000040000795c */ /* 0x000fe20000300000 */
.L_x_353:
        /* <DEDUP_REMOVED lines=9> */
.L_x_425:
[----:B------:R-:W-:Y:S05]  /*1c8d0*/  @!P1 BRA `(.L_x_355) ;  /* 0x0000000000049947 */ /* 0x000fea0003800000 */
[----:B------:R-:W-:Y:S01]  /*1c8e0*/  BPT.TRAP 0x1 ;  /* 0x000000040000795c */ /* 0x000fe20000300000 */
.L_x_355:
[----:B-1----:R-:W-:-:S04]  /*1c8f0*/  IADD3 R0, R5, 0x1, RZ ;  /* 0x0000000105007810 */ /* 0x002fc80007ffe0ff */
[----:B------:R-:W-:-:S04]  /*1c900*/  ISETP.NE.AND P0, PT, R0, 0x8, PT ;  /* 0x000000080000780c */ /* 0x000fc80003f05270 */
[----:B------:R-:W-:Y:S02]  /*1c910*/  SEL R3, RZ, 0x1, P0 ;  /* 0x00000001ff037807 */ /* 0x000fe40000000000 */
[----:B------:R-:W-:Y:S02]  /*1c920*/  SEL R5, R0, RZ, P0 ;  /* 0x000000ff00057207 */ /* 0x000fe40000000000 */
[----:B----4-:R-:W-:-:S03]  /*1c930*/  LOP3.LUT R7, R14, R3, RZ, 0x3c, !PT ;  /* 0x000000030e077212 */ /* 0x010fc600078e3cff */
[----:B------:R-:W-:Y:S01]  /*1c940*/  IMAD R3, R5, 0x8, R2 ;  /* 0x0000000805037824 */ /* 0x000fe200078e0202 */
[----:B------:R-:W-:-:S04]  /*1c950*/  SHF.L.U32 R0, R7, 0x1f, RZ ;  /* 0x0000001f07007819 */ /* 0x000fc800000006ff */
[----:B------:R-:W1:Y:S02]  /*1c960*/  SYNCS.PHASECHK.TRANS64.TRYWAIT P0, [R3+URZ+0x34440], R0 ;  /* 0x03444000030075a7 */ /* 0x000e64000800017f */
[----:B-1----:R-:W-:Y:S05]  /*1c970*/  @!P0 BRA `(.L_x_356) ;  /* 0x0000001400d08947 */ /* 0x002fea0003800000 */
.L_x_426:
[----:B------:R-:W-:Y:S05]  /*1c980*/  @!P1 BRA `(.L_x_357) ;  /* 0x0000000000049947 */ /* 0x000fea0003800000 */
[----:B------:R-:W-:Y:S01]  /*1c990*/  BPT.TRAP 0x1 ;  /* 0x000000040000795c */ /* 0x000fe20000300000 */
.L_x_357:
[----:B-1----:R-:W-:-:S04]  /*1c9a0*/  IADD3 R0, R5, 0x1, RZ ;  /* 0x0000000105007810 */ /* 0x002fc80007ffe0ff */
[----:B------:R-:W-:-:S04]  /*1c9b0*/  ISETP.NE.AND P0, PT, R0, 0x8, PT ;  /* 0x000000080000780c */ /* 0x000fc80003f05270 */
[----:B------:R-:W-:Y:S02]  /*1c9c0*/  SEL R4, RZ, 0x1, P0 ;  /* 0x00000001ff047807 */ /* 0x000fe40000000000 */
[----:B------:R-:W-:Y:S02]  /*1c9d0*/  SEL R3, R0, RZ, P0 ;  /* 0x000000ff00037207 */ /* 0x000fe40000000000 */
[----:B------:R-:W-:-:S03]  /*1c9e0*/  LOP3.LUT R0, R7, R4, RZ, 0x3c, !PT ;  /* 0x0000000407007212 */ /* 0x000fc600078e3cff */
[----:B------:R-:W-:Y:S01]  /*1c9f0*/  IMAD R3, R3, 0x8, R2 ;  /* 0x0000000803037824 */ /* 0x000fe200078e0202 */
[----:B------:R-:W-:-:S07]  /*1ca00*/  SHF.L.U32 R0, R0, 0x1f, RZ ;  /* 0x0000001f00007819 */ /* 0x000fce00000006ff */
.L_x_358:
[----:B-1----:R1:W2:Y:S02]  /*1ca10*/  SYNCS.PHASECHK.TRANS64.TRYWAIT P0, [R3+URZ+0x34440], R0 ;  /* 0x03444000030075a7 */ /* 0x0022a4000800017f */
[----:B--2---:R-:W-:Y:S05]  /*1ca20*/  @!P0 NANOSLEEP.SYNCS 0x989680 ;  /* 0x009896800000895d */ /* 0x004fea0003900000 */
[----:B------:R-:W2:Y:S02]  /*1ca30*/  @!P0 SYNCS.PHASECHK.TRANS64 P0, [R3+URZ+0x34440], R0 ;  /* 0x03444000030085a7 */ /* 0x000ea4000800007f */
[----:B--2---:R-:W-:Y:S05]  /*1ca40*/  @P0 EXIT ;  /* 0x000000000000094d */ /* 0x004fea0003800000 */
[----:B------:R-:W-:Y:S05]  /*1ca50*/  BRA `(.L_x_358) ;  /* 0xfffffffc00ec7947 */ /* 0x000fea000383ffff */
.L_x_25:
[----:B-1----:R-:W-:-:S04]  /*1ca60*/  MOV R13, UR11 ;  /* 0x0000000b000d7c02 */ /* 0x002fc80008000f00 */
[----:B------:R1:W2:Y:S03]  /*1ca70*/  SYNCS.PHASECHK.TRANS64.TRYWAIT P1, [R13+URZ+0x34400], R12 ;  /* 0x0344000c0d0075a7 */ /* 0x0002a6000802017f */
[----:B--2---:R-:W-:Y:S05]  /*1ca80*/  @!P1 NANOSLEEP.SYNCS 0x989680 ;  /* 0x009896800000995d */ /* 0x004fea0003900000 */
[----:B------:R-:W2:Y:S02]  /*1ca90*/  @!P1 SYNCS.PHASECHK.TRANS64 P1, [R13+URZ+0x34400], R12 ;  /* 0x0344000c0d0095a7 */ /* 0x000ea4000802007f */
[----:B--2---:R-:W-:Y:S05]  /*1caa0*/  @!P1 BRA `(.L_x_25) ;  /* 0xfffffffc00ec9947 */ /* 0x004fea000383ffff */
[----:B------:R-:W-:Y:S05]  /*1cab0*/  BRA `(.L_x_359) ;  /* 0xfffffe6400887947 */ /* 0x000fea000383ffff */
.L_x_37:
[----:B------:R-:W-:-:S06]  /*1cac0*/  UIADD3 UR4, UR50, UR48, URZ ;  /* 0x0000003032047290 */ /* 0x000fcc000fffe03f */
[----:B-1----:R-:W-:-:S04]  /*1cad0*/  IMAD.U32 R0, RZ, RZ, UR4 ;  /* 0x00000004ff007e24 */ /* 0x002fc8000f8e00ff */
[----:B------:R1:W2:Y:S03]  /*1cae0*/  SYNCS.PHASECHK.TRANS64.TRYWAIT P0, [R0+URZ], R11 ;  /* 0x0000000b000075a7 */ /* 0x0002a6000800017f */
[----:B--2---:R-:W-:Y:S05]  /*1caf0*/  @!P0 NANOSLEEP.SYNCS 0x989680 ;  /* 0x009896800000895d */ /* 0x004fea0003900000 */
[----:B------:R-:W2:Y:S02]  /*1cb00*/  @!P0 SYNCS.PHASECHK.TRANS64 P0, [R0+URZ], R11 ;  /* 0x0000000b000085a7 */ /* 0x000ea4000800007f */
[----:B--2---:R-:W-:Y:S05]  /*1cb10*/  @!P0 BRA `(.L_x_37) ;  /* 0xfffffffc00e88947 */ /* 0x004fea000383ffff */
[----:B------:R-:W-:Y:S05]  /*1cb20*/  BRA `(.L_x_360) ;  /* 0xfffffe7000b87947 */ /* 0x000fea000383ffff */
.L_x_42:
[----:B---3--:R-:W-:-:S04]  /*1cb30*/  MOV R3, UR4 ;  /* 0x0000000400037c02 */ /* 0x008fc80008000f00 */
[----:B------:R3:W4:Y:S03]  /*1cb40*/  SYNCS.PHASECHK.TRANS64.TRYWAIT P0, [R3+URZ+0x34480], R0 ;  /* 0x03448000030075a7 */ /* 0x000726000800017f */
[----:B----4-:R-:W-:Y:S05]  /*1cb50*/  @!P0 NANOSLEEP.SYNCS 0x989680 ;  /* 0x009896800000895d */ /* 0x010fea0003900000 */
[----:B------:R-:W4:Y:S02]  /*1cb60*/  @!P0 SYNCS.PHASECHK.TRANS64 P0, [R3+URZ+0x34480], R0 ;  /* 0x03448000030085a7 */ /* 0x000f24000800007f */
[----:B----4-:R-:W-:Y:S05]  /*1cb70*/  @!P0 BRA `(.L_x_42) ;  /* 0xfffffffc00ec8947 */ /* 0x010fea000383ffff */
[----:B------:R-:W-:Y:S05]  /*1cb80*/  BRA `(.L_x_41) ;  /* 0xfffffe7c00707947 */ /* 0x000fea000383ffff */
.L_x_47:
[----:B---3--:R-:W-:-:S04]  /*1cb90*/  IMAD.U32 R9, RZ, RZ, UR6 ;  /* 0x00000006ff097e24 */ /* 0x008fc8000f8e00ff */
[----:B------:R3:W4:Y:S03]  /*1cba0*/  SYNCS.PHASECHK.TRANS64.TRYWAIT P0, [R9+URZ+0x34480], R4 ;  /* 0x03448004090075a7 */ /* 0x000726000800017f */
[----:B----4-:R-:W-:Y:S05]  /*1cbb0*/  @!P0 NANOSLEEP.SYNCS 0x989680 ;  /* 0x009896800000895d */ /* 0x010fea0003900000 */
[----:B------:R-:W4:Y:S02]  /*1cbc0*/  @!P0 SYNCS.PHASECHK.TRANS64 P0, [R9+URZ+0x34480], R4 ;  /* 0x03448004090085a7 */ /* 0x000f24000800007f */
[----:B----4-:R-:W-:Y:S05]  /*1cbd0*/  @!P0 BRA `(.L_x_47) ;  /* 0xfffffffc00ec8947 */ /* 0x010fea000383ffff */
[----:B------:R-:W-:Y:S05]  /*1cbe0*/  BRA `(.L_x_46) ;  /* 0xfffffed000647947 */ /* 0x000fea000383ffff */
.L_x_53:
[----:B------:R-:W-:-:S06]  /*1cbf0*/  UIADD3 UR4, UR50, UR48, URZ ;  /* 0x0000003032047290 */ /* 0x000fcc000fffe03f */
[----:B-1----:R-:W-:-:S04]  /*1cc00*/  MOV R2, UR4 ;  /* 0x0000000400027c02 */ /* 0x002fc80008000f00 */
[----:B------:R1:W3:Y:S03]  /*1cc10*/  SYNCS.PHASECHK.TRANS64.TRYWAIT P0, [R2+URZ+0x10], R0 ;  /* 0x00001000020075a7 */ /* 0x0002e6000800017f */
[----:B---3--:R-:W-:Y:S05]  /*1cc20*/  @!P0 NANOSLEEP.SYNCS 0x989680 ;  /* 0x009896800000895d */ /* 0x008fea0003900000 */
[----:B------:R-:W3:Y:S02]  /*1cc30*/  @!P0 SYNCS.PHASECHK.TRANS64 P0, [R2+URZ+0x10], R0 ;  /* 0x00001000020085a7 */ /* 0x000ee4000800007f */
[----:B---3--:R-:W-:Y:S05]  /*1cc40*/  @!P0 BRA `(.L_x_53) ;  /* 0xfffffffc00e88947 */ /* 0x008fea000383ffff */
[----:B------:R-:W-:Y:S05]  /*1cc50*/  BRA `(.L_x_361) ;  /* 0xffffff2c00107947 */ /* 0x000fea000383ffff */
.L_x_65:
[----:B------:R-:W-:-:S07]  /*1cc60*/  IMAD.MOV.U32 R15, RZ, RZ, -0x1 ;  /* 0xffffffffff0f7424 */ /* 0x000fce00078e00ff */
[----:B-123-5:R-:W-:Y:S05]  /*1cc70*/  WARPSYNC.COLLECTIVE R15, `(.L_x_362) ;  /* 0x000000000f0c7348 */ /* 0x02efea0003c00000 */
[----:B------:R-:W-:Y:S02]  /*1cc80*/  ELECT P6, UR62, PT ;  /* 0x00000000003e782f */ /* 0x000fe400038c0000 */
[----:B------:R-:W-:Y:S01]  /*1cc90*/  MOV R14, UR62 ;  /* 0x0000003e000e7c02 */ /* 0x000fe20008000f00 */
[----:B-123-5:R-:W-:Y:S10]  /*1cca0*/  ENDCOLLECTIVE ;  /* 0x000000000000791b */ /* 0x02eff40003800000 */
.L_x_362:
[----:B------:R-:W-:Y:S05]  /*1ccb0*/  BRA `(.L_x_363) ;  /* 0xffffff3000987947 */ /* 0x000fea000383ffff */
.L_x_67:
[----:B-1----:R-:W-:-:S04]  /*1ccc0*/  MOV R4, UR47 ;  /* 0x0000002f00047c02 */ /* 0x002fc80008000f00 */
[----:B------:R1:W3:Y:S03]  /*1ccd0*/  SYNCS.PHASECHK.TRANS64.TRYWAIT P2, [R4+URZ+0x344a0], R223 ;  /* 0x0344a0df040075a7 */ /* 0x0002e6000804017f */
[----:B---3--:R-:W-:Y:S05]  /*1cce0*/  @!P2 NANOSLEEP.SYNCS 0x989680 ;  /* 0x009896800000a95d */ /* 0x008fea0003900000 */
[----:B------:R-:W3:Y:S02]  /*1ccf0*/  @!P2 SYNCS.PHASECHK.TRANS64 P2, [R4+URZ+0x344a0], R223 ;  /* 0x0344a0df0400a5a7 */ /* 0x000ee4000804007f */
[----:B---3--:R-:W-:Y:S05]  /*1cd00*/  @!P2 BRA `(.L_x_67) ;  /* 0xfffffffc00eca947 */ /* 0x008fea000383ffff */
[----:B------:R-:W-:Y:S05]  /*1cd10*/  BRA `(.L_x_364) ;  /* 0xffffff3000a87947 */ /* 0x000fea000383ffff */
.L_x_73:
[----:B-1----:R-:W-:-:S04]  /*1cd20*/  IMAD.U32 R12, RZ, RZ, UR47 ;  /* 0x0000002fff0c7e24 */ /* 0x002fc8000f8e00ff */
[----:B------:R1:W2:Y:S03]  /*1cd30*/  SYNCS.PHASECHK.TRANS64.TRYWAIT P3, [R12+URZ+0x344a8], R223 ;  /* 0x0344a8df0c0075a7 */ /* 0x0002a6000806017f */
[----:B--2---:R-:W-:Y:S05]  /*1cd40*/  @!P3 NANOSLEEP.SYNCS 0x989680 ;  /* 0x009896800000b95d */ /* 0x004fea0003900000 */
[----:B------:R-:W2:Y:S02]  /*1cd50*/  @!P3 SYNCS.PHASECHK.TRANS64 P3, [R12+URZ+0x344a8], R223 ;  /* 0x0344a8df0c00b5a7 */ /* 0x000ea4000806007f */
[----:B--2---:R-:W-:Y:S05]  /*1cd60*/  @!P3 BRA `(.L_x_73) ;  /* 0xfffffffc00ecb947 */ /* 0x004fea000383ffff */
[----:B------:R-:W-:Y:S05]  /*1cd70*/  BRA `(.L_x_365) ;  /* 0xffffff3800487947 */ /* 0x000fea000383ffff */
.L_x_78:
[----:B-1----:R-:W-:-:S04]  /*1cd80*/  MOV R12, UR47 ;  /* 0x0000002f000c7c02 */ /* 0x002fc80008000f00 */
[----:B------:R1:W2:Y:S03]  /*1cd90*/  SYNCS.PHASECHK.TRANS64.TRYWAIT P3, [R12+URZ+0x344b0], R223 ;  /* 0x0344b0df0c0075a7 */ /* 0x0002a6000806017f */
[----:B--2---:R-:W-:Y:S05]  /*1cda0*/  @!P3 NANOSLEEP.SYNCS 0x989680 ;  /* 0x009896800000b95d */ /* 0x004fea0003900000 */
[----:B------:R-:W2:Y:S02]  /*1cdb0*/  @!P3 SYNCS.PHASECHK.TRANS64 P3, [R12+URZ+0x344b0], R223 ;  /* 0x0344b0df0c00b5a7 */ /* 0x000ea4000806007f */
[----:B--2---:R-:W-:Y:S05]  /*1cdc0*/  @!P3 BRA `(.L_x_78) ;  /* 0xfffffffc00ecb947 */ /* 0x004fea000383ffff */
[----:B------:R-:W-:Y:S05]  /*1cdd0*/  BRA `(.L_x_366) ;  /* 0xffffff3c00907947 */ /* 0x000fea000383ffff */
.L_x_83:
[----:B-1----:R-:W-:-:S04]  /*1cde0*/  IMAD.U32 R12, RZ, RZ, UR47 ;  /* 0x0000002fff0c7e24 */ /* 0x002fc8000f8e00ff */
[----:B------:R1:W2:Y:S03]  /*1cdf0*/  SYNCS.PHASECHK.TRANS64.TRYWAIT P3, [R12+URZ+0x344b8], R223 ;  /* 0x0344b8df0c0075a7 */ /* 0x0002a6000806017f */
[----:B--2---:R-:W-:Y:S05]  /*1ce00*/  @!P3 NANOSLEEP.SYNCS 0x989680 ;  /* 0x009896800000b95d */ /* 0x004fea0003900000 */
[----:B------:R-:W2:Y:S02]  /*1ce10*/  @!P3 SYNCS.PHASECHK.TRANS64 P3, [R12+URZ+0x344b8], R223 ;  /* 0x0344b8df0c00b5a7 */ /* 0x000ea4000806007f */
[----:B--2---:R-:W-:Y:S05]  /*1ce20*/  @!P3 BRA `(.L_x_83) ;  /* 0xfffffffc00ecb947 */ /* 0x004fea000383ffff */
[----:B------:R-:W-:Y:S05]  /*1ce30*/  BRA `(.L_x_367) ;  /* 0xffffff4000d87947 */ /* 0x000fea000383ffff */
.L_x_88:
[----:B-1----:R-:W-:-:S04]  /*1ce40*/  MOV R13, UR47 ;  /* 0x0000002f000d7c02 */ /* 0x002fc80008000f00 */
[----:B------:R1:W2:Y:S03]  /*1ce50*/  SYNCS.PHASECHK.TRANS64.TRYWAIT P3, [R13+URZ+0x344a0], R20 ;  /* 0x0344a0140d0075a7 */ /* 0x0002a6000806017f */
[----:B--2---:R-:W-:Y:S05]  /*1ce60*/  @!P3 NANOSLEEP.SYNCS 0x989680 ;  /* 0x009896800000b95d */ /* 0x004fea0003900000 */
[----:B------:R-:W2:Y:S02]  /*1ce70*/  @!P3 SYNCS.PHASECHK.TRANS64 P3, [R13+URZ+0x344a0], R20 ;  /* 0x0344a0140d00b5a7 */ /* 0x000ea4000806007f */
[----:B--2---:R-:W-:Y:S05]  /*1ce80*/  @!P3 BRA `(.L_x_88) ;  /* 0xfffffffc00ecb947 */ /* 0x004fea000383ffff */
[----:B------:R-:W-:Y:S05]  /*1ce90*/  BRA `(.L_x_368) ;  /* 0xffffff4800287947 */ /* 0x000fea000383ffff */
.L_x_93:
[----:B-1----:R-:W-:-:S04]  /*1cea0*/  IMAD.U32 R13, RZ, RZ, UR47 ;  /* 0x0000002fff0d7e24 */ /* 0x002fc8000f8e00ff */
[----:B------:R1:W2:Y:S03]  /*1ceb0*/  SYNCS.PHASECHK.TRANS64.TRYWAIT P3, [R13+URZ+0x344a8], R20 ;  /* 0x0344a8140d0075a7 */ /* 0x0002a6000806017f */
[----:B--2---:R-:W-:Y:S05]  /*1cec0*/  @!P3 NANOSLEEP.SYNCS 0x989680 ;  /* 0x009896800000b95d */ /* 0x004fea0003900000 */
[----:B------:R-:W2:Y:S02]  /*1ced0*/  @!P3 SYNCS.PHASECHK.TRANS64 P3, [R13+URZ+0x344a8], R20 ;  /* 0x0344a8140d00b5a7 */ /* 0x000ea4000806007f */
[----:B--2---:R-:W-:Y:S05]  /*1cee0*/  @!P3 BRA `(.L_x_93) ;  /* 0xfffffffc00ecb947 */ /* 0x004fea000383ffff */
[----:B------:R-:W-:Y:S05]  /*1cef0*/  BRA `(.L_x_369) ;  /* 0xffffff4c00b07947 */ /* 0x000fea000383ffff */
.L_x_98:
[----:B-1----:R-:W-:-:S04]  /*1cf00*/  MOV R13, UR47 ;  /* 0x0000002f000d7c02 */ /* 0x002fc80008000f00 */
[----:B------:R1:W2:Y:S03]  /*1cf10*/  SYNCS.PHASECHK.TRANS64.TRYWAIT P3, [R13+URZ+0x344b0], R20 ;  /* 0x0344b0140d0075a7 */ /* 0x0002a6000806017f */
[----:B--2---:R-:W-:Y:S05]  /*1cf20*/  @!P3 NANOSLEEP.SYNCS 0x989680 ;  /* 0x009896800000b95d */ /* 0x004fea0003900000 */
[----:B------:R-:W2:Y:S02]  /*1cf30*/  @!P3 SYNCS.PHASECHK.TRANS64 P3, [R13+URZ+0x344b0], R20 ;  /* 0x0344b0140d00b5a7 */ /* 0x000ea4000806007f */
[----:B--2---:R-:W-:Y:S05]  /*1cf40*/  @!P3 BRA `(.L_x_98) ;  /* 0xfffffffc00ecb947 */ /* 0x004fea000383ffff */
[----:B------:R-:W-:Y:S05]  /*1cf50*/  BRA `(.L_x_370) ;  /* 0xffffff5000f07947 */ /* 0x000fea000383ffff */
.L_x_103:
[----:B-1----:R-:W-:-:S04]  /*1cf60*/  IMAD.U32 R13, RZ, RZ, UR47 ;  /* 0x0000002fff0d7e24 */ /* 0x002fc8000f8e00ff */
[----:B------:R1:W2:Y:S03]  /*1cf70*/  SYNCS.PHASECHK.TRANS64.TRYWAIT P3, [R13+URZ+0x344b8], R20 ;  /* 0x0344b8140d0075a7 */ /* 0x0002a6000806017f */
[----:B--2---:R-:W-:Y:S05]  /*1cf80*/  @!P3 NANOSLEEP.SYNCS 0x989680 ;  /* 0x009896800000b95d */ /* 0x004fea0003900000 */
[----:B------:R-:W2:Y:S02]  /*1cf90*/  @!P3 SYNCS.PHASECHK.TRANS64 P3, [R13+URZ+0x344b8], R20 ;  /* 0x0344b8140d00b5a7 */ /* 0x000ea4000806007f */
[----:B--2---:R-:W-:Y:S05]  /*1cfa0*/  @!P3 BRA `(.L_x_103) ;  /* 0xfffffffc00ecb947 */ /* 0x004fea000383ffff */
[----:B------:R-:W-:Y:S05]  /*1cfb0*/  BRA `(.L_x_371) ;  /* 0xffffff5800307947 */ /* 0x000fea000383ffff */
.L_x_108:
[----:B-1----:R-:W-:-:S04]  /*1cfc0*/  MOV R12, UR47 ;  /* 0x0000002f000c7c02 */ /* 0x002fc80008000f00 */
[----:B------:R1:W2:Y:S03]  /*1cfd0*/  SYNCS.PHASECHK.TRANS64.TRYWAIT P3, [R12+URZ+0x344a0], R223 ;  /* 0x0344a0df0c0075a7 */ /* 0x0002a6000806017f */
[----:B--2---:R-:W-:Y:S05]  /*1cfe0*/  @!P3 NANOSLEEP.SYNCS 0x989680 ;  /* 0x009896800000b95d */ /* 0x004fea0003900000 */
[----:B------:R-:W2:Y:S02]  /*1cff0*/  @!P3 SYNCS.PHASECHK.TRANS64 P3, [R12+URZ+0x344a0], R223 ;  /* 0x0344a0df0c00b5a7 */ /* 0x000ea4000806007f */
[----:B--2---:R-:W-:Y:S05]  /*1d000*/  @!P3 BRA `(.L_x_108) ;  /* 0xfffffffc00ecb947 */ /* 0x004fea000383ffff */
[----:B------:R-:W-:Y:S05]  /*1d010*/  BRA `(.L_x_372) ;  /* 0xffffff5c00707947 */ /* 0x000fea000383ffff */
.L_x_113:
[----:B-1----:R-:W-:-:S04]  /*1d020*/  IMAD.U32 R12, RZ, RZ, UR47 ;  /* 0x0000002fff0c7e24 */ /* 0x002fc8000f8e00ff */
[----:B------:R1:W2:Y:S03]  /*1d030*/  SYNCS.PHASECHK.TRANS64.TRYWAIT P3, [R12+URZ+0x344a8], R223 ;  /* 0x0344a8df0c0075a7 */ /* 0x0002a6000806017f */
[----:B--2---:R-:W-:Y:S05]  /*1d040*/  @!P3 NANOSLEEP.SYNCS 0x989680 ;  /* 0x009896800000b95d */ /* 0x004fea0003900000 */
[----:B------:R-:W2:Y:S02]  /*1d050*/  @!P3 SYNCS.PHASECHK.TRANS64 P3, [R12+URZ+0x344a8], R223 ;  /* 0x0344a8df0c00b5a7 */ /* 0x000ea4000806007f */
[----:B--2---:R-:W-:Y:S05]  /*1d060*/  @!P3 BRA `(.L_x_113) ;  /* 0xfffffffc00ecb947 */ /* 0x004fea000383ffff */
[----:B------:R-:W-:Y:S05]  /*1d070*/  BRA `(.L_x_373) ;  /* 0xffffff6000f07947 */ /* 0x000fea000383ffff */
.L_x_118:
[----:B-1----:R-:W-:-:S04]  /*1d080*/  MOV R12, UR47 ;  /* 0x0000002f000c7c02 */ /* 0x002fc80008000f00 */
[----:B------:R1:W2:Y:S03]  /*1d090*/  SYNCS.PHASECHK.TRANS64.TRYWAIT P3, [R12+URZ+0x344b0], R223 ;  /* 0x0344b0df0c0075a7 */ /* 0x0002a6000806017f */
[----:B--2---:R-:W-:Y:S05]  /*1d0a0*/  @!P3 NANOSLEEP.SYNCS 0x989680 ;  /* 0x009896800000b95d */ /* 0x004fea0003900000 */
[----:B------:R-:W2:Y:S02]  /*1d0b0*/  @!P3 SYNCS.PHASECHK.TRANS64 P3, [R12+URZ+0x344b0], R223 ;  /* 0x0344b0df0c00b5a7 */ /* 0x000ea4000806007f */
[----:B--2---:R-:W-:Y:S05]  /*1d0c0*/  @!P3 BRA `(.L_x_118) ;  /* 0xfffffffc00ecb947 */ /* 0x004fea000383ffff */
[----:B------:R-:W-:Y:S05]  /*1d0d0*/  BRA `(.L_x_374) ;  /* 0xffffff6800307947 */ /* 0x000fea000383ffff */
.L_x_123:
[----:B-1----:R-:W-:-:S04]  /*1d0e0*/  IMAD.U32 R12, RZ, RZ, UR47 ;  /* 0x0000002fff0c7e24 */ /* 0x002fc8000f8e00ff */
[----:B------:R1:W2:Y:S03]  /*1d0f0*/  SYNCS.PHASECHK.TRANS64.TRYWAIT P3, [R12+URZ+0x344b8], R223 ;  /* 0x0344b8df0c0075a7 */ /* 0x0002a6000806017f */
[----:B--2---:R-:W-:Y:S05]  /*1d100*/  @!P3 NANOSLEEP.SYNCS 0x989680 ;  /* 0x009896800000b95d */ /* 0x004fea0003900000 */
[----:B------:R-:W2:Y:S02]  /*1d110*/  @!P3 SYNCS.PHASECHK.TRANS64 P3, [R12+URZ+0x344b8], R223 ;  /* 0x0344b8df0c00b5a7 */ /* 0x000ea4000806007f */
[----:B--2---:R-:W-:Y:S05]  /*1d120*/  @!P3 BRA `(.L_x_123) ;  /* 0xfffffffc00ecb947 */ /* 0x004fea000383ffff */
[----:B------:R-:W-:Y:S05]  /*1d130*/  BRA `(.L_x_375) ;  /* 0xffffff6c00707947 */ /* 0x000fea000383ffff */
.L_x_128:
[----:B-1----:R-:W-:-:S04]  /*1d140*/  MOV R13, UR47 ;  /* 0x0000002f000d7c02 */ /* 0x002fc80008000f00 */
[----:B------:R1:W2:Y:S03]  /*1d150*/  SYNCS.PHASECHK.TRANS64.TRYWAIT P3, [R13+URZ+0x344a0], R20 ;  /* 0x0344a0140d0075a7 */ /* 0x0002a6000806017f */
[----:B--2---:R-:W-:Y:S05]  /*1d160*/  @!P3 NANOSLEEP.SYNCS 0x989680 ;  /* 0x009896800000b95d */ /* 0x004fea0003900000 */
[----:B------:R-:W2:Y:S02]  /*1d170*/  @!P3 SYNCS.PHASECHK.TRANS64 P3, [R13+URZ+0x344a0], R20 ;  /* 0x0344a0140d00b5a7 */ /* 0x000ea4000806007f */
[----:B--2---:R-:W-:Y:S05]  /*1d180*/  @!P3 BRA `(.L_x_128) ;  /* 0xfffffffc00ecb947 */ /* 0x004fea000383ffff */
[----:B------:R-:W-:Y:S05]  /*1d190*/  BRA `(.L_x_376) ;  /* 0xffffff7000b07947 */ /* 0x000fea000383ffff */
.L_x_133:
[----:B-1----:R-:W-:-:S04]  /*1d1a0*/  IMAD.U32 R13, RZ, RZ, UR47 ;  /* 0x0000002fff0d7e24 */ /* 0x002fc8000f8e00ff */
[----:B------:R1:W2:Y:S03]  /*1d1b0*/  SYNCS.PHASECHK.TRANS64.TRYWAIT P3, [R13+URZ+0x344a8], R20 ;  /* 0x0344a8140d0075a7 */ /* 0x0002a6000806017f */
[----:B--2---:R-:W-:Y:S05]  /*1d1c0*/  @!P3 NANOSLEEP.SYNCS 0x989680 ;  /* 0x009896800000b95d */ /* 0x004fea0003900000 */
[----:B------:R-:W2:Y:S02]  /*1d1d0*/  @!P3 SYNCS.PHASECHK.TRANS64 P3, [R13+URZ+0x344a8], R20 ;  /* 0x0344a8140d00b5a7 */ /* 0x000ea4000806007f */
[----:B--2---:R-:W-:Y:S05]  /*1d1e0*/  @!P3 BRA `(.L_x_133) ;  /* 0xfffffffc00ecb947 */ /* 0x004fea000383ffff */
[----:B------:R-:W-:Y:S05]  /*1d1f0*/  BRA `(.L_x_377) ;  /* 0xffffff7800307947 */ /* 0x000fea000383ffff */
.L_x_138:
[----:B-1----:R-:W-:-:S04]  /*1d200*/  MOV R13, UR47 ;  /* 0x0000002f000d7c02 */ /* 0x002fc80008000f00 */
[----:B------:R1:W2:Y:S03]  /*1d210*/  SYNCS.PHASECHK.TRANS64.TRYWAIT P3, [R13+URZ+0x344b0], R20 ;  /* 0x0344b0140d0075a7 */ /* 0x0002a6000806017f */
[----:B--2---:R-:W-:Y:S05]  /*1d220*/  @!P3 NANOSLEEP.SYNCS 0x989680 ;  /* 0x009896800000b95d */ /* 0x004fea0003900000 */
[----:B------:R-:W2:Y:S02]  /*1d230*/  @!P3 SYNCS.PHASECHK.TRANS64 P3, [R13+URZ+0x344b0], R20 ;  /* 0x0344b0140d00b5a7 */ /* 0x000ea4000806007f */
[----:B--2---:R-:W-:Y:S05]  /*1d240*/  @!P3 BRA `(.L_x_138) ;  /* 0xfffffffc00ecb947 */ /* 0x004fea000383ffff */
[----:B------:R-:W-:Y:S05]  /*1d250*/  BRA `(.L_x_378) ;  /* 0xffffff7c00707947 */ /* 0x000fea000383ffff */
.L_x_143:
[----:B-1----:R-:W-:-:S04]  /*1d260*/  IMAD.U32 R13, RZ, RZ, UR47 ;  /* 0x0000002fff0d7e24 */ /* 0x002fc8000f8e00ff */
[----:B------:R1:W2:Y:S03]  /*1d270*/  SYNCS.PHASECHK.TRANS64.TRYWAIT P3, [R13+URZ+0x344b8], R20 ;  /* 0x0344b8140d0075a7 */ /* 0x0002a6000806017f */
[----:B--2---:R-:W-:Y:S05]  /*1d280*/  @!P3 NANOSLEEP.SYNCS 0x989680 ;  /* 0x009896800000b95d */ /* 0x004fea0003900000 */
[----:B------:R-:W2:Y:S02]  /*1d290*/  @!P3 SYNCS.PHASECHK.TRANS64 P3, [R13+URZ+0x344b8], R20 ;  /* 0x0344b8140d00b5a7 */ /* 0x000ea4000806007f */
[----:B--2---:R-:W-:Y:S05]  /*1d2a0*/  @!P3 BRA `(.L_x_143) ;  /* 0xfffffffc00ecb947 */ /* 0x004fea000383ffff */
[----:B------:R-:W-:Y:S05]  /*1d2b0*/  BRA `(.L_x_379) ;  /* 0xffffff8000b07947 */ /* 0x000fea000383ffff */
.L_x_148:
[----:B-1----:R-:W-:-:S04]  /*1d2c0*/  MOV R3, UR4 ;  /* 0x0000000400037c02 */ /* 0x002fc80008000f00 */
[----:B------:R1:W2:Y:S03]  /*1d2d0*/  SYNCS.PHASECHK.TRANS64.TRYWAIT P2, [R3+URZ+0x34400], R0 ;  /* 0x03440000030075a7 */ /* 0x0002a6000804017f */
[----:B--2---:R-:W-:Y:S05]  /*1d2e0*/  @!P2 NANOSLEEP.SYNCS 0x989680 ;  /* 0x009896800000a95d */ /* 0x004fea0003900000 */
[----:B------:R-:W2:Y:S02]  /*1d2f0*/  @!P2 SYNCS.PHASECHK.TRANS64 P2, [R3+URZ+0x34400], R0 ;  /* 0x034400000300a5a7 */ /* 0x000ea4000804007f */
[----:B--2---:R-:W-:Y:S05]  /*1d300*/  @!P2 BRA `(.L_x_148) ;  /* 0xfffffffc00eca947 */ /* 0x004fea000383ffff */
[----:B------:R-:W-:Y:S05]  /*1d310*/  BRA `(.L_x_380) ;  /* 0xffffff88000c7947 */ /* 0x000fea000383ffff */
.L_x_152:
[----:B--2---:R-:W-:-:S04]  /*1d320*/  IMAD.U32 R3, RZ, RZ, UR4 ;  /* 0x00000004ff037e24 */ /* 0x004fc8000f8e00ff */
[----:B------:R2:W3:Y:S03]  /*1d330*/  SYNCS.PHASECHK.TRANS64.TRYWAIT P2, [R3+URZ+0x34400], R2 ;  /* 0x03440002030075a7 */ /* 0x0004e6000804017f */
[----:B---3--:R-:W-:Y:S05]  /*1d340*/  @!P2 NANOSLEEP.SYNCS 0x989680 ;  /* 0x009896800000a95d */ /* 0x008fea0003900000 */
[----:B------:R-:W3:Y:S02]  /*1d350*/  @!P2 SYNCS.PHASECHK.TRANS64 P2, [R3+URZ+0x34400], R2 ;  /* 0x034400020300a5a7 */ /* 0x000ee4000804007f */
[----:B---3--:R-:W-:Y:S05]  /*1d360*/  @!P2 BRA `(.L_x_152) ;  /* 0xfffffffc00eca947 */ /* 0x008fea000383ffff */
[----:B------:R-:W-:Y:S05]  /*1d370*/  BRA `(.L_x_381) ;  /* 0xffffff8800b47947 */ /* 0x000fea000383ffff */
.L_x_170:
[----:B-1----:R-:W-:-:S04]  /*1d380*/  MOV R3, UR6 ;  /* 0x0000000600037c02 */ /* 0x002fc80008000f00 */
[----:B------:R1:W2:Y:S03]  /*1d390*/  SYNCS.PHASECHK.TRANS64.TRYWAIT P0, [R3+URZ+0x344e8], R0 ;  /* 0x0344e800030075a7 */ /* 0x0002a6000800017f */
[----:B--2---:R-:W-:Y:S05]  /*1d3a0*/  @!P0 NANOSLEEP.SYNCS 0x989680 ;  /* 0x009896800000895d */ /* 0x004fea0003900000 */
[----:B------:R-:W2:Y:S02]  /*1d3b0*/  @!P0 SYNCS.PHASECHK.TRANS64 P0, [R3+URZ+0x344e8], R0 ;  /* 0x0344e800030085a7 */ /* 0x000ea4000800007f */
[----:B--2---:R-:W-:Y:S05]  /*1d3c0*/  @!P0 BRA `(.L_x_170) ;  /* 0xfffffffc00ec8947 */ /* 0x004fea000383ffff */
[----:B------:R-:W-:Y:S05]  /*1d3d0*/  BRA `(.L_x_382) ;  /* 0xffffff98000c7947 */ /* 0x000fea000383ffff */
.L_x_172:
[----:B-1----:R-:W-:-:S04]  /*1d3e0*/  IMAD.U32 R6, RZ, RZ, UR7 ;  /* 0x00000007ff067e24 */ /* 0x002fc8000f8e00ff */
[----:B------:R1:W2:Y:S03]  /*1d3f0*/  SYNCS.PHASECHK.TRANS64.TRYWAIT P0, [R6+URZ+0x34400], R3 ;  /* 0x03440003060075a7 */ /* 0x0002a6000800017f */
[----:B--2---:R-:W-:Y:S05]  /*1d400*/  @!P0 NANOSLEEP.SYNCS 0x989680 ;  /* 0x009896800000895d */ /* 0x004fea0003900000 */
[----:B------:R-:W2:Y:S02]  /*1d410*/  @!P0 SYNCS.PHASECHK.TRANS64 P0, [R6+URZ+0x34400], R3 ;  /* 0x03440003060085a7 */ /* 0x000ea4000800007f */
[----:B--2---:R-:W-:Y:S05]  /*1d420*/  @!P0 BRA `(.L_x_172) ;  /* 0xfffffffc00ec8947 */ /* 0x004fea000383ffff */
[----:B------:R-:W-:Y:S05]  /*1d430*/  BRA `(.L_x_383) ;  /* 0xffffff9800387947 */ /* 0x000fea000383ffff */
.L_x_178:
[----:B--2---:R-:W-:-:S04]  /*1d440*/  MOV R3, UR6 ;  /* 0x0000000600037c02 */ /* 0x004fc80008000f00 */
[----:B------:R2:W3:Y:S03]  /*1d450*/  SYNCS.PHASECHK.TRANS64.TRYWAIT P1, [R3+URZ+0x344c0], R8 ;  /* 0x0344c008030075a7 */ /* 0x0004e6000802017f */
[----:B---3--:R-:W-:Y:S05]  /*1d460*/  @!P1 NANOSLEEP.SYNCS 0x989680 ;  /* 0x009896800000995d */ /* 0x008fea0003900000 */
[----:B------:R-:W3:Y:S02]  /*1d470*/  @!P1 SYNCS.PHASECHK.TRANS64 P1, [R3+URZ+0x344c0], R8 ;  /* 0x0344c008030095a7 */ /* 0x000ee4000802007f */
[----:B---3--:R-:W-:Y:S05]  /*1d480*/  @!P1 BRA `(.L_x_178) ;  /* 0xfffffffc00ec9947 */ /* 0x008fea000383ffff */
[----:B------:R-:W-:Y:S05]  /*1d490*/  BRA `(.L_x_384) ;  /* 0xffffff9800e47947 */ /* 0x000fea000383ffff */
.L_x_184:
[----:B--2---:R-:W-:-:S04]  /*1d4a0*/  IMAD.U32 R3, RZ, RZ, UR6 ;  /* 0x00000006ff037e24 */ /* 0x004fc8000f8e00ff */
[----:B------:R2:W4:Y:S03]  /*1d4b0*/  SYNCS.PHASECHK.TRANS64.TRYWAIT P1, [R3+URZ+0x344c8], R8 ;  /* 0x0344c808030075a7 */ /* 0x000526000802017f */
[----:B----4-:R-:W-:Y:S05]  /*1d4c0*/  @!P1 NANOSLEEP.SYNCS 0x989680 ;  /* 0x009896800000995d */ /* 0x010fea0003900000 */
[----:B------:R-:W4:Y:S02]  /*1d4d0*/  @!P1 SYNCS.PHASECHK.TRANS64 P1, [R3+URZ+0x344c8], R8 ;  /* 0x0344c808030095a7 */ /* 0x000f24000802007f */
[----:B----4-:R-:W-:Y:S05]  /*1d4e0*/  @!P1 BRA `(.L_x_184) ;  /* 0xfffffffc00ec9947 */ /* 0x010fea000383ffff */
[----:B------:R-:W-:Y:S05]  /*1d4f0*/  BRA `(.L_x_385) ;  /* 0xffffff9c00207947 */ /* 0x000fea000383ffff */
.L_x_190:
[----:B-12---:R-:W-:-:S04]  /*1d500*/  MOV R3, UR6 ;  /* 0x0000000600037c02 */ /* 0x006fc80008000f00 */
[----:B------:R1:W2:Y:S03]  /*1d510*/  SYNCS.PHASECHK.TRANS64.TRYWAIT P1, [R3+URZ+0x344d0], R8 ;  /* 0x0344d008030075a7 */ /* 0x0002a6000802017f */
[----:B--2---:R-:W-:Y:S05]  /*1d520*/  @!P1 NANOSLEEP.SYNCS 0x989680 ;  /* 0x009896800000995d */ /* 0x004fea0003900000 */
[----:B------:R-:W2:Y:S02]  /*1d530*/  @!P1 SYNCS.PHASECHK.TRANS64 P1, [R3+URZ+0x344d0], R8 ;  /* 0x0344d008030095a7 */ /* 0x000ea4000802007f */
[----:B--2---:R-:W-:Y:S05]  /*1d540*/  @!P1 BRA `(.L_x_190) ;  /* 0xfffffffc00ec9947 */ /* 0x004fea000383ffff */
[----:B------:R-:W-:Y:S05]  /*1d550*/  BRA `(.L_x_386) ;  /* 0xffffff9c00647947 */ /* 0x000fea000383ffff */
.L_x_196:
[----:B-12---:R-:W-:-:S04]  /*1d560*/  IMAD.U32 R3, RZ, RZ, UR6 ;  /* 0x00000006ff037e24 */ /* 0x006fc8000f8e00ff */
[----:B------:R1:W2:Y:S03]  /*1d570*/  SYNCS.PHASECHK.TRANS64.TRYWAIT P1, [R3+URZ+0x344d8], R8 ;  /* 0x0344d808030075a7 */ /* 0x0002a6000802017f */
[----:B--2---:R-:W-:Y:S05]  /*1d580*/  @!P1 NANOSLEEP.SYNCS 0x989680 ;  /* 0x009896800000995d */ /* 0x004fea0003900000 */
[----:B------:R-:W2:Y:S02]  /*1d590*/  @!P1 SYNCS.PHASECHK.TRANS64 P1, [R3+URZ+0x344d8], R8 ;  /* 0x0344d808030095a7 */ /* 0x000ea4000802007f */
[----:B--2---:R-:W-:Y:S05]  /*1d5a0*/  @!P1 BRA `(.L_x_196) ;  /* 0xfffffffc00ec9947 */ /* 0x004fea000383ffff */
[----:B------:R-:W-:Y:S05]  /*1d5b0*/  BRA `(.L_x_387) ;  /* 0xffffff9c00a87947 */ /* 0x000fea000383ffff */
.L_x_202:
[----:B-12---:R-:W-:-:S04]  /*1d5c0*/  MOV R3, UR6 ;  /* 0x0000000600037c02 */ /* 0x006fc80008000f00 */
[----:B------:R1:W2:Y:S03]  /*1d5d0*/  SYNCS.PHASECHK.TRANS64.TRYWAIT P1, [R3+URZ+0x344c0], R2 ;  /* 0x0344c002030075a7 */ /* 0x0002a6000802017f */
[----:B--2---:R-:W-:Y:S05]  /*1d5e0*/  @!P1 NANOSLEEP.SYNCS 0x989680 ;  /* 0x009896800000995d */ /* 0x004fea0003900000 */
[----:B------:R-:W2:Y:S02]  /*1d5f0*/  @!P1 SYNCS.PHASECHK.TRANS64 P1, [R3+URZ+0x344c0], R2 ;  /* 0x0344c002030095a7 */ /* 0x000ea4000802007f */
[----:B--2---:R-:W-:Y:S05]  /*1d600*/  @!P1 BRA `(.L_x_202) ;  /* 0xfffffffc00ec9947 */ /* 0x004fea000383ffff */
[----:B------:R-:W-:Y:S05]  /*1d610*/  BRA `(.L_x_388) ;  /* 0xffffff9c00f47947 */ /* 0x000fea000383ffff */
.L_x_208:
[----:B-123--:R-:W-:-:S04]  /*1d620*/  IMAD.U32 R3, RZ, RZ, UR6 ;  /* 0x00000006ff037e24 */ /* 0x00efc8000f8e00ff */
[----:B------:R1:W2:Y:S03]  /*1d630*/  SYNCS.PHASECHK.TRANS64.TRYWAIT P1, [R3+URZ+0x344c8], R2 ;  /* 0x0344c802030075a7 */ /* 0x0002a6000802017f */
[----:B--2---:R-:W-:Y:S05]  /*1d640*/  @!P1 NANOSLEEP.SYNCS 0x989680 ;  /* 0x009896800000995d */ /* 0x004fea0003900000 */
[----:B------:R-:W2:Y:S02]  /*1d650*/  @!P1 SYNCS.PHASECHK.TRANS64 P1, [R3+URZ+0x344c8], R2 ;  /* 0x0344c802030095a7 */ /* 0x000ea4000802007f */
[----:B--2---:R-:W-:Y:S05]  /*1d660*/  @!P1 BRA `(.L_x_208) ;  /* 0xfffffffc00ec9947 */ /* 0x004fea000383ffff */
[----:B------:R-:W-:Y:S05]  /*1d670*/  BRA `(.L_x_389) ;  /* 0xffffffa000287947 */ /* 0x000fea000383ffff */
.L_x_214:
[----:B-1234-:R-:W-:-:S04]  /*1d680*/  MOV R3, UR6 ;  /* 0x0000000600037c02 */ /* 0x01efc80008000f00 */
[----:B------:R1:W2:Y:S03]  /*1d690*/  SYNCS.PHASECHK.TRANS64.TRYWAIT P1, [R3+URZ+0x344d0], R2 ;  /* 0x0344d002030075a7 */ /* 0x0002a6000802017f */
[----:B--2---:R-:W-:Y:S05]  /*1d6a0*/  @!P1 NANOSLEEP.SYNCS 0x989680 ;  /* 0x009896800000995d */ /* 0x004fea0003900000 */
[----:B------:R-:W2:Y:S02]  /*1d6b0*/  @!P1 SYNCS.PHASECHK.TRANS64 P1, [R3+URZ+0x344d0], R2 ;  /* 0x0344d002030095a7 */ /* 0x000ea4000802007f */
[----:B--2---:R-:W-:Y:S05]  /*1d6c0*/  @!P1 BRA `(.L_x_214) ;  /* 0xfffffffc00ec9947 */ /* 0x004fea000383ffff */
[----:B------:R-:W-:Y:S05]  /*1d6d0*/  BRA `(.L_x_390) ;  /* 0xffffffa000607947 */ /* 0x000fea000383ffff */
.L_x_220:
[----:B-1234-:R-:W-:-:S04]  /*1d6e0*/  IMAD.U32 R3, RZ, RZ, UR6 ;  /* 0x00000006ff037e24 */ /* 0x01efc8000f8e00ff */
[----:B------:R1:W2:Y:S03]  /*1d6f0*/  SYNCS.PHASECHK.TRANS64.TRYWAIT P1, [R3+URZ+0x344d8], R2 ;  /* 0x0344d802030075a7 */ /* 0x0002a6000802017f */
[----:B--2---:R-:W-:Y:S05]  /*1d700*/  @!P1 NANOSLEEP.SYNCS 0x989680 ;  /* 0x009896800000995d */ /* 0x004fea0003900000 */
[----:B------:R-:W2:Y:S02]  /*1d710*/  @!P1 SYNCS.PHASECHK.TRANS64 P1, [R3+URZ+0x344d8], R2 ;  /* 0x0344d802030095a7 */ /* 0x000ea4000802007f */
[----:B--2---:R-:W-:Y:S05]  /*1d720*/  @!P1 BRA `(.L_x_220) ;  /* 0xfffffffc00ec9947 */ /* 0x004fea000383ffff */
[----:B------:R-:W-:Y:S05]  /*1d730*/  BRA `(.L_x_391) ;  /* 0xffffffa000987947 */ /* 0x000fea000383ffff */
.L_x_226:
[----:B-1234-:R-:W-:-:S04]  /*1d740*/  MOV R3, UR6 ;  /* 0x0000000600037c02 */ /* 0x01efc80008000f00 */
[----:B------:R1:W2:Y:S03]  /*1d750*/  SYNCS.PHASECHK.TRANS64.TRYWAIT P1, [R3+URZ+0x344c0], R8 ;  /* 0x0344c008030075a7 */ /* 0x0002a6000802017f */
[----:B--2---:R-:W-:Y:S05]  /*1d760*/  @!P1 NANOSLEEP.SYNCS 0x989680 ;  /* 0x009896800000995d */ /* 0x004fea0003900000 */
[----:B------:R-:W2:Y:S02]  /*1d770*/  @!P1 SYNCS.PHASECHK.TRANS64 P1, [R3+URZ+0x344c0], R8 ;  /* 0x0344c008030095a7 */ /* 0x000ea4000802007f */
[----:B--2---:R-:W-:Y:S05]  /*1d780*/  @!P1 BRA `(.L_x_226) ;  /* 0xfffffffc00ec9947 */ /* 0x004fea000383ffff */
[----:B------:R-:W-:Y:S05]  /*1d790*/  BRA `(.L_x_392) ;  /* 0xffffffa000d47947 */ /* 0x000fea000383ffff */
.L_x_232:
[----:B-1234-:R-:W-:-:S04]  /*1d7a0*/  IMAD.U32 R3, RZ, RZ, UR6 ;  /* 0x00000006ff037e24 */ /* 0x01efc8000f8e00ff */
[----:B------:R1:W2:Y:S03]  /*1d7b0*/  SYNCS.PHASECHK.TRANS64.TRYWAIT P1, [R3+URZ+0x344c8], R8 ;  /* 0x0344c808030075a7 */ /* 0x0002a6000802017f */
[----:B--2---:R-:W-:Y:S05]  /*1d7c0*/  @!P1 NANOSLEEP.SYNCS 0x989680 ;  /* 0x009896800000995d */ /* 0x004fea0003900000 */
[----:B------:R-:W2:Y:S02]  /*1d7d0*/  @!P1 SYNCS.PHASECHK.TRANS64 P1, [R3+URZ+0x344c8], R8 ;  /* 0x0344c808030095a7 */ /* 0x000ea4000802007f */
[----:B--2---:R-:W-:Y:S05]  /*1d7e0*/  @!P1 BRA `(.L_x_232) ;  /* 0xfffffffc00ec9947 */ /* 0x004fea000383ffff */
[----:B------:R-:W-:Y:S05]  /*1d7f0*/  BRA `(.L_x_393) ;  /* 0xffffffa400087947 */ /* 0x000fea000383ffff */
.L_x_238:
[----:B-1234-:R-:W-:-:S04]  /*1d800*/  MOV R3, UR6 ;  /* 0x0000000600037c02 */ /* 0x01efc80008000f00 */
[----:B------:R1:W2:Y:S03]  /*1d810*/  SYNCS.PHASECHK.TRANS64.TRYWAIT P1, [R3+URZ+0x344d0], R8 ;  /* 0x0344d008030075a7 */ /* 0x0002a6000802017f */
[----:B--2---:R-:W-:Y:S05]  /*1d820*/  @!P1 NANOSLEEP.SYNCS 0x989680 ;  /* 0x009896800000995d */ /* 0x004fea0003900000 */
[----:B------:R-:W2:Y:S02]  /*1d830*/  @!P1 SYNCS.PHASECHK.TRANS64 P1, [R3+URZ+0x344d0], R8 ;  /* 0x0344d008030095a7 */ /* 0x000ea4000802007f */
[----:B--2---:R-:W-:Y:S05]  /*1d840*/  @!P1 BRA `(.L_x_238) ;  /* 0xfffffffc00ec9947 */ /* 0x004fea000383ffff */
[----:B------:R-:W-:Y:S05]  /*1d850*/  BRA `(.L_x_394) ;  /* 0xffffffa400407947 */ /* 0x000fea000383ffff */
.L_x_244:
[----:B-1234-:R-:W-:-:S04]  /*1d860*/  IMAD.U32 R3, RZ, RZ, UR6 ;  /* 0x00000006ff037e24 */ /* 0x01efc8000f8e00ff */
[----:B------:R1:W2:Y:S03]  /*1d870*/  SYNCS.PHASECHK.TRANS64.TRYWAIT P1, [R3+URZ+0x344d8], R8 ;  /* 0x0344d808030075a7 */ /* 0x0002a6000802017f */
[----:B--2---:R-:W-:Y:S05]  /*1d880*/  @!P1 NANOSLEEP.SYNCS 0x989680 ;  /* 0x009896800000995d */ /* 0x004fea0003900000 */
[----:B------:R-:W2:Y:S02]  /*1d890*/  @!P1 SYNCS.PHASECHK.TRANS64 P1, [R3+URZ+0x344d8], R8 ;  /* 0x0344d808030095a7 */ /* 0x000ea4000802007f */
[----:B--2---:R-:W-:Y:S05]  /*1d8a0*/  @!P1 BRA `(.L_x_244) ;  /* 0xfffffffc00ec9947 */ /* 0x004fea000383ffff */
[----:B------:R-:W-:Y:S05]  /*1d8b0*/  BRA `(.L_x_395) ;  /* 0xffffffa400787947 */ /* 0x000fea000383ffff */
.L_x_250:
[----:B-1234-:R-:W-:-:S04]  /*1d8c0*/  MOV R3, UR6 ;  /* 0x0000000600037c02 */ /* 0x01efc80008000f00 */
[----:B------:R1:W2:Y:S03]  /*1d8d0*/  SYNCS.PHASECHK.TRANS64.TRYWAIT P1, [R3+URZ+0x344c0], R2 ;  /* 0x0344c002030075a7 */ /* 0x0002a6000802017f */
[----:B--2---:R-:W-:Y:S05]  /*1d8e0*/  @!P1 NANOSLEEP.SYNCS 0x989680 ;  /* 0x009896800000995d */ /* 0x004fea0003900000 */
[----:B------:R-:W2:Y:S02]  /*1d8f0*/  @!P1 SYNCS.PHASECHK.TRANS64 P1, [R3+URZ+0x344c0], R2 ;  /* 0x0344c002030095a7 */ /* 0x000ea4000802007f */
[----:B--2---:R-:W-:Y:S05]  /*1d900*/  @!P1 BRA `(.L_x_250) ;  /* 0xfffffffc00ec9947 */ /* 0x004fea000383ffff */
[----:B------:R-:W-:Y:S05]  /*1d910*/  BRA `(.L_x_396) ;  /* 0xffffffa400b47947 */ /* 0x000fea000383ffff */
.L_x_256:
[----:B-1234-:R-:W-:-:S04]  /*1d920*/  IMAD.U32 R3, RZ, RZ, UR6 ;  /* 0x00000006ff037e24 */ /* 0x01efc8000f8e00ff */
[----:B------:R1:W2:Y:S03]  /*1d930*/  SYNCS.PHASECHK.TRANS64.TRYWAIT P1, [R3+URZ+0x344c8], R2 ;  /* 0x0344c802030075a7 */ /* 0x0002a6000802017f */
[----:B--2---:R-:W-:Y:S05]  /*1d940*/  @!P1 NANOSLEEP.SYNCS 0x989680 ;  /* 0x009896800000995d */ /* 0x004fea0003900000 */
[----:B------:R-:W2:Y:S02]  /*1d950*/  @!P1 SYNCS.PHASECHK.TRANS64 P1, [R3+URZ+0x344c8], R2 ;  /* 0x0344c802030095a7 */ /* 0x000ea4000802007f */
[----:B--2---:R-:W-:Y:S05]  /*1d960*/  @!P1 BRA `(.L_x_256) ;  /* 0xfffffffc00ec9947 */ /* 0x004fea000383ffff */
[----:B------:R-:W-:Y:S05]  /*1d970*/  BRA `(.L_x_397) ;  /* 0xffffffa400e87947 */ /* 0x000fea000383ffff */
.L_x_262:
[----:B-1234-:R-:W-:-:S04]  /*1d980*/  MOV R3, UR6 ;  /* 0x0000000600037c02 */ /* 0x01efc80008000f00 */
[----:B------:R1:W2:Y:S03]  /*1d990*/  SYNCS.PHASECHK.TRANS64.TRYWAIT P1, [R3+URZ+0x344d0], R2 ;  /* 0x0344d002030075a7 */ /* 0x0002a6000802017f */
[----:B--2---:R-:W-:Y:S05]  /*1d9a0*/  @!P1 NANOSLEEP.SYNCS 0x989680 ;  /* 0x009896800000995d */ /* 0x004fea0003900000 */
[----:B------:R-:W2:Y:S02]  /*1d9b0*/  @!P1 SYNCS.PHASECHK.TRANS64 P1, [R3+URZ+0x344d0], R2 ;  /* 0x0344d002030095a7 */ /* 0x000ea4000802007f */
[----:B--2---:R-:W-:Y:S05]  /*1d9c0*/  @!P1 BRA `(.L_x_262) ;  /* 0xfffffffc00ec9947 */ /* 0x004fea000383ffff */
[----:B------:R-:W-:Y:S05]  /*1d9d0*/  BRA `(.L_x_398) ;  /* 0xffffffa800247947 */ /* 0x000fea000383ffff */
.L_x_268:
[----:B-1234-:R-:W-:-:S04]  /*1d9e0*/  IMAD.U32 R3, RZ, RZ, UR6 ;  /* 0x00000006ff037e24 */ /* 0x01efc8000f8e00ff */
[----:B------:R1:W2:Y:S03]  /*1d9f0*/  SYNCS.PHASECHK.TRANS64.TRYWAIT P1, [R3+URZ+0x344d8], R2 ;  /* 0x0344d802030075a7 */ /* 0x0002a6000802017f */
[----:B--2---:R-:W-:Y:S05]  /*1da00*/  @!P1 NANOSLEEP.SYNCS 0x989680 ;  /* 0x009896800000995d */ /* 0x004fea0003900000 */
[----:B------:R-:W2:Y:S02]  /*1da10*/  @!P1 SYNCS.PHASECHK.TRANS64 P1, [R3+URZ+0x344d8], R2 ;  /* 0x0344d802030095a7 */ /* 0x000ea4000802007f */
[----:B--2---:R-:W-:Y:S05]  /*1da20*/  @!P1 BRA `(.L_x_268) ;  /* 0xfffffffc00ec9947 */ /* 0x004fea000383ffff */
[----:B------:R-:W-:Y:S05]  /*1da30*/  BRA `(.L_x_399) ;  /* 0xffffffa800607947 */ /* 0x000fea000383ffff */
.L_x_283:
[----:B-1----:R-:W-:-:S04]  /*1da40*/  MOV R3, UR6 ;  /* 0x0000000600037c02 */ /* 0x002fc80008000f00 */
[----:B------:R1:W2:Y:S03]  /*1da50*/  SYNCS.PHASECHK.TRANS64.TRYWAIT P0, [R3+URZ+0x344c0], R8 ;  /* 0x0344c008030075a7 */ /* 0x0002a6000800017f */
[----:B--2---:R-:W-:Y:S05]  /*1da60*/  @!P0 NANOSLEEP.SYNCS 0x989680 ;  /* 0x009896800000895d */ /* 0x004fea0003900000 */
[----:B------:R-:W2:Y:S02]  /*1da70*/  @!P0 SYNCS.PHASECHK.TRANS64 P0, [R3+URZ+0x344c0], R8 ;  /* 0x0344c008030085a7 */ /* 0x000ea4000800007f */
[----:B--2---:R-:W-:Y:S05]  /*1da80*/  @!P0 BRA `(.L_x_283) ;  /* 0xfffffffc00ec8947 */ /* 0x004fea000383ffff */
[----:B------:R-:W-:Y:S05]  /*1da90*/  BRA `(.L_x_400) ;  /* 0xffffffac00f07947 */ /* 0x000fea000383ffff */
.L_x_285:
[----:B-1----:R-:W-:-:S04]  /*1daa0*/  IMAD.U32 R3, RZ, RZ, UR6 ;  /* 0x00000006ff037e24 */ /* 0x002fc8000f8e00ff */
[----:B------:R1:W2:Y:S03]  /*1dab0*/  SYNCS.PHASECHK.TRANS64.TRYWAIT P0, [R3+URZ+0x344c8], R8 ;  /* 0x0344c808030075a7 */ /* 0x0002a6000800017f */
[----:B--2---:R-:W-:Y:S05]  /*1dac0*/  @!P0 NANOSLEEP.SYNCS 0x989680 ;  /* 0x009896800000895d */ /* 0x004fea0003900000 */
[----:B------:R-:W2:Y:S02]  /*1dad0*/  @!P0 SYNCS.PHASECHK.TRANS64 P0, [R3+URZ+0x344c8], R8 ;  /* 0x0344c808030085a7 */ /* 0x000ea4000800007f */
[----:B--2---:R-:W-:Y:S05]  /*1dae0*/  @!P0 BRA `(.L_x_285) ;  /* 0xfffffffc00ec8947 */ /* 0x004fea000383ffff */
[----:B------:R-:W-:Y:S05]  /*1daf0*/  BRA `(.L_x_401) ;  /* 0xffffffac00e87947 */ /* 0x000fea000383ffff */
.L_x_287:
[----:B-1----:R-:W-:-:S04]  /*1db00*/  MOV R3, UR6 ;  /* 0x0000000600037c02 */ /* 0x002fc80008000f00 */
[----:B------:R1:W2:Y:S03]  /*1db10*/  SYNCS.PHASECHK.TRANS64.TRYWAIT P0, [R3+URZ+0x344d0], R8 ;  /* 0x0344d008030075a7 */ /* 0x0002a6000800017f */
[----:B--2---:R-:W-:Y:S05]  /*1db20*/  @!P0 NANOSLEEP.SYNCS 0x989680 ;  /* 0x009896800000895d */ /* 0x004fea0003900000 */
[----:B------:R-:W2:Y:S02]  /*1db30*/  @!P0 SYNCS.PHASECHK.TRANS64 P0, [R3+URZ+0x344d0], R8 ;  /* 0x0344d008030085a7 */ /* 0x000ea4000800007f */
[----:B--2---:R-:W-:Y:S05]  /*1db40*/  @!P0 BRA `(.L_x_287) ;  /* 0xfffffffc00ec8947 */ /* 0x004fea000383ffff */
[----:B------:R-:W-:Y:S05]  /*1db50*/  BRA `(.L_x_402) ;  /* 0xffffffac00e07947 */ /* 0x000fea000383ffff */
.L_x_299:
[----:B------:R-:W-:Y:S01]  /*1db60*/  BSSY B1, `(.L_x_403) ;  /* 0x0000006000017945 */ /* 0x000fe20003800000 */
[----:B------:R-:W-:-:S07]  /*1db70*/  IMAD.MOV.U32 R15, RZ, RZ, -0x1 ;  /* 0xffffffffff0f7424 */ /* 0x000fce00078e00ff */
[----:B------:R-:W-:Y:S05]  /*1db80*/  WARPSYNC.COLLECTIVE R15, `(.L_x_404) ;  /* 0x000000000f0c7348 */ /* 0x000fea0003c00000 */
[----:B------:R-:W-:Y:S02]  /*1db90*/  ELECT P6, UR62, PT ;  /* 0x00000000003e782f */ /* 0x000fe400038c0000 */
[----:B------:R-:W-:Y:S01]  /*1dba0*/  MOV R14, UR62 ;  /* 0x0000003e000e7c02 */ /* 0x000fe20008000f00 */
[----:B------:R-:W-:Y:S10]  /*1dbb0*/  ENDCOLLECTIVE ;  /* 0x000000000000791b */ /* 0x000ff40003800000 */
.L_x_404:
[----:B------:R-:W-:Y:S05]  /*1dbc0*/  BSYNC B1 ;  /* 0x0000000000017941 */ /* 0x000fea0003800000 */
.L_x_403:
[----:B------:R-:W-:Y:S05]  /*1dbd0*/  BRA `(.L_x_405) ;  /* 0xffffffb800f07947 */ /* 0x000fea000383ffff */
.L_x_302:
[----:B-1----:R1:W3:Y:S02]  /*1dbe0*/  SYNCS.PHASECHK.TRANS64.TRYWAIT P0, [R8+URZ+0x34490], R5 ;  /* 0x03449005080075a7 */ /* 0x0022e4000800017f */
[----:B---3--:R-:W-:Y:S05]  /*1dbf0*/  @!P0 NANOSLEEP.SYNCS 0x989680 ;  /* 0x009896800000895d */ /* 0x008fea0003900000 */
[----:B------:R-:W3:Y:S02]  /*1dc00*/  @!P0 SYNCS.PHASECHK.TRANS64 P0, [R8+URZ+0x34490], R5 ;  /* 0x03449005080085a7 */ /* 0x000ee4000800007f */
[----:B---3--:R-:W-:Y:S05]  /*1dc10*/  @!P0 BRA `(.L_x_302) ;  /* 0xfffffffc00f08947 */ /* 0x008fea000383ffff */
[----:B------:R-:W-:Y:S05]  /*1dc20*/  BRA `(.L_x_406) ;  /* 0xffffffbc001c7947 */ /* 0x000fea000383ffff */
.L_x_307:
[----:B--2---:R2:W3:Y:S02]  /*1dc30*/  SYNCS.PHASECHK.TRANS64.TRYWAIT P0, [R3+URZ+0x34400], R2 ;  /* 0x03440002030075a7 */ /* 0x0044e4000800017f */
[----:B---3--:R-:W-:Y:S05]  /*1dc40*/  @!P0 NANOSLEEP.SYNCS 0x989680 ;  /* 0x009896800000895d */ /* 0x008fea0003900000 */
[----:B------:R-:W3:Y:S02]  /*1dc50*/  @!P0 SYNCS.PHASECHK.TRANS64 P0, [R3+URZ+0x34400], R2 ;  /* 0x03440002030085a7 */ /* 0x000ee4000800007f */
[----:B---3--:R-:W-:Y:S05]  /*1dc60*/  @!P0 BRA `(.L_x_307) ;  /* 0xfffffffc00f08947 */ /* 0x008fea000383ffff */
[----:B------:R-:W-:Y:S05]  /*1dc70*/  BRA `(.L_x_407) ;  /* 0xffffffc000147947 */ /* 0x000fea000383ffff */
.L_x_310:
[----:B------:R-:W-:Y:S01]  /*1dc80*/  BSSY B1, `(.L_x_408) ;  /* 0x0000006000017945 */ /* 0x000fe20003800000 */
[----:B------:R-:W-:-:S07]  /*1dc90*/  MOV R15, 0xffffffff ;  /* 0xffffffff000f7802 */ /* 0x000fce0000000f00 */
[----:B-1---5:R-:W-:Y:S05]  /*1dca0*/  WARPSYNC.COLLECTIVE R15, `(.L_x_409) ;  /* 0x000000000f0c7348 */ /* 0x022fea0003c00000 */
[----:B------:R-:W-:Y:S02]  /*1dcb0*/  ELECT P6, UR62, PT ;  /* 0x00000000003e782f */ /* 0x000fe400038c0000 */
[----:B------:R-:W-:Y:S01]  /*1dcc0*/  MOV R14, UR62 ;  /* 0x0000003e000e7c02 */ /* 0x000fe20008000f00 */
[----:B-1---5:R-:W-:Y:S10]  /*1dcd0*/  ENDCOLLECTIVE ;  /* 0x000000000000791b */ /* 0x022ff40003800000 */
.L_x_409:
[----:B------:R-:W-:Y:S05]  /*1dce0*/  BSYNC B1 ;  /* 0x0000000000017941 */ /* 0x000fea0003800000 */
.L_x_408:
[----:B------:R-:W-:Y:S05]  /*1dcf0*/  BRA `(.L_x_410) ;  /* 0xffffffc0005c7947 */ /* 0x000fea000383ffff */
.L_x_313:
[----:B------:R-:W-:Y:S01]  /*1dd00*/  BSSY B1, `(.L_x_411) ;  /* 0x0000005000017945 */ /* 0x000fe20003800000 */
[----:B--2---:R-:W-:-:S07]  /*1dd10*/  IMAD.MOV.U32 R15, RZ, RZ, -0x1 ;  /* 0xffffffffff0f7424 */ /* 0x004fce00078e00ff */
[----:B-1---5:R-:W-:Y:S05]  /*1dd20*/  WARPSYNC.COLLECTIVE R15, `(.L_x_412) ;  /* 0x000000000f087348 */ /* 0x022fea0003c00000 */
[----:B------:R-:W-:Y:S01]  /*1dd30*/  NOP ;  /* 0x0000000000007918 */ /* 0x000fe20000000000 */
[----:B-1---5:R-:W-:Y:S01]  /*1dd40*/  ENDCOLLECTIVE ;  /* 0x000000000000791b */ /* 0x022fe20003800000 */
.L_x_412:
[----:B------:R-:W-:Y:S05]  /*1dd50*/  BSYNC B1 ;  /* 0x0000000000017941 */ /* 0x000fea0003800000 */
.L_x_411:
[----:B------:R-:W-:-:S07]  /*1dd60*/  MOV R15, 0xffffffff ;  /* 0xffffffff000f7802 */ /* 0x000fce0000000f00 */
[----:B------:R-:W-:Y:S05]  /*1dd70*/  WARPSYNC.COLLECTIVE R15, `(.L_x_413) ;  /* 0x000000000f0c7348 */ /* 0x000fea0003c00000 */
[----:B------:R-:W-:Y:S02]  /*1dd80*/  ELECT P6, UR62, PT ;  /* 0x00000000003e782f */ /* 0x000fe400038c0000 */
[----:B------:R-:W-:Y:S01]  /*1dd90*/  MOV R14, UR62 ;  /* 0x0000003e000e7c02 */ /* 0x000fe20008000f00 */
[----:B------:R-:W-:Y:S10]  /*1dda0*/  ENDCOLLECTIVE ;  /* 0x000000000000791b */ /* 0x000ff40003800000 */
.L_x_413:
[----:B------:R-:W-:Y:S05]  /*1ddb0*/  BRA `(.L_x_414) ;  /* 0xffffffc4007c7947 */ /* 0x000fea000383ffff */
.L_x_316:
[----:B------:R-:W-:Y:S01]  /*1ddc0*/  BSSY B0, `(.L_x_415) ;  /* 0x0000006000007945 */ /* 0x000fe20003800000 */
[----:B------:R-:W-:-:S07]  /*1ddd0*/  IMAD.MOV.U32 R15, RZ, RZ, -0x1 ;  /* 0xffffffffff0f7424 */ /* 0x000fce00078e00ff */
[----:B-1---5:R-:W-:Y:S05]  /*1dde0*/  WARPSYNC.COLLECTIVE R15, `(.L_x_416) ;  /* 0x000000000f0c7348 */ /* 0x022fea0003c00000 */
[----:B-----5:R-:W-:Y:S02]  /*1ddf0*/  ELECT P6, UR62, PT ;  /* 0x00000000003e782f */ /* 0x020fe400038c0000 */
[----:B------:R-:W-:Y:S01]  /*1de00*/  MOV R14, UR62 ;  /* 0x0000003e000e7c02 */ /* 0x000fe20008000f00 */
[----:B-1----:R-:W-:Y:S10]  /*1de10*/  ENDCOLLECTIVE ;  /* 0x000000000000791b */ /* 0x002ff40003800000 */
.L_x_416:
[----:B------:R-:W-:Y:S05]  /*1de20*/  BSYNC B0 ;  /* 0x0000000000007941 */ /* 0x000fea0003800000 */
.L_x_415:
[----:B------:R-:W-:Y:S05]  /*1de30*/  BRA `(.L_x_417) ;  /* 0xffffffc400d47947 */ /* 0x000fea000383ffff */
.L_x_320:
[----:B--2---:R2:W3:Y:S02]  /*1de40*/  SYNCS.PHASECHK.TRANS64.TRYWAIT P0, [R7+URZ], R2 ;  /* 0x00000002070075a7 */ /* 0x0044e4000800017f */
[----:B---3--:R-:W-:Y:S05]  /*1de50*/  @!P0 NANOSLEEP.SYNCS 0x989680 ;  /* 0x009896800000895d */ /* 0x008fea0003900000 */
[----:B------:R-:W3:Y:S02]  /*1de60*/  @!P0 SYNCS.PHASECHK.TRANS64 P0, [R7+URZ], R2 ;  /* 0x00000002070085a7 */ /* 0x000ee4000800007f */
[----:B---3--:R-:W-:Y:S05]  /*1de70*/  @!P0 BRA `(.L_x_320) ;  /* 0xfffffffc00f08947 */ /* 0x008fea000383ffff */
[----:B------:R-:W-:Y:S05]  /*1de80*/  BRA `(.L_x_418) ;  /* 0xffffffc800087947 */ /* 0x000fea000383ffff */
.L_x_338:
[----:B-1----:R1:W3:Y:S02]  /*1de90*/  SYNCS.PHASECHK.TRANS64.TRYWAIT P2, [R12+URZ+0x34440], R3 ;  /* 0x034440030c0075a7 */ /* 0x0022e4000804017f */
[----:B---3--:R-:W-:Y:S05]  /*1dea0*/  @!P2 NANOSLEEP.SYNCS 0x989680 ;  /* 0x009896800000a95d */ /* 0x008fea0003900000 */
[----:B------:R-:W3:Y:S02]  /*1deb0*/  @!P2 SYNCS.PHASECHK.TRANS64 P2, [R12+URZ+0x34440], R3 ;  /* 0x034440030c00a5a7 */ /* 0x000ee4000804007f */
[----:B---3--:R-:W-:Y:S05]  /*1dec0*/  @!P2 BRA `(.L_x_338) ;  /* 0xfffffffc00f0a947 */ /* 0x008fea000383ffff */
[----:B------:R-:W-:Y:S05]  /*1ded0*/  BRA `(.L_x_419) ;  /* 0xffffffe400247947 */ /* 0x000fea000383ffff */
.L_x_344:
[----:B-1----:R1:W2:Y:S02]  /*1dee0*/  SYNCS.PHASECHK.TRANS64.TRYWAIT P0, [R3+URZ+0x34440], R0 ;  /* 0x03444000030075a7 */ /* 0x0022a4000800017f */
[----:B--2---:R-:W-:Y:S05]  /*1def0*/  @!P0 NANOSLEEP.SYNCS 0x989680 ;  /* 0x009896800000895d */ /* 0x004fea0003900000 */
[----:B------:R-:W2:Y:S02]  /*1df00*/  @!P0 SYNCS.PHASECHK.TRANS64 P0, [R3+URZ+0x34440], R0 ;  /* 0x03444000030085a7 */ /* 0x000ea4000800007f */
[----:B--2---:R-:W-:Y:S05]  /*1df10*/  @!P0 BRA `(.L_x_344) ;  /* 0xfffffffc00f08947 */ /* 0x004fea000383ffff */
[----:B------:R-:W-:Y:S05]  /*1df20*/  BRA `(.L_x_420) ;  /* 0xffffffe4008c7947 */ /* 0x000fea000383ffff */
.L_x_346:
[----:B-1----:R1:W2:Y:S02]  /*1df30*/  SYNCS.PHASECHK.TRANS64.TRYWAIT P0, [R3+URZ+0x34440], R0 ;  /* 0x03444000030075a7 */ /* 0x0022a4000800017f */
[----:B--2---:R-:W-:Y:S05]  /*1df40*/  @!P0 NANOSLEEP.SYNCS 0x989680 ;  /* 0x009896800000895d */ /* 0x004fea0003900000 */
[----:B------:R-:W2:Y:S02]  /*1df50*/  @!P0 SYNCS.PHASECHK.TRANS64 P0, [R3+URZ+0x34440], R0 ;  /* 0x03444000030085a7 */ /* 0x000ea4000800007f */
[----:B--2---:R-:W-:Y:S05]  /*1df60*/  @!P0 BRA `(.L_x_346) ;  /* 0xfffffffc00f08947 */ /* 0x004fea000383ffff */
[----:B------:R-:W-:Y:S05]  /*1df70*/  BRA `(.L_x_421) ;  /* 0xffffffe400a47947 */ /* 0x000fea000383ffff */
.L_x_348:
[----:B-1----:R1:W2:Y:S02]  /*1df80*/  SYNCS.PHASECHK.TRANS64.TRYWAIT P0, [R3+URZ+0x34440], R0 ;  /* 0x03444000030075a7 */ /* 0x0022a4000800017f */
[----:B--2---:R-:W-:Y:S05]  /*1df90*/  @!P0 NANOSLEEP.SYNCS 0x989680 ;  /* 0x009896800000895d */ /* 0x004fea0003900000 */
[----:B------:R-:W2:Y:S02]  /*1dfa0*/  @!P0 SYNCS.PHASECHK.TRANS64 P0, [R3+URZ+0x34440], R0 ;  /* 0x03444000030085a7 */ /* 0x000ea4000800007f */
[----:B--2---:R-:W-:Y:S05]  /*1dfb0*/  @!P0 BRA `(.L_x_348) ;  /* 0xfffffffc00f08947 */ /* 0x004fea000383ffff */
[----:B------:R-:W-:Y:S05]  /*1dfc0*/  BRA `(.L_x_422) ;  /* 0xffffffe400bc7947 */ /* 0x000fea000383ffff */
.L_x_350:
[----:B-1----:R1:W2:Y:S02]  /*1dfd0*/  SYNCS.PHASECHK.TRANS64.TRYWAIT P0, [R3+URZ+0x34440], R0 ;  /* 0x03444000030075a7 */ /* 0x0022a4000800017f */
[----:B--2---:R-:W-:Y:S05]  /*1dfe0*/  @!P0 NANOSLEEP.SYNCS 0x989680 ;  /* 0x009896800000895d */ /* 0x004fea0003900000 */
[----:B------:R-:W2:Y:S02]  /*1dff0*/  @!P0 SYNCS.PHASECHK.TRANS64 P0, [R3+URZ+0x34440], R0 ;  /* 0x03444000030085a7 */ /* 0x000ea4000800007f */
[----:B--2---:R-:W-:Y:S05]  /*1e000*/  @!P0 BRA `(.L_x_350) ;  /* 0xfffffffc00f08947 */ /* 0x004fea000383ffff */
[----:B------:R-:W-:Y:S05]  /*1e010*/  BRA `(.L_x_423) ;  /* 0xffffffe400d47947 */ /* 0x000fea000383ffff */
.L_x_352:
[----:B-1----:R1:W2:Y:S02]  /*1e020*/  SYNCS.PHASECHK.TRANS64.TRYWAIT P0, [R3+URZ+0x34440], R0 ;  /* 0x03444000030075a7 */ /* 0x0022a4000800017f */
[----:B--2---:R-:W-:Y:S05]  /*1e030*/  @!P0 NANOSLEEP.SYNCS 0x989680 ;  /* 0x009896800000895d */ /* 0x004fea0003900000 */
[----:B------:R-:W2:Y:S02]  /*1e040*/  @!P0 SYNCS.PHASECHK.TRANS64 P0, [R3+URZ+0x34440], R0 ;  /* 0x03444000030085a7 */ /* 0x000ea4000800007f */
[----:B--2---:R-:W-:Y:S05]  /*1e050*/  @!P0 BRA `(.L_x_352) ;  /* 0xfffffffc00f08947 */ /* 0x004fea000383ffff */
[----:B------:R-:W-:Y:S05]  /*1e060*/  BRA `(.L_x_424) ;  /* 0xffffffe400ec7947 */ /* 0x000fea000383ffff */
.L_x_354:
[----:B-1----:R1:W2:Y:S02]  /*1e070*/  SYNCS.PHASECHK.TRANS64.TRYWAIT P0, [R3+URZ+0x34440], R0 ;  /* 0x03444000030075a7 */ /* 0x0022a4000800017f */
[----:B--2---:R-:W-:Y:S05]  /*1e080*/  @!P0 NANOSLEEP.SYNCS 0x989680 ;  /* 0x009896800000895d */ /* 0x004fea0003900000 */
[----:B------:R-:W2:Y:S02]  /*1e090*/  @!P0 SYNCS.PHASECHK.TRANS64 P0, [R3+URZ+0x34440], R0 ;  /* 0x03444000030085a7 */ /* 0x000ea4000800007f */
[----:B--2---:R-:W-:Y:S05]  /*1e0a0*/  @!P0 BRA `(.L_x_354) ;  /* 0xfffffffc00f08947 */ /* 0x004fea000383ffff */
[----:B------:R-:W-:Y:S05]  /*1e0b0*/  BRA `(.L_x_425) ;  /* 0xffffffe800047947 */ /* 0x000fea000383ffff */
.L_x_356:
[----:B-1----:R1:W2:Y:S02]  /*1e0c0*/  SYNCS.PHASECHK.TRANS64.TRYWAIT P0, [R3+URZ+0x34440], R0 ;  /* 0x03444000030075a7 */ /* 0x0022a4000800017f */
[----:B--2---:R-:W-:Y:S05]  /*1e0d0*/  @!P0 NANOSLEEP.SYNCS 0x989680 ;  /* 0x009896800000895d */ /* 0x004fea0003900000 */
[----:B------:R-:W2:Y:S02]  /*1e0e0*/  @!P0 SYNCS.PHASECHK.TRANS64 P0, [R3+URZ+0x34440], R0 ;  /* 0x03444000030085a7 */ /* 0x000ea4000800007f */
[----:B--2---:R-:W-:Y:S05]  /*1e0f0*/  @!P0 BRA `(.L_x_356) ;  /* 0xfffffffc00f08947 */ /* 0x004fea000383ffff */
[----:B------:R-:W-:Y:S05]  /*1e100*/  BRA `(.L_x_426) ;  /* 0xffffffe8001c7947 */ /* 0x000fea000383ffff */
        .weak           $__internal_0_$__cuda_sm20_div_u64
        .type           $__internal_0_$__cuda_sm20_div_u64,@function
        .size           $__internal_0_$__cuda_sm20_div_u64,(.L_x_335 - $__internal_0_$__cuda_sm20_div_u64)
$__internal_0_$__cuda_sm20_div_u64:
[----:B------:R-:W-:-:S04]  /*1e110*/  MOV R26, R28 ;  /* 0x0000001c001a7202 */ /* 0x000fc80000000f00 */
[----:B------:R-:W1:Y:S08]  /*1e120*/  I2F.U64.RP R11, R26 ;  /* 0x0000001a000b7312 */ /* 0x000e700000309000 */
[----:B-1----:R-:W1:Y:S02]  /*1e130*/  MUFU.RCP R11, R11 ;  /* 0x0000000b000b7308 */ /* 0x002e640000001000 */
[----:B-1----:R-:W-:-:S06]  /*1e140*/  VIADD R16, R11, 0x1ffffffe ;  /* 0x1ffffffe0b107836 */ /* 0x002fcc0000000000 */
[----:B------:R-:W1:Y:S02]  /*1e150*/  F2I.U64.TRUNC R16, R16 ;  /* 0x0000001000107311 */ /* 0x000e64000020d800 */
[----:B-1----:R-:W-:-:S04]  /*1e160*/  IMAD.WIDE.U32 R18, R16, R28, RZ ;  /* 0x0000001c10127225 */ /* 0x002fc800078e00ff */
[C---:B------:R-:W-:Y:S01]  /*1e170*/  IMAD R13, R16.reuse, R27, R19 ;  /* 0x0000001b100d7224 */ /* 0x040fe200078e0213 */
[----:B------:R-:W-:Y:S01]  /*1e180*/  IADD3 R25, P1, RZ, -R18, RZ ;  /* 0x80000012ff197210 */ /* 0x000fe20007f3e0ff */
[----:B------:R-:W-:Y:S02]  /*1e190*/  IMAD.MOV.U32 R19, RZ, RZ, R16 ;  /* 0x000000ffff137224 */ /* 0x000fe400078e0010 */
[----:B------:R-:W-:Y:S02]  /*1e1a0*/  IMAD R13, R17, R28, R13 ;  /* 0x0000001c110d7224 */ /* 0x000fe400078e020d */
[----:B------:R-:W-:-:S03]  /*1e1b0*/  IMAD.HI.U32 R18, R16, R25, RZ ;  /* 0x0000001910127227 */ /* 0x000fc600078e00ff */
[----:B------:R-:W-:-:S05]  /*1e1c0*/  IADD3.X R13, RZ, ~R13, RZ, P1, !PT ;  /* 0x8000000dff0d7210 */ /* 0x000fca0000ffe4ff */
[----:B------:R-:W-:-:S04]  /*1e1d0*/  IMAD.WIDE.U32 R18, P1, R16, R13, R18 ;  /* 0x0000000d10127225 */ /* 0x000fc80007820012 */
[C---:B------:R-:W-:Y:S02]  /*1e1e0*/  IMAD R29, R17.reuse, R13, RZ ;  /* 0x0000000d111d7224 */ /* 0x040fe400078e02ff */
[----:B------:R-:W-:-:S04]  /*1e1f0*/  IMAD.HI.U32 R18, P2, R17, R25, R18 ;  /* 0x0000001911127227 */ /* 0x000fc80007840012 */
[----:B------:R-:W-:Y:S01]  /*1e200*/  IMAD.HI.U32 R11, R17, R13, RZ ;  /* 0x0000000d110b7227 */ /* 0x000fe200078e00ff */
[----:B------:R-:W-:-:S04]  /*1e210*/  IADD3 R19, P3, R29, R18, RZ ;  /* 0x000000121d137210 */ /* 0x000fc80007f7e0ff */
[----:B------:R-:W-:Y:S01]  /*1e220*/  IADD3.X R11, R11, R17, RZ, P1, !PT ;  /* 0x000000110b0b7210 */ /* 0x000fe20000ffe4ff */
[----:B------:R-:W-:-:S03]  /*1e230*/  IMAD.WIDE.U32 R16, R19, R28, RZ ;  /* 0x0000001c13107225 */ /* 0x000fc600078e00ff */
[----:B------:R-:W-:Y:S01]  /*1e240*/  IADD3.X R11, RZ, RZ, R11, P3, P2 ;  /* 0x000000ffff0b7210 */ /* 0x000fe20001fe440b */
[----:B------:R-:W-:Y:S01]  /*1e250*/  IMAD R18, R19, R27, R17 ;  /* 0x0000001b13127224 */ /* 0x000fe200078e0211 */
[----:B------:R-:W-:-:S03]  /*1e260*/  IADD3 R17, P1, RZ, -R16, RZ ;  /* 0x80000010ff117210 */ /* 0x000fc60007f3e0ff */
[----:B------:R-:W-:Y:S02]  /*1e270*/  IMAD R13, R11, R28, R18 ;  /* 0x0000001c0b0d7224 */ /* 0x000fe400078e0212 */
[----:B------:R-:W-:-:S04]  /*1e280*/  IMAD.HI.U32 R18, R19, R17, RZ ;  /* 0x0000001113127227 */ /* 0x000fc800078e00ff */
[----:B------:R-:W-:-:S04]  /*1e290*/  IMAD.X R16, RZ, RZ, ~R13, P1 ;  /* 0x000000ffff107224 */ /* 0x000fc800008e0e0d */
[----:B------:R-:W-:-:S04]  /*1e2a0*/  IMAD.WIDE.U32 R18, P1, R19, R16, R18 ;  /* 0x0000001013127225 */ /* 0x000fc80007820012 */
[C---:B------:R-:W-:Y:S02]  /*1e2b0*/  IMAD R26, R11.reuse, R16, RZ ;  /* 0x000000100b1a7224 */ /* 0x040fe400078e02ff */
[----:B------:R-:W-:-:S04]  /*1e2c0*/  IMAD.HI.U32 R13, P2, R11, R17, R18 ;  /* 0x000000110b0d7227 */ /* 0x000fc80007840012 */
[----:B------:R-:W-:Y:S01]  /*1e2d0*/  IMAD.HI.U32 R16, R11, R16, RZ ;  /* 0x000000100b107227 */ /* 0x000fe200078e00ff */
[----:B------:R-:W-:-:S03]  /*1e2e0*/  IADD3 R13, P3, R26, R13, RZ ;  /* 0x0000000d1a0d7210 */ /* 0x000fc60007f7e0ff */
[----:B------:R-:W-:Y:S01]  /*1e2f0*/  IMAD.MOV.U32 R17, RZ, RZ, RZ ;  /* 0x000000ffff117224 */ /* 0x000fe200078e00ff */
[----:B------:R-:W-:Y:S01]  /*1e300*/  IADD3.X R11, R16, R11, RZ, P1, !PT ;  /* 0x0000000b100b7210 */ /* 0x000fe20000ffe4ff */
[----:B------:R-:W-:-:S03]  /*1e310*/  IMAD.HI.U32 R16, R13, UR14, RZ ;  /* 0x0000000e0d107c27 */ /* 0x000fc6000f8e00ff */
[----:B------:R-:W-:Y:S01]  /*1e320*/  IADD3.X R11, RZ, RZ, R11, P3, P2 ;  /* 0x000000ffff0b7210 */ /* 0x000fe20001fe440b */
[----:B------:R-:W-:-:S04]  /*1e330*/  IMAD.WIDE.U32 R16, R13, UR22, R16 ;  /* 0x000000160d107c25 */ /* 0x000fc8000f8e0010 */
[C---:B------:R-:W-:Y:S02]  /*1e340*/  IMAD R18, R11.reuse, UR22, RZ ;  /* 0x000000160b127c24 */ /* 0x040fe4000f8e02ff */
[----:B------:R-:W-:-:S04]  /*1e350*/  IMAD.HI.U32 R13, P1, R11, UR14, R16 ;  /* 0x0000000e0b0d7c27 */ /* 0x000fc8000f820010 */
[----:B------:R-:W-:Y:S01]  /*1e360*/  IMAD.HI.U32 R11, R11, UR22, RZ ;  /* 0x000000160b0b7c27 */ /* 0x000fe2000f8e00ff */
[----:B------:R-:W-:-:S04]  /*1e370*/  IADD3 R13, P2, R18, R13, RZ ;  /* 0x0000000d120d7210 */ /* 0x000fc80007f5e0ff */
[----:B------:R-:W-:Y:S01]  /*1e380*/  IADD3.X R11, R11, RZ, RZ, P1, !PT ;  /* 0x000000ff0b0b7210 */ /* 0x000fe20000ffe4ff */
[----:B------:R-:W-:-:S04]  /*1e390*/  IMAD.WIDE.U32 R16, R13, R28, RZ ;  /* 0x0000001c0d107225 */ /* 0x000fc800078e00ff */
[----:B------:R-:W-:Y:S01]  /*1e3a0*/  IMAD.X R11, RZ, RZ, R11, P2 ;  /* 0x000000ffff0b7224 */ /* 0x000fe200010e060b */
[----:B------:R-:W-:Y:S01]  /*1e3b0*/  IADD3 R26, P2, -R16, UR14, RZ ;  /* 0x0000000e101a7c10 */ /* 0x000fe2000ff5e1ff */
[C---:B------:R-:W-:Y:S02]  /*1e3c0*/  IMAD R18, R13.reuse, R27, R17 ;  /* 0x0000001b0d127224 */ /* 0x040fe400078e0211 */
[----:B------:R-:W-:Y:S01]  /*1e3d0*/  VIADD R16, R13, 0x1 ;  /* 0x000000010d107836 */ /* 0x000fe20000000000 */
[-C--:B------:R-:W-:Y:S01]  /*1e3e0*/  ISETP.GE.U32.AND P1, PT, R26, R28.reuse, PT ;  /* 0x0000001c1a00720c */ /* 0x080fe20003f26070 */
[----:B------:R-:W-:-:S05]  /*1e3f0*/  IMAD R11, R11, R28, R18 ;  /* 0x0000001c0b0b7224 */ /* 0x000fca00078e0212 */
[----:B------:R-:W-:Y:S02]  /*1e400*/  IADD3.X R18, ~R11, UR22, RZ, P2, !PT ;  /* 0x000000160b127c10 */ /* 0x000fe400097fe5ff */
[----:B------:R-:W-:Y:S02]  /*1e410*/  IADD3 R11, P2, -R28, R26, RZ ;  /* 0x0000001a1c0b7210 */ /* 0x000fe40007f5e1ff */
[----:B------:R-:W-:Y:S02]  /*1e420*/  ISETP.GE.U32.AND.EX P1, PT, R18, R27, PT, P1 ;  /* 0x0000001b1200720c */ /* 0x000fe40003f26110 */
[----:B------:R-:W-:Y:S02]  /*1e430*/  IADD3.X R17, ~R27, R18, RZ, P2, !PT ;  /* 0x000000121b117210 */ /* 0x000fe400017fe5ff */
[----:B------:R-:W-:Y:S02]  /*1e440*/  SEL R11, R11, R26, P1 ;  /* 0x0000001a0b0b7207 */ /* 0x000fe40000800000 */
[----:B------:R-:W-:-:S02]  /*1e450*/  SEL R17, R17, R18, P1 ;  /* 0x0000001211117207 */ /* 0x000fc40000800000 */
[----:B------:R-:W-:Y:S01]  /*1e460*/  SEL R16, R16, R13, P1 ;  /* 0x0000000d10107207 */ /* 0x000fe20000800000 */
[----:B------:R-:W-:Y:S01]  /*1e470*/  IMAD.MOV.U32 R13, RZ, RZ, 0x0 ;  /* 0x00000000ff0d7424 */ /* 0x000fe200078e00ff */
[----:B------:R-:W-:Y:S02]  /*1e480*/  ISETP.GE.U32.AND P1, PT, R11, R28, PT ;  /* 0x0000001c0b00720c */ /* 0x000fe40003f26070 */
[----:B------:R-:W-:Y:S02]  /*1e490*/  ISETP.NE.U32.AND P2, PT, R28, RZ, PT ;  /* 0x000000ff1c00720c */ /* 0x000fe40003f45070 */
[----:B------:R-:W-:Y:S02]  /*1e4a0*/  IADD3 R11, R16, 0x1, RZ ;  /* 0x00000001100b7810 */ /* 0x000fe40007ffe0ff */
[----:B------:R-:W-:Y:S02]  /*1e4b0*/  ISETP.GE.U32.AND.EX P1, PT, R17, R27, PT, P1 ;  /* 0x0000001b1100720c */ /* 0x000fe40003f26110 */
[----:B------:R-:W-:-:S02]  /*1e4c0*/  ISETP.NE.AND.EX P2, PT, R27, RZ, PT, P2 ;  /* 0x000000ff1b00720c */ /* 0x000fc40003f45320 */
[----:B------:R-:W-:-:S04]  /*1e4d0*/  SEL R11, R11, R16, P1 ;  /* 0x000000100b0b7207 */ /* 0x000fc80000800000 */
[----:B------:R-:W-:Y:S01]  /*1e4e0*/  SEL R11, R11, 0xffffffff, P2 ;  /* 0xffffffff0b0b7807 */ /* 0x000fe20001000000 */
[----:B------:R-:W-:Y:S06]  /*1e4f0*/  RET.REL.NODEC R12 `(_ZN7cutlass13device_kernelINS_4gemm6kernel13GemmUniversalINS1_17GroupProblemShapeIN4cute5tupleIJiiiEEEEENS1_10collective13CollectiveMmaINS1_39MainloopSm90ArrayTmaGmmaWarpSpecializedILi2ENS6_IJNS5_1CILi2EEENSC_ILi1EEESE_EEENS1_40KernelPtrArrayTmaWarpSpecializedPingpongEEENS6_IJNSC_ILi256EEENSC_ILi128EEESJ_EEENS_10bfloat16_tEPNS6_IJlSE_NSC_ILi0EEEEEESL_SO_NS5_8TiledMMAINS5_8MMA_AtomIJNS5_4SM904GMMA28MMA_64x128x16_F32BF16BF16_SSILNSS_5MajorE0ELSU_0ELNSS_7ScaleInE1ELSV_1EEEEEENS5_6LayoutINS6_IJSE_SE_SE_EEENS6_IJSM_SM_SM_EEEEENS6_IJNS5_10UnderscoreES12_S12_EEEEENS5_13SM90_TMA_LOADENS5_14ComposedLayoutINS5_7SwizzleILi3ELi4ELi3EEENS5_18smem_ptr_flag_bitsILi16EEENSY_INS6_IJNSC_ILi8EEENSC_ILi64EEEEEENS6_IJS1C_SE_EEEEEEEvNS5_8identityENS5_23SM90_TMA_LOAD_MULTICASTES1G_vS1H_EENS_8epilogue10collective18CollectiveEpilogueINS1K_30Sm90PtrArrayTmaWarpSpecializedILi4ELi2ELi16ELb1ELb0ELi2EEEJSK_NS6_IJS1C_NSC_ILi32EEEEEENS_6half_tEPNS6_IJSE_lSM_EEES1R_S1T_NS1K_6fusion15FusionCallbacksIS1O_NS1U_17LinearCombinationIS1R_fS1R_fLNS_15FloatRoundStyleE2EEESK_S1Q_JEEES15_NS16_IS18_S1A_NSY_INS6_IJS1C_S1B_EEENS6_IJSE_S1C_EEEEEEENS5_17SM75_U16x8_LDSM_TENS5_14SM90_TMA_STOREES23_NS5_17SM90_U16x8_STSM_TENS5_9Copy_AtomIJNS5_17SM90_U32x4_STSM_NES1R_EEEvEEEvvEEEEvNT_6ParamsE) ;  /* 0xfffffe180cc07950 */ /* 0x000fec0003c3ffff */
.L_x_335:
[----:B------:R-:W-:Y:S01]  /*1e500*/  UMOV UR30, UR24 ;  /* 0x00000018001e7c82 */ /* 0x000fe20008000000 */
[----:B------:R-:W-:Y:S02]  /*1e510*/  UMOV UR31, UR27 ;  /* 0x0000001b001f7c82 */ /* 0x000fe40008000000 */
[----:B------:R-:W1:Y:S08]  /*1e520*/  I2F.U64.RP R11, UR30 ;  /* 0x0000001e000b7d12 */ /* 0x000e700008309000 */
[----:B-1----:R-:W1:Y:S02]  /*1e530*/  MUFU.RCP R11, R11 ;  /* 0x0000000b000b7308 */ /* 0x002e640000001000 */
[----:B-1----:R-:W-:-:S06]  /*1e540*/  IADD3 R2, R11, 0x1ffffffe, RZ ;  /* 0x1ffffffe0b027810 */ /* 0x002fcc0007ffe0ff */
[----:B------:R-:W1:Y:S02]  /*1e550*/  F2I.U64.TRUNC R2, R2 ;  /* 0x0000000200027311 */ /* 0x000e64000020d800 */
[----:B-1----:R-:W-:Y:S01]  /*1e560*/  R2UR UR30, R2 ;  /* 0x00000000021e72ca */ /* 0x002fe200000e0000 */
[----:B------:R-:W-:Y:S01]  /*1e570*/  IMAD.MOV.U32 R2, RZ, RZ, R12 ;  /* 0x000000ffff027224 */ /* 0x000fe200078e000c */
[----:B------:R-:W-:Y:S02]  /*1e580*/  R2UR UR31, R3 ;  /* 0x00000000031f72ca */ /* 0x000fe400000e0000 */
[----:B------:R-:W-:-:S09]  /*1e590*/  MOV R3, 0x0 ;  /* 0x0000000000037802 */ /* 0x000fd20000000f00 */
[----:B------:R-:W-:-:S04]  /*1e5a0*/  UIMAD.WIDE.U32 UR32, UR30, UR24, URZ ;  /* 0x000000181e2072a5 */ /* 0x000fc8000f8e003f */
[----:B------:R-:W-:Y:S02]  /*1e5b0*/  UIMAD UR33, UR30, UR27, UR33 ;  /* 0x0000001b1e2172a4 */ /* 0x000fe4000f8e0221 */
[----:B------:R-:W-:Y:S02]  /*1e5c0*/  UIADD3 UR36, UP1, URZ, -UR32, URZ ;  /* 0x800000203f247290 */ /* 0x000fe4000ff3e03f */
[----:B------:R-:W-:Y:S02]  /*1e5d0*/  UIMAD UR34, UR31, UR24, UR33 ;  /* 0x000000181f2272a4 */ /* 0x000fe4000f8e0221 */
[----:B------:R-:W-:Y:S02]  /*1e5e0*/  UIMAD.WIDE.U32 UR32, UR30, UR36, URZ ;  /* 0x000000241e2072a5 */ /* 0x000fe4000f8e003f */
[----:B------:R-:W-:-:S05]  /*1e5f0*/  UIADD3.X UR37, URZ, ~UR34, URZ, UP1, !UPT ;  /* 0x800000223f257290 */ /* 0x000fca0008ffe43f */
[----:B------:R-:W-:Y:S01]  /*1e600*/  UMOV UR32, UR33 ;  /* 0x0000002100207c82 */ /* 0x000fe20008000000 */
[----:B------:R-:W-:Y:S02]  /*1e610*/  UMOV UR33, UR30 ;  /* 0x0000001e00217c82 */ /* 0x000fe40008000000 */
[----:B------:R-:W-:Y:S02]  /*1e620*/  UIMAD.WIDE.U32 UR34, UP1, UR30, UR37, UR32 ;  /* 0x000000251e2272a5 */ /* 0x000fe4000f820020 */
[----:B------:R-:W-:Y:S02]  /*1e630*/  UIMAD.WIDE.U32 UR32, UR31, UR37, URZ ;  /* 0x000000251f2072a5 */ /* 0x000fe4000f8e003f */
[----:B------:R-:W-:Y:S02]  /*1e640*/  UIMAD.WIDE.U32 UR34, UP2, UR31, UR36, UR34 ;  /* 0x000000241f2272a5 */ /* 0x000fe4000f840022 */
[----:B------:R-:W-:Y:S02]  /*1e650*/  UIMAD UR37, UR31, UR37, URZ ;  /* 0x000000251f2572a4 */ /* 0x000fe4000f8e023f */
[----:B------:R-:W-:-:S02]  /*1e660*/  UIADD3.X UR32, UR33, UR31, URZ, UP1, !UPT ;  /* 0x0000001f21207290 */ /* 0x000fc40008ffe43f */
[----:B------:R-:W-:-:S04]  /*1e670*/  UIADD3 UR35, UP4, UR37, UR35, URZ ;  /* 0x0000002325237290 */ /* 0x000fc8000ff9e03f */
[----:B------:R-:W-:Y:S02]  /*1e680*/  UIMAD.WIDE.U32 UR30, UR35, UR24, URZ ;  /* 0x00000018231e72a5 */ /* 0x000fe4000f8e003f */
[----:B------:R-:W-:Y:S02]  /*1e690*/  UIADD3.X UR36, URZ, URZ, UR32, UP4, UP2 ;  /* 0x0000003f3f247290 */ /* 0x000fe4000a7e4420 */
[----:B------:R-:W-:Y:S02]  /*1e6a0*/  UIMAD UR31, UR35, UR27, UR31 ;  /* 0x0000001b231f72a4 */ /* 0x000fe4000f8e021f */
[----:B------:R-:W-:Y:S02]  /*1e6b0*/  UIADD3 UR37, UP1, URZ, -UR30, URZ ;  /* 0x8000001e3f257290 */ /* 0x000fe4000ff3e03f */
[----:B------:R-:W-:Y:S02]  /*1e6c0*/  UIMAD UR32, UR36, UR24, UR31 ;  /* 0x00000018242072a4 */ /* 0x000fe4000f8e021f */
[----:B------:R-:W-:-:S02]  /*1e6d0*/  UIMAD.WIDE.U32 UR30, UR35, UR37, URZ ;  /* 0x00000025231e72a5 */ /* 0x000fc4000f8e003f */
[----:B------:R-:W-:-:S05]  /*1e6e0*/  UIADD3.X UR41, URZ, ~UR32, URZ, UP1, !UPT ;  /* 0x800000203f297290 */ /* 0x000fca0008ffe43f */
[----:B------:R-:W-:Y:S01]  /*1e6f0*/  UMOV UR34, UR31 ;  /* 0x0000001f00227c82 */ /* 0x000fe20008000000 */
[----:B------:R-:W-:Y:S02]  /*1e700*/  UIMAD.WIDE.U32 UR30, UR36, UR41, URZ ;  /* 0x00000029241e72a5 */ /* 0x000fe4000f8e003f */
[----:B------:R-:W-:Y:S02]  /*1e710*/  UIMAD.WIDE.U32 UR32, UP1, UR35, UR41, UR34 ;  /* 0x00000029232072a5 */ /* 0x000fe4000f820022 */
[----:B------:R-:W-:Y:S02]  /*1e720*/  UIMAD UR34, UR36, UR41, URZ ;  /* 0x00000029242272a4 */ /* 0x000fe4000f8e023f */
[----:B------:R-:W-:Y:S02]  /*1e730*/  UIMAD.WIDE.U32 UR32, UP2, UR36, UR37, UR32 ;  /* 0x00000025242072a5 */ /* 0x000fe4000f840020 */
[----:B------:R-:W-:Y:S02]  /*1e740*/  UIADD3.X UR36, UR31, UR36, URZ, UP1, !UPT ;  /* 0x000000241f247290 */ /* 0x000fe40008ffe43f */
[----:B------:R-:W-:-:S04]  /*1e750*/  UIADD3 UR34, UP4, UR34, UR33, URZ ;  /* 0x0000002122227290 */ /* 0x000fc8000ff9e03f */
[----:B------:R-:W-:Y:S02]  /*1e760*/  UIMAD.WIDE.U32 UR32, UR34, UR25, URZ ;  /* 0x00000019222072a5 */ /* 0x000fe4000f8e003f */
[----:B------:R-:W-:-:S05]  /*1e770*/  UIADD3.X UR36, URZ, URZ, UR36, UP4, UP2 ;  /* 0x0000003f3f247290 */ /* 0x000fca000a7e4424 */
[----:B------:R-:W-:Y:S01]  /*1e780*/  UMOV UR32, UR33 ;  /* 0x0000002100207c82 */ /* 0x000fe20008000000 */
[----:B------:R-:W-:Y:S02]  /*1e790*/  UMOV UR33, URZ ;  /* 0x0000003f00217c82 */ /* 0x000fe40008000000 */
[----:B------:R-:W-:Y:S02]  /*1e7a0*/  UIMAD.WIDE.U32 UR30, UR34, UR26, UR32 ;  /* 0x0000001a221e72a5 */ /* 0x000fe4000f8e0020 */
[----:B------:R-:W-:Y:S02]  /*1e7b0*/  UIMAD UR34, UR36, UR26, URZ ;  /* 0x0000001a242272a4 */ /* 0x000fe4000f8e023f */
[----:B------:R-:W-:Y:S02]  /*1e7c0*/  UIMAD.WIDE.U32 UR30, UP1, UR36, UR25, UR30 ;  /* 0x00000019241e72a5 */ /* 0x000fe4000f82001e */
[----:B------:R-:W-:Y:S02]  /*1e7d0*/  UIMAD.WIDE.U32 UR32, UR36, UR26, URZ ;  /* 0x0000001a242072a5 */ /* 0x000fe4000f8e003f */
[----:B------:R-:W-:-:S02]  /*1e7e0*/  UIADD3 UR34, UP2, UR34, UR31, URZ ;  /* 0x0000001f22227290 */ /* 0x000fc4000ff5e03f */
[----:B------:R-:W-:Y:S02]  /*1e7f0*/  UIADD3.X UR32, UR33, URZ, URZ, UP1, !UPT ;  /* 0x0000003f21207290 */ /* 0x000fe40008ffe43f */
[----:B------:R-:W-:Y:S02]  /*1e800*/  UIMAD.WIDE.U32 UR30, UR34, UR24, URZ ;  /* 0x00000018221e72a5 */ /* 0x000fe4000f8e003f */
[----:B------:R-:W-:Y:S02]  /*1e810*/  UIADD3.X UR32, URZ, UR32, URZ, UP2, !UPT ;  /* 0x000000203f207290 */ /* 0x000fe400097fe43f */
[----:B------:R-:W-:Y:S02]  /*1e820*/  UIMAD UR31, UR34, UR27, UR31 ;  /* 0x0000001b221f72a4 */ /* 0x000fe4000f8e021f */
[----:B------:R-:W-:Y:S02]  /*1e830*/  UIADD3 UR33, UP2, -UR30, UR25, URZ ;  /* 0x000000191e217290 */ /* 0x000fe4000ff5e13f */
[----:B------:R-:W-:-:S02]  /*1e840*/  UIMAD UR31, UR32, UR24, UR31 ;  /* 0x00000018201f72a4 */ /* 0x000fc4000f8e021f */
[----:B------:R-:W-:Y:S02]  /*1e850*/  UISETP.GE.U32.AND UP1, UPT, UR33, UR24, UPT ;  /* 0x000000182100728c */ /* 0x000fe4000bf26070 */
[----:B------:R-:W-:Y:S02]  /*1e860*/  UIADD3.X UR32, ~UR31, UR26, URZ, UP2, !UPT ;  /* 0x0000001a1f207290 */ /* 0x000fe400097fe53f */
[----:B------:R-:W-:Y:S02]  /*1e870*/  UIADD3 UR26, UP2, -UR24, UR33, URZ ;  /* 0x00000021181a7290 */ /* 0x000fe4000ff5e13f */
[----:B------:R-:W-:Y:S02]  /*1e880*/  UISETP.GE.U32.AND.EX UP1, UPT, UR32, UR27, UPT, UP1 ;  /* 0x0000001b2000728c */ /* 0x000fe4000bf26110 */
[----:B------:R-:W-:Y:S02]  /*1e890*/  UIADD3 UR30, UR34, 0x1, URZ ;  /* 0x00000001221e7890 */ /* 0x000fe4000fffe03f */
[----:B------:R-:W-:-:S02]  /*1e8a0*/  UIADD3.X UR31, ~UR27, UR32, URZ, UP2, !UPT ;  /* 0x000000201b1f7290 */ /* 0x000fc400097fe53f */
[----:B------:R-:W-:Y:S02]  /*1e8b0*/  USEL UR26, UR26, UR33, UP1 ;  /* 0x000000211a1a7287 */ /* 0x000fe40008800000 */
[----:B------:R-:W-:Y:S02]  /*1e8c0*/  USEL UR31, UR31, UR32, UP1 ;  /* 0x000000201f1f7287 */ /* 0x000fe40008800000 */
[----:B------:R-:W-:Y:S02]  /*1e8d0*/  USEL UR34, UR30, UR34, UP1 ;  /* 0x000000221e227287 */ /* 0x000fe40008800000 */
[----:B------:R-:W-:Y:S02]  /*1e8e0*/  UISETP.GE.U32.AND UP1, UPT, UR26, UR24, UPT ;  /* 0x000000181a00728c */ /* 0x000fe4000bf26070 */
[----:B------:R-:W-:Y:S02]  /*1e8f0*/  UISETP.NE.U32.AND UP2, UPT, UR24, URZ, UPT ;  /* 0x0000003f1800728c */ /* 0x000fe4000bf45070 */
[----:B------:R-:W-:-:S02]  /*1e900*/  UIADD3 UR26, UR34, 0x1, URZ ;  /* 0x00000001221a7890 */ /* 0x000fc4000fffe03f */
[----:B------:R-:W-:Y:S02]  /*1e910*/  UISETP.GE.U32.AND.EX UP1, UPT, UR31, UR27, UPT, UP1 ;  /* 0x0000001b1f00728c */ /* 0x000fe4000bf26110 */
[----:B------:R-:W-:Y:S02]  /*1e920*/  UISETP.NE.AND.EX UP2, UPT, UR27, URZ, UPT, UP2 ;  /* 0x0000003f1b00728c */ /* 0x000fe4000bf45320 */
[----:B------:R-:W-:-:S04]  /*1e930*/  USEL UR26, UR26, UR34, UP1 ;  /* 0x000000221a1a7287 */ /* 0x000fc80008800000 */
[----:B------:R-:W-:Y:S01]  /*1e940*/  USEL UR27, UR26, 0xffffffff, UP2 ;  /* 0xffffffff1a1b7887 */ /* 0x000fe20009000000 */
[----:B------:R-:W-:Y:S11]  /*1e950*/  RET.REL.NODEC R2 `(_ZN7cutlass13device_kernelINS_4gemm6kernel13GemmUniversalINS1_17GroupProblemShapeIN4cute5tupleIJiiiEEEEENS1_10collective13CollectiveMmaINS1_39MainloopSm90ArrayTmaGmmaWarpSpecializedILi2ENS6_IJNS5_1CILi2EEENSC_ILi1EEESE_EEENS1_40KernelPtrArrayTmaWarpSpecializedPingpongEEENS6_IJNSC_ILi256EEENSC_ILi128EEESJ_EEENS_10bfloat16_tEPNS6_IJlSE_NSC_ILi0EEEEEESL_SO_NS5_8TiledMMAINS5_8MMA_AtomIJNS5_4SM904GMMA28MMA_64x128x16_F32BF16BF16_SSILNSS_5MajorE0ELSU_0ELNSS_7ScaleInE1ELSV_1EEEEEENS5_6LayoutINS6_IJSE_SE_SE_EEENS6_IJSM_SM_SM_EEEEENS6_IJNS5_10UnderscoreES12_S12_EEEEENS5_13SM90_TMA_LOADENS5_14ComposedLayoutINS5_7SwizzleILi3ELi4ELi3EEENS5_18smem_ptr_flag_bitsILi16EEENSY_INS6_IJNSC_ILi8EEENSC_ILi64EEEEEENS6_IJS1C_SE_EEEEEEEvNS5_8identityENS5_23SM90_TMA_LOAD_MULTICASTES1G_vS1H_EENS_8epilogue10collective18CollectiveEpilogueINS1K_30Sm90PtrArrayTmaWarpSpecializedILi4ELi2ELi16ELb1ELb0ELi2EEEJSK_NS6_IJS1C_NSC_ILi32EEEEEENS_6half_tEPNS6_IJSE_lSM_EEES1R_S1T_NS1K_6fusion15FusionCallbacksIS1O_NS1U_17LinearCombinationIS1R_fS1R_fLNS_15FloatRoundStyleE2EEESK_S1Q_JEEES15_NS16_IS18_S1A_NSY_INS6_IJS1C_S1B_EEENS6_IJSE_S1C_EEEEEEENS5_17SM75_U16x8_LDSM_TENS5_14SM90_TMA_STOREES23_NS5_17SM90_U16x8_STSM_TENS5_9Copy_AtomIJNS5_17SM90_U32x4_STSM_NES1R_EEEvEEEvvEEEEvNT_6ParamsE) ;  /* 0xfffffe1402a87950 */ /* 0x000ff60003c3ffff */
.L_x_427:
[----:B------:R-:W-:-:S00]  /*1e960*/  BRA `(.L_x_427) ;  /* 0xfffffffc00fc7947 */ /* 0x000fc0000383ffff */
[----:B------:R-:W-:-:S00]  /*1e970*/  NOP ;  /* 0x0000000000007918 */ /* 0x000fc00000000000 */
        /* <DEDUP_REMOVED lines=8> */
.L_x_428:


//--------------------- .nv.global.init           --------------------------
	.section	.nv.global.init,"aw",@progbits
.nv.global.init:
	.type		$str$24,@object
	.size		$str$24,($str$25 - $str$24)
$str$24:
        /*0000*/ 	.byte	0x28, 0x61, 0x64, 0x64, 0x72, 0x65, 0x73, 0x73, 0x20, 0x26, 0x20, 0x6d, 0x61, 0x73, 0x6b, 0x29
        /*0010*/ 	.byte	0x20, 0x3d, 0x3d, 0x20, 0x30, 0x00
	.type		$str$25,@object
	.size		$str$25,(__unnamed_1 - $str$25)
$str$25:
        /*0016*/ 	.byte	0x2f, 0x74, 0x6d, 0x70, 0x2f, 0x63, 0x75, 0x74, 0x6c, 0x61, 0x73, 0x73, 0x5f, 0x73, 0x77, 0x65
        /*0026*/ 	.byte	0x65, 0x70, 0x5f, 0x73, 0x72, 0x63, 0x2f, 0x69, 0x6e, 0x63, 0x6c, 0x75, 0x64, 0x65, 0x2f, 0x63
        /*0036*/ 	.byte	0x75, 0x74, 0x65, 0x2f, 0x70, 0x6f, 0x69, 0x6e, 0x74, 0x65, 0x72, 0x5f, 0x66, 0x6c, 0x61, 0x67
        /*0046*/ 	.byte	0x67, 0x65, 0x64, 0x2e, 0x68, 0x70, 0x70, 0x00
	.type		__unnamed_1,@object
	.size		__unnamed_1,(.L_0 - __unnamed_1)
__unnamed_1:
        /* <DEDUP_REMOVED lines=28> */
        /*020e*/ 	.byte	0x3e, 0x3e, 0x3e, 0x3e, 0x3e, 0x5d, 0x00
.L_0:


//--------------------- .nv.shared._ZN7cutlass13device_kernelINS_4gemm6kernel13GemmUniversalINS1_17GroupProblemShapeIN4cute5tupleIJiiiEEEEENS1_10collective13CollectiveMmaINS1_39MainloopSm90ArrayTmaGmmaWarpSpecializedILi2ENS6_IJNS5_1CILi2EEENSC_ILi1EEESE_EEENS1_40KernelPtrArrayTmaWarpSpecializedPingpongEEENS6_IJNSC_ILi256EEENSC_ILi128EEESJ_EEENS_10bfloat16_tEPNS6_IJlSE_NSC_ILi0EEEEEESL_SO_NS5_8TiledMMAINS5_8MMA_AtomIJNS5_4SM904GMMA28MMA_64x128x16_F32BF16BF16_SSILNSS_5MajorE0ELSU_0ELNSS_7ScaleInE1ELSV_1EEEEEENS5_6LayoutINS6_IJSE_SE_SE_EEENS6_IJSM_SM_SM_EEEEENS6_IJNS5_10UnderscoreES12_S12_EEEEENS5_13SM90_TMA_LOADENS5_14ComposedLayoutINS5_7SwizzleILi3ELi4ELi3EEENS5_18smem_ptr_flag_bitsILi16EEENSY_INS6_IJNSC_ILi8EEENSC_ILi64EEEEEENS6_IJS1C_SE_EEEEEEEvNS5_8identityENS5_23SM90_TMA_LOAD_MULTICASTES1G_vS1H_EENS_8epilogue10collective18CollectiveEpilogueINS1K_30Sm90PtrArrayTmaWarpSpecializedILi4ELi2ELi16ELb1ELb0ELi2EEEJSK_NS6_IJS1C_NSC_ILi32EEEEEENS_6half_tEPNS6_IJSE_lSM_EEES1R_S1T_NS1K_6fusion15FusionCallbacksIS1O_NS1U_17LinearCombinationIS1R_fS1R_fLNS_15FloatRoundStyleE2EEESK_S1Q_JEEES15_NS16_IS18_S1A_NSY_INS6_IJS1C_S1B_EEENS6_IJSE_S1C_EEEEEEENS5_17SM75_U16x8_LDSM_TENS5_14SM90_TMA_STOREES23_NS5_17SM90_U16x8_STSM_TENS5_9Copy_AtomIJNS5_17SM90_U32x4_STSM_NES1R_EEEvEEEvvEEEEvNT_6ParamsE --------------------------
	.section	.nv.shared._ZN7cutlass13device_kernelINS_4gemm6kernel13GemmUniversalINS1_17GroupProblemShapeIN4cute5tupleIJiiiEEEEENS1_10collective13CollectiveMmaINS1_39MainloopSm90ArrayTmaGmmaWarpSpecializedILi2ENS6_IJNS5_1CILi2EEENSC_ILi1EEESE_EEENS1_40KernelPtrArrayTmaWarpSpecializedPingpongEEENS6_IJNSC_ILi256EEENSC_ILi128EEESJ_EEENS_10bfloat16_tEPNS6_IJlSE_NSC_ILi0EEEEEESL_SO_NS5_8TiledMMAINS5_8MMA_AtomIJNS5_4SM904GMMA28MMA_64x128x16_F32BF16BF16_SSILNSS_5MajorE0ELSU_0ELNSS_7ScaleInE1ELSV_1EEEEEENS5_6LayoutINS6_IJSE_SE_SE_EEENS6_IJSM_SM_SM_EEEEENS6_IJNS5_10UnderscoreES12_S12_EEEEENS5_13SM90_TMA_LOADENS5_14ComposedLayoutINS5_7SwizzleILi3ELi4ELi3EEENS5_18smem_ptr_flag_bitsILi16EEENSY_INS6_IJNSC_ILi8EEENSC_ILi64EEEEEENS6_IJS1C_SE_EEEEEEEvNS5_8identityENS5_23SM90_TMA_LOAD_MULTICASTES1G_vS1H_EENS_8epilogue10collective18CollectiveEpilogueINS1K_30Sm90PtrArrayTmaWarpSpecializedILi4ELi2ELi16ELb1ELb0ELi2EEEJSK_NS6_IJS1C_NSC_ILi32EEEEEENS_6half_tEPNS6_IJSE_lSM_EEES1R_S1T_NS1K_6fusion15FusionCallbacksIS1O_NS1U_17LinearCombinationIS1R_fS1R_fLNS_15FloatRoundStyleE2EEESK_S1Q_JEEES15_NS16_IS18_S1A_NSY_INS6_IJS1C_S1B_EEENS6_IJSE_S1C_EEEEEEENS5_17SM75_U16x8_LDSM_TENS5_14SM90_TMA_STOREES23_NS5_17SM90_U16x8_STSM_TENS5_9Copy_AtomIJNS5_17SM90_U32x4_STSM_NES1R_EEEvEEEvvEEEEvNT_6ParamsE,"aw",@nobits
	.sectionflags	@""
	.align	16
	.zero		1024


//--------------------- .nv.shared.reserved.0     --------------------------
	.section	.nv.shared.reserved.0,"aw",@nobits
	.weak		__nv_reservedSMEM_offset_0_alias
	.size		__nv_reservedSMEM_offset_0_alias, 0, 0
	.other		__nv_reservedSMEM_offset_0_alias,@"STO_CUDA_RESERVED_SHARED STV_DEFAULT"
__nv_reservedSMEM_offset_0_alias:
	.zero		0


//--------------------- .nv.global                --------------------------
	.section	.nv.global,"aw",@nobits
.nv.global:
	.type		_ZN39_INTERNAL_1782232b_4_k_cu_e7200def_29804cute1_E,@object
	.size		_ZN39_INTERNAL_1782232b_4_k_cu_e7200def_29804cute1_E,(_ZN39_INTERNAL_1782232b_4_k_cu_e7200def_29804cuda3std3__45__cpo6cbeginE - _ZN39_INTERNAL_1782232b_4_k_cu_e7200def_29804cute1_E)
_ZN39_INTERNAL_1782232b_4_k_cu_e7200def_29804cute1_E:
	.zero		1
	.type		_ZN39_INTERNAL_1782232b_4_k_cu_e7200def_29804cuda3std3__45__cpo6cbeginE,@object
	.size		_ZN39_INTERNAL_1782232b_4_k_cu_e7200def_29804cuda3std3__45__cpo6cbeginE,(_ZN39_INTERNAL_1782232b_4_k_cu_e7200def_29804cuda3std3__48in_placeE - _ZN39_INTERNAL_1782232b_4_k_cu_e7200def_29804cuda3std3__45__cpo6cbeginE)
_ZN39_INTERNAL_1782232b_4_k_cu_e7200def_29804cuda3std3__45__cpo6cbeginE:
	.zero		1
	.type		_ZN39_INTERNAL_1782232b_4_k_cu_e7200def_29804cuda3std3__48in_placeE,@object
	.size		_ZN39_INTERNAL_1782232b_4_k_cu_e7200def_29804cuda3std3__48in_placeE,(_ZN39_INTERNAL_1782232b_4_k_cu_e7200def_29804cuda3std6ranges3__45__cpo9iter_moveE - _ZN39_INTERNAL_1782232b_4_k_cu_e7200def_29804cuda3std3__48in_placeE)
_ZN39_INTERNAL_1782232b_4_k_cu_e7200def_29804cuda3std3__48in_placeE:
	.zero		1
	.type		_ZN39_INTERNAL_1782232b_4_k_cu_e7200def_29804cuda3std6ranges3__45__cpo9iter_moveE,@object
	.size		_ZN39_INTERNAL_1782232b_4_k_cu_e7200def_29804cuda3std6ranges3__45__cpo9iter_moveE,(_ZN39_INTERNAL_1782232b_4_k_cu_e7200def_29804cuda3std3__45__cpo5beginE - _ZN39_INTERNAL_1782232b_4_k_cu_e7200def_29804cuda3std6ranges3__45__cpo9iter_moveE)
_ZN39_INTERNAL_1782232b_4_k_cu_e7200def_29804cuda3std6ranges3__45__cpo9iter_moveE:
	.zero		1
	.type		_ZN39_INTERNAL_1782232b_4_k_cu_e7200def_29804cuda3std3__45__cpo5beginE,@object
	.size		_ZN39_INTERNAL_1782232b_4_k_cu_e7200def_29804cuda3std3__45__cpo5beginE,(_ZN39_INTERNAL_1782232b_4_k_cu_e7200def_29804cuda3std3__441_GLOBAL__N__1782232b_4_k_cu_e7200def_29806ignoreE - _ZN39_INTERNAL_1782232b_4_k_cu_e7200def_29804cuda3std3__45__cpo5beginE)
_ZN39_INTERNAL_1782232b_4_k_cu_e7200def_29804cuda3std3__45__cpo5beginE:
	.zero		1
	.type		_ZN39_INTERNAL_1782232b_4_k_cu_e7200def_29804cuda3std3__441_GLOBAL__N__1782232b_4_k_cu_e7200def_29806ignoreE,@object
	.size		_ZN39_INTERNAL_1782232b_4_k_cu_e7200def_29804cuda3std3__441_GLOBAL__N__1782232b_4_k_cu_e7200def_29806ignoreE,(_ZN39_INTERNAL_1782232b_4_k_cu_e7200def_29804cute7productE - _ZN39_INTERNAL_1782232b_4_k_cu_e7200def_29804cuda3std3__441_GLOBAL__N__1782232b_4_k_cu_e7200def_29806ignoreE)
_ZN39_INTERNAL_1782232b_4_k_cu_e7200def_29804cuda3std3__441_GLOBAL__N__1782232b_4_k_cu_e7200def_29806ignoreE:
	.zero		1
	.type		_ZN39_INTERNAL_1782232b_4_k_cu_e7200def_29804cute7productE,@object
	.size		_ZN39_INTERNAL_1782232b_4_k_cu_e7200def_29804cute7productE,(_ZN39_INTERNAL_1782232b_4_k_cu_e7200def_29804cuda3std3__45__cpo3endE - _ZN39_INTERNAL_1782232b_4_k_cu_e7200def_29804cute7productE)
_ZN39_INTERNAL_1782232b_4_k_cu_e7200def_29804cute7productE:
	.zero		1
	.type		_ZN39_INTERNAL_1782232b_4_k_cu_e7200def_29804cuda3std3__45__cpo3endE,@object
	.size		_ZN39_INTERNAL_1782232b_4_k_cu_e7200def_29804cuda3std3__45__cpo3endE,(_ZN39_INTERNAL_1782232b_4_k_cu_e7200def_29804cuda3std3__419piecewise_constructE - _ZN39_INTERNAL_1782232b_4_k_cu_e7200def_29804cuda3std3__45__cpo3endE)
_ZN39_INTERNAL_1782232b_4_k_cu_e7200def_29804cuda3std3__45__cpo3endE:
	.zero		1
	.type		_ZN39_INTERNAL_1782232b_4_k_cu_e7200def_29804cuda3std3__419piecewise_constructE,@object
	.size		_ZN39_INTERNAL_1782232b_4_k_cu_e7200def_29804cuda3std3__419piecewise_constructE,(_ZN39_INTERNAL_1782232b_4_k_cu_e7200def_29804cuda3std3__45__cpo4cendE - _ZN39_INTERNAL_1782232b_4_k_cu_e7200def_29804cuda3std3__419piecewise_constructE)
_ZN39_INTERNAL_1782232b_4_k_cu_e7200def_29804cuda3std3__419piecewise_constructE:
	.zero		1
	.type		_ZN39_INTERNAL_1782232b_4_k_cu_e7200def_29804cuda3std3__45__cpo4cendE,@object
	.size		_ZN39_INTERNAL_1782232b_4_k_cu_e7200def_29804cuda3std3__45__cpo4cendE,(_ZN39_INTERNAL_1782232b_4_k_cu_e7200def_29804cuda3std6ranges3__45__cpo4swapE - _ZN39_INTERNAL_1782232b_4_k_cu_e7200def_29804cuda3std3__45__cpo4cendE)
_ZN39_INTERNAL_1782232b_4_k_cu_e7200def_29804cuda3std3__45__cpo4cendE:
	.zero		1
	.type		_ZN39_INTERNAL_1782232b_4_k_cu_e7200def_29804cuda3std6ranges3__45__cpo4swapE,@object
	.size		_ZN39_INTERNAL_1782232b_4_k_cu_e7200def_29804cuda3std6ranges3__45__cpo4swapE,(.L_8 - _ZN39_INTERNAL_1782232b_4_k_cu_e7200def_29804cuda3std6ranges3__45__cpo4swapE)
_ZN39_INTERNAL_1782232b_4_k_cu_e7200def_29804cuda3std6ranges3__45__cpo4swapE:
	.zero		1
.L_8:


//--------------------- .nv.constant0._ZN7cutlass13device_kernelINS_4gemm6kernel13GemmUniversalINS1_17GroupProblemShapeIN4cute5tupleIJiiiEEEEENS1_10collective13CollectiveMmaINS1_39MainloopSm90ArrayTmaGmmaWarpSpecializedILi2ENS6_IJNS5_1CILi2EEENSC_ILi1EEESE_EEENS1_40KernelPtrArrayTmaWarpSpecializedPingpongEEENS6_IJNSC_ILi256EEENSC_ILi128EEESJ_EEENS_10bfloat16_tEPNS6_IJlSE_NSC_ILi0EEEEEESL_SO_NS5_8TiledMMAINS5_8MMA_AtomIJNS5_4SM904GMMA28MMA_64x128x16_F32BF16BF16_SSILNSS_5MajorE0ELSU_0ELNSS_7ScaleInE1ELSV_1EEEEEENS5_6LayoutINS6_IJSE_SE_SE_EEENS6_IJSM_SM_SM_EEEEENS6_IJNS5_10UnderscoreES12_S12_EEEEENS5_13SM90_TMA_LOADENS5_14ComposedLayoutINS5_7SwizzleILi3ELi4ELi3EEENS5_18smem_ptr_flag_bitsILi16EEENSY_INS6_IJNSC_ILi8EEENSC_ILi64EEEEEENS6_IJS1C_SE_EEEEEEEvNS5_8identityENS5_23SM90_TMA_LOAD_MULTICASTES1G_vS1H_EENS_8epilogue10collective18CollectiveEpilogueINS1K_30Sm90PtrArrayTmaWarpSpecializedILi4ELi2ELi16ELb1ELb0ELi2EEEJSK_NS6_IJS1C_NSC_ILi32EEEEEENS_6half_tEPNS6_IJSE_lSM_EEES1R_S1T_NS1K_6fusion15FusionCallbacksIS1O_NS1U_17LinearCombinationIS1R_fS1R_fLNS_15FloatRoundStyleE2EEESK_S1Q_JEEES15_NS16_IS18_S1A_NSY_INS6_IJS1C_S1B_EEENS6_IJSE_S1C_EEEEEEENS5_17SM75_U16x8_LDSM_TENS5_14SM90_TMA_STOREES23_NS5_17SM90_U16x8_STSM_TENS5_9Copy_AtomIJNS5_17SM90_U32x4_STSM_NES1R_EEEvEEEvvEEEEvNT_6ParamsE --------------------------
	.section	.nv.constant0._ZN7cutlass13device_kernelINS_4gemm6kernel13GemmUniversalINS1_17GroupProblemShapeIN4cute5tupleIJiiiEEEEENS1_10collective13CollectiveMmaINS1_39MainloopSm90ArrayTmaGmmaWarpSpecializedILi2ENS6_IJNS5_1CILi2EEENSC_ILi1EEESE_EEENS1_40KernelPtrArrayTmaWarpSpecializedPingpongEEENS6_IJNSC_ILi256EEENSC_ILi128EEESJ_EEENS_10bfloat16_tEPNS6_IJlSE_NSC_ILi0EEEEEESL_SO_NS5_8TiledMMAINS5_8MMA_AtomIJNS5_4SM904GMMA28MMA_64x128x16_F32BF16BF16_SSILNSS_5MajorE0ELSU_0ELNSS_7ScaleInE1ELSV_1EEEEEENS5_6LayoutINS6_IJSE_SE_SE_EEENS6_IJSM_SM_SM_EEEEENS6_IJNS5_10UnderscoreES12_S12_EEEEENS5_13SM90_TMA_LOADENS5_14ComposedLayoutINS5_7SwizzleILi3ELi4ELi3EEENS5_18smem_ptr_flag_bitsILi16EEENSY_INS6_IJNSC_ILi8EEENSC_ILi64EEEEEENS6_IJS1C_SE_EEEEEEEvNS5_8identityENS5_23SM90_TMA_LOAD_MULTICASTES1G_vS1H_EENS_8epilogue10collective18CollectiveEpilogueINS1K_30Sm90PtrArrayTmaWarpSpecializedILi4ELi2ELi16ELb1ELb0ELi2EEEJSK_NS6_IJS1C_NSC_ILi32EEEEEENS_6half_tEPNS6_IJSE_lSM_EEES1R_S1T_NS1K_6fusion15FusionCallbacksIS1O_NS1U_17LinearCombinationIS1R_fS1R_fLNS_15FloatRoundStyleE2EEESK_S1Q_JEEES15_NS16_IS18_S1A_NSY_INS6_IJS1C_S1B_EEENS6_IJSE_S1C_EEEEEEENS5_17SM75_U16x8_LDSM_TENS5_14SM90_TMA_STOREES23_NS5_17SM90_U16x8_STSM_TENS5_9Copy_AtomIJNS5_17SM90_U32x4_STSM_NES1R_EEEvEEEvvEEEEvNT_6ParamsE,"a",@progbits
	.sectionflags	@""
	.align	4
.nv.constant0._ZN7cutlass13device_kernelINS_4gemm6kernel13GemmUniversalINS1_17GroupProblemShapeIN4cute5tupleIJiiiEEEEENS1_10collective13CollectiveMmaINS1_39MainloopSm90ArrayTmaGmmaWarpSpecializedILi2ENS6_IJNS5_1CILi2EEENSC_ILi1EEESE_EEENS1_40KernelPtrArrayTmaWarpSpecializedPingpongEEENS6_IJNSC_ILi256EEENSC_ILi128EEESJ_EEENS_10bfloat16_tEPNS6_IJlSE_NSC_ILi0EEEEEESL_SO_NS5_8TiledMMAINS5_8MMA_AtomIJNS5_4SM904GMMA28MMA_64x128x16_F32BF16BF16_SSILNSS_5MajorE0ELSU_0ELNSS_7ScaleInE1ELSV_1EEEEEENS5_6LayoutINS6_IJSE_SE_SE_EEENS6_IJSM_SM_SM_EEEEENS6_IJNS5_10UnderscoreES12_S12_EEEEENS5_13SM90_TMA_LOADENS5_14ComposedLayoutINS5_7SwizzleILi3ELi4ELi3EEENS5_18smem_ptr_flag_bitsILi16EEENSY_INS6_IJNSC_ILi8EEENSC_ILi64EEEEEENS6_IJS1C_SE_EEEEEEEvNS5_8identityENS5_23SM90_TMA_LOAD_MULTICASTES1G_vS1H_EENS_8epilogue10collective18CollectiveEpilogueINS1K_30Sm90PtrArrayTmaWarpSpecializedILi4ELi2ELi16ELb1ELb0ELi2EEEJSK_NS6_IJS1C_NSC_ILi32EEEEEENS_6half_tEPNS6_IJSE_lSM_EEES1R_S1T_NS1K_6fusion15FusionCallbacksIS1O_NS1U_17LinearCombinationIS1R_fS1R_fLNS_15FloatRoundStyleE2EEESK_S1Q_JEEES15_NS16_IS18_S1A_NSY_INS6_IJS1C_S1B_EEENS6_IJSE_S1C_EEEEEEENS5_17SM75_U16x8_LDSM_TENS5_14SM90_TMA_STOREES23_NS5_17SM90_U16x8_STSM_TENS5_9Copy_AtomIJNS5_17SM90_U32x4_STSM_NES1R_EEEvEEEvvEEEEvNT_6ParamsE:
	.zero		2432


//--------------------- SYMBOLS --------------------------

	.type		.nv.reservedSmem.offset0,@object
	.size		.nv.reservedSmem.offset0,0x4
	.type		__assertfail,@function
